def attn_fwd(
    Q,
    K,
    V,
    Out,
    Lse,
    sm_scale,
    stride_qz,
    stride_qh,
    stride_qm,
    stride_qk,
    stride_kz,
    stride_kh,
    stride_kn,
    stride_kk,
    stride_vz,
    stride_vh,
    stride_vn,
    stride_vk,
    stride_oz,
    stride_oh,
    stride_om,
    stride_ok,
    seqlen_q,
    seqlen_k,
    BLOCK_M: tl.constexpr,
    BLOCK_N: tl.constexpr,
    HEAD_DIM: tl.constexpr,
    CAUSAL: tl.constexpr,
):
    start_m = tl.program_id(0)
    off_hz = tl.program_id(1)
    q_off = off_hz * stride_qh
    k_off = off_hz * stride_kh
    v_off = off_hz * stride_vh
    offs_m = start_m * BLOCK_M + tl.arange(0, BLOCK_M)
    offs_d = tl.arange(0, HEAD_DIM)
    offs_n = tl.arange(0, BLOCK_N)
    q_ptrs = Q + q_off + offs_m[:, None] * stride_qm + offs_d[None, :] * stride_qk
    k_ptrs = K + k_off + offs_d[:, None] * stride_kk + offs_n[None, :] * stride_kn
    v_ptrs = V + v_off + offs_n[:, None] * stride_vn + offs_d[None, :] * stride_vk
    m_i = tl.full([BLOCK_M], float("-inf"), dtype=tl.float32)
    l_i = tl.zeros([BLOCK_M], dtype=tl.float32) + 1.0
    acc = tl.zeros([BLOCK_M, HEAD_DIM], dtype=tl.float32)
    q = tl.load(q_ptrs)
    acc, l_i, m_i = _attn_fwd_inner(
        acc,
        l_i,
        m_i,
        q,
        k_ptrs,
        v_ptrs,
        sm_scale,
        stride_kn,
        stride_vn,
        start_m,
        seqlen_k,
        BLOCK_M,
        BLOCK_N,
        HEAD_DIM,
        CAUSAL,
    )
    acc = acc / l_i[:, None]
    lse = m_i + tl.math.log2(l_i) / 1.4426950408889634
    o_ptrs = (
        Out
        + off_hz * stride_oh
        + offs_m[:, None] * stride_om
        + offs_d[None, :] * stride_ok
    )
    tl.store(o_ptrs, acc.to(Out.dtype.element_ty))
    tl.store(Lse + off_hz * seqlen_q + offs_m, lse)

# config = {"BLOCK_M": 256, "BLOCK_N": 32, "HEAD_DIM": 256, "arch": "sm_90", "causal": false, "dtype": "fp8e4m3", "num_stages": 3, "num_warps": 8}
# arch = sm_90


// ===== COMPILED SASS (sm_90a) =====

	.target	sm_90a

	.elftype	@"ET_EXEC"


//--------------------- .note.nv.tkinfo           --------------------------
	.section	.note.nv.tkinfo,"",@"SHT_NOTE"
	.sectionflags	@"SHF_NOTE_NV_TKINFO"
	.tkinfo
        /*0018*/ 	.word	0x00000002
        /*0030*/ 	.string	""
        /*0030*/ 	.string	"ptxas"
        /*0030*/ 	.string	"Cuda compilation tools, release 13.0, V13.0.88"
        /*0030*/ 	.string	"Build cuda_13.0.r13.0/compiler.36424714_0"
        /*0030*/ 	.string	"-v  -suppress-debug-info  -lineinfo  -arch sm_90a "



//--------------------- .note.nv.cuinfo           --------------------------
	.section	.note.nv.cuinfo,"",@"SHT_NOTE"
	.sectionflags	@"SHF_NOTE_NV_CUINFO"
        /*0018*/ 	.short	0x0002
        /*001a*/ 	.short	0x005a
        /*001c*/ 	.short	0x0082
	.zero		2


//--------------------- .nv.info                  --------------------------
	.section	.nv.info,"",@"SHT_CUDA_INFO"
	.align	4


	//----- nvinfo : EIATTR_REGCOUNT
	.align		4
        /*0000*/ 	.byte	0x04, 0x2f
        /*0002*/ 	.short	(.L_2 - .L_1)
	.align		4
.L_1:
        /*0004*/ 	.word	index@(attn_fwd)
        /*0008*/ 	.word	0x000000ff


	//----- nvinfo : EIATTR_FRAME_SIZE
	.align		4
.L_2:
        /*000c*/ 	.byte	0x04, 0x11
        /*000e*/ 	.short	(.L_4 - .L_3)
	.align		4
.L_3:
        /*0010*/ 	.word	index@(attn_fwd)
        /*0014*/ 	.word	0x00000588


	//----- nvinfo : EIATTR_MIN_STACK_SIZE
	.align		4
.L_4:
        /*0018*/ 	.byte	0x04, 0x12
        /*001a*/ 	.short	(.L_6 - .L_5)
	.align		4
.L_5:
        /*001c*/ 	.word	index@(attn_fwd)
        /*0020*/ 	.word	0x00000588
.L_6:


//--------------------- .nv.compat                --------------------------
	.section	.nv.compat,"",@"SHT_CUDA_COMPAT_INFO"
	.align	4
        /*0000*/ 	.byte	0x02, 0x09, 0x01, 0x00, 0x02, 0x02, 0x04, 0x00, 0x02, 0x05, 0x05, 0x00, 0x03, 0x07, 0x01, 0x01
        /*0010*/ 	.byte	0x02, 0x03, 0x00, 0x00, 0x02, 0x06, 0x01, 0x00, 0x04, 0x0b, 0x08, 0x00, 0x00, 0x00, 0x00, 0x00
        /*0020*/ 	.byte	0x00, 0x00, 0x00, 0x00


//--------------------- .nv.info.attn_fwd         --------------------------
	.section	.nv.info.attn_fwd,"",@"SHT_CUDA_INFO"
	.sectionflags	@""
	.align	4


	//----- nvinfo : EIATTR_CUDA_API_VERSION
	.align		4
        /*0000*/ 	.byte	0x04, 0x37
        /*0002*/ 	.short	(.L_8 - .L_7)
.L_7:
        /*0004*/ 	.word	0x00000082


	//----- nvinfo : EIATTR_KPARAM_INFO
	.align		4
.L_8:
        /*0008*/ 	.byte	0x04, 0x17
        /*000a*/ 	.short	(.L_10 - .L_9)
.L_9:
        /*000c*/ 	.word	0x00000000
        /*0010*/ 	.short	0x0019
        /*0012*/ 	.short	0x0080
        /*0014*/ 	.byte	0x00, 0xf4, 0x21, 0x00


	//----- nvinfo : EIATTR_KPARAM_INFO
	.align		4
.L_10:
        /*0018*/ 	.byte	0x04, 0x17
        /*001a*/ 	.short	(.L_12 - .L_11)
.L_11:
        /*001c*/ 	.word	0x00000000
        /*0020*/ 	.short	0x0018
        /*0022*/ 	.short	0x0078
        /*0024*/ 	.byte	0x00, 0xf4, 0x21, 0x00


	//----- nvinfo : EIATTR_KPARAM_INFO
	.align		4
.L_12:
        /*0028*/ 	.byte	0x04, 0x17
        /*002a*/ 	.short	(.L_14 - .L_13)
.L_13:
        /*002c*/ 	.word	0x00000000
        /*0030*/ 	.short	0x0017
        /*0032*/ 	.short	0x0070
        /*0034*/ 	.byte	0x00, 0xf0, 0x11, 0x00


	//----- nvinfo : EIATTR_KPARAM_INFO
	.align		4
.L_14:
        /*0038*/ 	.byte	0x04, 0x17
        /*003a*/ 	.short	(.L_16 - .L_15)
.L_15:
        /*003c*/ 	.word	0x00000000
        /*0040*/ 	.short	0x0016
        /*0042*/ 	.short	0x006c
        /*0044*/ 	.byte	0x00, 0xf0, 0x11, 0x00


	//----- nvinfo : EIATTR_KPARAM_INFO
	.align		4
.L_16:
        /*0048*/ 	.byte	0x04, 0x17
        /*004a*/ 	.short	(.L_18 - .L_17)
.L_17:
        /*004c*/ 	.word	0x00000000
        /*0050*/ 	.short	0x0015
        /*0052*/ 	.short	0x0068
        /*0054*/ 	.byte	0x00, 0xf0, 0x11, 0x00


	//----- nvinfo : EIATTR_KPARAM_INFO
	.align		4
.L_18:
        /*0058*/ 	.byte	0x04, 0x17
        /*005a*/ 	.short	(.L_20 - .L_19)
.L_19:
        /*005c*/ 	.word	0x00000000
        /*0060*/ 	.short	0x0014
        /*0062*/ 	.short	0x0064
        /*0064*/ 	.byte	0x00, 0xf0, 0x11, 0x00


	//----- nvinfo : EIATTR_KPARAM_INFO
	.align		4
.L_20:
        /*0068*/ 	.byte	0x04, 0x17
        /*006a*/ 	.short	(.L_22 - .L_21)
.L_21:
        /*006c*/ 	.word	0x00000000
        /*0070*/ 	.short	0x0013
        /*0072*/ 	.short	0x0060
        /*0074*/ 	.byte	0x00, 0xf0, 0x11, 0x00


	//----- nvinfo : EIATTR_KPARAM_INFO
	.align		4
.L_22:
        /*0078*/ 	.byte	0x04, 0x17
        /*007a*/ 	.short	(.L_24 - .L_23)
.L_23:
        /*007c*/ 	.word	0x00000000
        /*0080*/ 	.short	0x0012
        /*0082*/ 	.short	0x005c
        /*0084*/ 	.byte	0x00, 0xf0, 0x11, 0x00


	//----- nvinfo : EIATTR_KPARAM_INFO
	.align		4
.L_24:
        /*0088*/ 	.byte	0x04, 0x17
        /*008a*/ 	.short	(.L_26 - .L_25)
.L_25:
        /*008c*/ 	.word	0x00000000
        /*0090*/ 	.short	0x0011
        /*0092*/ 	.short	0x0058
        /*0094*/ 	.byte	0x00, 0xf0, 0x11, 0x00


	//----- nvinfo : EIATTR_KPARAM_INFO
	.align		4
.L_26:
        /*0098*/ 	.byte	0x04, 0x17
        /*009a*/ 	.short	(.L_28 - .L_27)
.L_27:
        /*009c*/ 	.word	0x00000000
        /*00a0*/ 	.short	0x0010
        /*00a2*/ 	.short	0x0054
        /*00a4*/ 	.byte	0x00, 0xf0, 0x11, 0x00


	//----- nvinfo : EIATTR_KPARAM_INFO
	.align		4
.L_28:
        /*00a8*/ 	.byte	0x04, 0x17
        /*00aa*/ 	.short	(.L_30 - .L_29)
.L_29:
        /*00ac*/ 	.word	0x00000000
        /*00b0*/ 	.short	0x000f
        /*00b2*/ 	.short	0x0050
        /*00b4*/ 	.byte	0x00, 0xf0, 0x11, 0x00


	//----- nvinfo : EIATTR_KPARAM_INFO
	.align		4
.L_30:
        /*00b8*/ 	.byte	0x04, 0x17
        /*00ba*/ 	.short	(.L_32 - .L_31)
.L_31:
        /*00bc*/ 	.word	0x00000000
        /*00c0*/ 	.short	0x000e
        /*00c2*/ 	.short	0x004c
        /*00c4*/ 	.byte	0x00, 0xf0, 0x11, 0x00


	//----- nvinfo : EIATTR_KPARAM_INFO
	.align		4
.L_32:
        /*00c8*/ 	.byte	0x04, 0x17
        /*00ca*/ 	.short	(.L_34 - .L_33)
.L_33:
        /*00cc*/ 	.word	0x00000000
        /*00d0*/ 	.short	0x000d
        /*00d2*/ 	.short	0x0048
        /*00d4*/ 	.byte	0x00, 0xf0, 0x11, 0x00


	//----- nvinfo : EIATTR_KPARAM_INFO
	.align		4
.L_34:
        /*00d8*/ 	.byte	0x04, 0x17
        /*00da*/ 	.short	(.L_36 - .L_35)
.L_35:
        /*00dc*/ 	.word	0x00000000
        /*00e0*/ 	.short	0x000c
        /*00e2*/ 	.short	0x0044
        /*00e4*/ 	.byte	0x00, 0xf0, 0x11, 0x00


	//----- nvinfo : EIATTR_KPARAM_INFO
	.align		4
.L_36:
        /*00e8*/ 	.byte	0x04, 0x17
        /*00ea*/ 	.short	(.L_38 - .L_37)
.L_37:
        /*00ec*/ 	.word	0x00000000
        /*00f0*/ 	.short	0x000b
        /*00f2*/ 	.short	0x0040
        /*00f4*/ 	.byte	0x00, 0xf0, 0x11, 0x00


	//----- nvinfo : EIATTR_KPARAM_INFO
	.align		4
.L_38:
        /*00f8*/ 	.byte	0x04, 0x17
        /*00fa*/ 	.short	(.L_40 - .L_39)
.L_39:
        /*00fc*/ 	.word	0x00000000
        /*0100*/ 	.short	0x000a
        /*0102*/ 	.short	0x003c
        /*0104*/ 	.byte	0x00, 0xf0, 0x11, 0x00


	//----- nvinfo : EIATTR_KPARAM_INFO
	.align		4
.L_40:
        /*0108*/ 	.byte	0x04, 0x17
        /*010a*/ 	.short	(.L_42 - .L_41)
.L_41:
        /*010c*/ 	.word	0x00000000
        /*0110*/ 	.short	0x0009
        /*0112*/ 	.short	0x0038
        /*0114*/ 	.byte	0x00, 0xf0, 0x11, 0x00


	//----- nvinfo : EIATTR_KPARAM_INFO
	.align		4
.L_42:
        /*0118*/ 	.byte	0x04, 0x17
        /*011a*/ 	.short	(.L_44 - .L_43)
.L_43:
        /*011c*/ 	.word	0x00000000
        /*0120*/ 	.short	0x0008
        /*0122*/ 	.short	0x0034
        /*0124*/ 	.byte	0x00, 0xf0, 0x11, 0x00


	//----- nvinfo : EIATTR_KPARAM_INFO
	.align		4
.L_44:
        /*0128*/ 	.byte	0x04, 0x17
        /*012a*/ 	.short	(.L_46 - .L_45)
.L_45:
        /*012c*/ 	.word	0x00000000
        /*0130*/ 	.short	0x0007
        /*0132*/ 	.short	0x0030
        /*0134*/ 	.byte	0x00, 0xf0, 0x11, 0x00


	//----- nvinfo : EIATTR_KPARAM_INFO
	.align		4
.L_46:
        /*0138*/ 	.byte	0x04, 0x17
        /*013a*/ 	.short	(.L_48 - .L_47)
.L_47:
        /*013c*/ 	.word	0x00000000
        /*0140*/ 	.short	0x0006
        /*0142*/ 	.short	0x002c
        /*0144*/ 	.byte	0x00, 0xf0, 0x11, 0x00


	//----- nvinfo : EIATTR_KPARAM_INFO
	.align		4
.L_48:
        /*0148*/ 	.byte	0x04, 0x17
        /*014a*/ 	.short	(.L_50 - .L_49)
.L_49:
        /*014c*/ 	.word	0x00000000
        /*0150*/ 	.short	0x0005
        /*0152*/ 	.short	0x0028
        /*0154*/ 	.byte	0x00, 0xf0, 0x11, 0x00


	//----- nvinfo : EIATTR_KPARAM_INFO
	.align		4
.L_50:
        /*0158*/ 	.byte	0x04, 0x17
        /*015a*/ 	.short	(.L_52 - .L_51)
.L_51:
        /*015c*/ 	.word	0x00000000
        /*0160*/ 	.short	0x0004
        /*0162*/ 	.short	0x0020
        /*0164*/ 	.byte	0x00, 0xf4, 0x21, 0x00


	//----- nvinfo : EIATTR_KPARAM_INFO
	.align		4
.L_52:
        /*0168*/ 	.byte	0x04, 0x17
        /*016a*/ 	.short	(.L_54 - .L_53)
.L_53:
        /*016c*/ 	.word	0x00000000
        /*0170*/ 	.short	0x0003
        /*0172*/ 	.short	0x0018
        /*0174*/ 	.byte	0x00, 0xf4, 0x21, 0x00


	//----- nvinfo : EIATTR_KPARAM_INFO
	.align		4
.L_54:
        /*0178*/ 	.byte	0x04, 0x17
        /*017a*/ 	.short	(.L_56 - .L_55)
.L_55:
        /*017c*/ 	.word	0x00000000
        /*0180*/ 	.short	0x0002
        /*0182*/ 	.short	0x0010
        /*0184*/ 	.byte	0x00, 0xf4, 0x21, 0x00


	//----- nvinfo : EIATTR_KPARAM_INFO
	.align		4
.L_56:
        /*0188*/ 	.byte	0x04, 0x17
        /*018a*/ 	.short	(.L_58 - .L_57)
.L_57:
        /*018c*/ 	.word	0x00000000
        /*0190*/ 	.short	0x0001
        /*0192*/ 	.short	0x0008
        /*0194*/ 	.byte	0x00, 0xf4, 0x21, 0x00


	//----- nvinfo : EIATTR_KPARAM_INFO
	.align		4
.L_58:
        /*0198*/ 	.byte	0x04, 0x17
        /*019a*/ 	.short	(.L_60 - .L_59)
.L_59:
        /*019c*/ 	.word	0x00000000
        /*01a0*/ 	.short	0x0000
        /*01a2*/ 	.short	0x0000
        /*01a4*/ 	.byte	0x00, 0xf4, 0x21, 0x00


	//----- nvinfo : EIATTR_SPARSE_MMA_MASK
	.align		4
.L_60:
        /*01a8*/ 	.byte	0x03, 0x50
        /*01aa*/ 	.short	0x0000


	//----- nvinfo : EIATTR_MAXREG_COUNT
	.align		4
        /*01ac*/ 	.byte	0x03, 0x1b
        /*01ae*/ 	.short	0x00ff


	//----- nvinfo : EIATTR_NUM_BARRIERS
	.align		4
        /*01b0*/ 	.byte	0x02, 0x4c
        /*01b2*/ 	.byte	0x01
	.zero		1


	//----- nvinfo : EIATTR_ANNOTATIONS
	.align		4
        /*01b4*/ 	.byte	0x04, 0x55
        /*01b6*/ 	.short	(.L_62 - .L_61)


	//   ....[0]....
.L_61:
        /*01b8*/ 	.word	0x00000001
        /*01bc*/ 	.byte	0x30, 0x20, 0x00, 0x00, 0x01, 0x00, 0x00, 0x00, 0x50, 0x20, 0x00, 0x00, 0x01, 0x00, 0x00, 0x00
        /* <DEDUP_REMOVED lines=466> */
        /*1eec*/ 	.byte	0x30, 0x40, 0x01, 0x00, 0x01, 0x00, 0x00, 0x00, 0xc0, 0x40, 0x01, 0x00


	//----- nvinfo : EIATTR_MERCURY_ISA_VERSION
	.align		4
.L_62:
        /*1ef8*/ 	.byte	0x03, 0x5f
        /*1efa*/ 	.short	0x0101


	//----- nvinfo : EIATTR_COOP_GROUP_MASK_REGIDS
	.align		4
        /*1efc*/ 	.byte	0x04, 0x29
        /*1efe*/ 	.short	(.L_64 - .L_63)


	//   ....[0]....
.L_63:
        /*1f00*/ 	.word	0xffffffff


	//   ....[1]....
        /*1f04*/ 	.word	0xffffffff


	//   ....[2]....
        /*1f08*/ 	.word	0xffffffff


	//   ....[3]....
        /*1f0c*/ 	.word	0xffffffff


	//   ....[4]....
        /*1f10*/ 	.word	0xffffffff


	//   ....[5]....
        /*1f14*/ 	.word	0xffffffff


	//   ....[6]....
        /*1f18*/ 	.word	0xffffffff


	//   ....[7]....
        /*1f1c*/ 	.word	0xffffffff


	//   ....[8]....
        /*1f20*/ 	.word	0xffffffff


	//   ....[9]....
        /*1f24*/ 	.word	0xffffffff


	//   ....[10]....
        /*1f28*/ 	.word	0xffffffff


	//   ....[11]....
        /*1f2c*/ 	.word	0xffffffff


	//   ....[12]....
        /*1f30*/ 	.word	0xffffffff


	//   ....[13]....
        /*1f34*/ 	.word	0xffffffff


	//   ....[14]....
        /*1f38*/ 	.word	0xffffffff


	//   ....[15]....
        /*1f3c*/ 	.word	0xffffffff


	//   ....[16]....
        /*1f40*/ 	.word	0xffffffff


	//   ....[17]....
        /*1f44*/ 	.word	0xffffffff


	//   ....[18]....
        /*1f48*/ 	.word	0xffffffff


	//   ....[19]....
        /*1f4c*/ 	.word	0xffffffff


	//   ....[20]....
        /*1f50*/ 	.word	0xffffffff


	//   ....[21]....
        /*1f54*/ 	.word	0xffffffff


	//   ....[22]....
        /*1f58*/ 	.word	0xffffffff


	//   ....[23]....
        /*1f5c*/ 	.word	0xffffffff


	//----- nvinfo : EIATTR_COOP_GROUP_INSTR_OFFSETS
	.align		4
.L_64:
        /*1f60*/ 	.byte	0x04, 0x28
        /*1f62*/ 	.short	(.L_66 - .L_65)


	//   ....[0]....
.L_65:
        /*1f64*/ 	.word	0x0000a480


	//   ....[1]....
        /*1f68*/ 	.word	0x0000a4a0


	//   ....[2]....
        /*1f6c*/ 	.word	0x0000a4d0


	//   ....[3]....
        /*1f70*/ 	.word	0x0000a510


	//   ....[4]....
        /*1f74*/ 	.word	0x0000aa70


	//   ....[5]....
        /*1f78*/ 	.word	0x0000aa90


	//   ....[6]....
        /*1f7c*/ 	.word	0x0000aba0


	//   ....[7]....
        /*1f80*/ 	.word	0x0000abb0


	//   ....[8]....
        /*1f84*/ 	.word	0x0000abc0


	//   ....[9]....
        /*1f88*/ 	.word	0x0000adb0


	//   ....[10]....
        /*1f8c*/ 	.word	0x0000ae30


	//   ....[11]....
        /*1f90*/ 	.word	0x0000ae50


	//   ....[12]....
        /*1f94*/ 	.word	0x0000c2e0


	//   ....[13]....
        /*1f98*/ 	.word	0x0000c300


	//   ....[14]....
        /*1f9c*/ 	.word	0x0000c330


	//   ....[15]....
        /*1fa0*/ 	.word	0x0000c350


	//   ....[16]....
        /*1fa4*/ 	.word	0x0000cdb0


	//   ....[17]....
        /*1fa8*/ 	.word	0x0000cdc0


	//   ....[18]....
        /*1fac*/ 	.word	0x0000cdd0


	//   ....[19]....
        /*1fb0*/ 	.word	0x0000cde0


	//   ....[20]....
        /*1fb4*/ 	.word	0x0000ce30


	//   ....[21]....
        /*1fb8*/ 	.word	0x0000ce40


	//   ....[22]....
        /*1fbc*/ 	.word	0x0000ce50


	//   ....[23]....
        /*1fc0*/ 	.word	0x0000ce60


	//----- nvinfo : EIATTR_EXIT_INSTR_OFFSETS
	.align		4
.L_66:
        /*1fc4*/ 	.byte	0x04, 0x1c
        /*1fc6*/ 	.short	(.L_68 - .L_67)


	//   ....[0]....
.L_67:
        /*1fc8*/ 	.word	0x00019950


	//----- nvinfo : EIATTR_REQNTID
	.align		4
.L_68:
        /*1fcc*/ 	.byte	0x04, 0x10
        /*1fce*/ 	.short	(.L_70 - .L_69)
.L_69:
        /*1fd0*/ 	.word	0x00000100
        /*1fd4*/ 	.word	0x00000001
        /*1fd8*/ 	.word	0x00000001


	//----- nvinfo : EIATTR_CBANK_PARAM_SIZE
	.align		4
.L_70:
        /*1fdc*/ 	.byte	0x03, 0x19
        /*1fde*/ 	.short	0x0088


	//----- nvinfo : EIATTR_PARAM_CBANK
	.align		4
        /*1fe0*/ 	.byte	0x04, 0x0a
        /*1fe2*/ 	.short	(.L_72 - .L_71)
	.align		4
.L_71:
        /*1fe4*/ 	.word	index@(.nv.constant0.attn_fwd)
        /*1fe8*/ 	.short	0x0210
        /*1fea*/ 	.short	0x0088


	//----- nvinfo : EIATTR_SW_WAR
	.align		4
.L_72:
        /*1fec*/ 	.byte	0x04, 0x36
        /*1fee*/ 	.short	(.L_74 - .L_73)
.L_73:
        /*1ff0*/ 	.word	0x00000008
.L_74:


//--------------------- .nv.callgraph             --------------------------
	.section	.nv.callgraph,"",@"SHT_CUDA_CALLGRAPH"
	.align	4
	.sectionentsize	8
	.align		4
        /*0000*/ 	.word	0x00000000
	.align		4
        /*0004*/ 	.word	0xffffffff
	.align		4
        /*0008*/ 	.word	0x00000000
	.align		4
        /*000c*/ 	.word	0xfffffffe
	.align		4
        /*0010*/ 	.word	0x00000000
	.align		4
        /*0014*/ 	.word	0xfffffffd
	.align		4
        /*0018*/ 	.word	0x00000000
	.align		4
        /*001c*/ 	.word	0xfffffffc


//--------------------- .nv.constant4             --------------------------
	.section	.nv.constant4,"a",@progbits
	.align	8
	.align		8
.nv.constant4:
        /*0000*/ 	.dword	_$_str


//--------------------- .text.attn_fwd            --------------------------
	.section	.text.attn_fwd,"ax",@progbits
	.align	128
        .global         attn_fwd
        .type           attn_fwd,@function
        .size           attn_fwd,(.L_x_3 - attn_fwd)
        .other          attn_fwd,@"STO_CUDA_ENTRY STV_DEFAULT"
attn_fwd:
.text.attn_fwd:
[----:B------:R-:W0:Y:S01]  /*0000*/  LDC R1, c[0x0][0x28] ;  /* 0x00000a00ff017b82 */ /* 0x000e220000000800 */
[----:B------:R-:W1:Y:S07]  /*0010*/  S2R R2, SR_TID.X ;  /* 0x0000000000027919 */ /* 0x000e6e0000002100 */
[----:B------:R-:W2:Y:S01]  /*0020*/  S2UR UR4, SR_CTAID.Y ;  /* 0x00000000000479c3 */ /* 0x000ea20000002600 */
[----:B------:R-:W-:Y:S01]  /*0030*/  ULDC.64 UR6, c[0x0][0x240] ;  /* 0x0000900000067ab9 */ /* 0x000fe20000000a00 */
[----:B------:R-:W-:Y:S01]  /*0040*/  ULDC.64 UR50, c[0x0][0x208] ;  /* 0x0000820000327ab9 */ /* 0x000fe20000000a00 */
[----:B------:R-:W3:Y:S01]  /*0050*/  S2R R0, SR_CTAID.X ;  /* 0x0000000000007919 */ /* 0x000ee20000002500 */
[----:B0-----:R-:W-:-:S04]  /*0060*/  VIADD R1, R1, 0xfffffa78 ;  /* 0xfffffa7801017836 */ /* 0x001fc80000000000 */
[----:B------:R-:W0:Y:S08]  /*0070*/  LDC.64 R134, c[0x0][0x210] ;  /* 0x00008400ff867b82 */ /* 0x000e300000000a00 */
[----:B------:R-:W4:Y:S01]  /*0080*/  LDC R122, c[0x0][0x248] ;  /* 0x00009200ff7a7b82 */ /* 0x000f220000000800 */
[----:B--2---:R-:W-:-:S04]  /*0090*/  UIMAD UR5, UR4, UR6, URZ ;  /* 0x00000006040572a4 */ /* 0x004fc8000f8e023f */
[----:B------:R-:W-:Y:S01]  /*00a0*/  USHF.R.S32.HI UR6, URZ, 0x1f, UR5 ;  /* 0x0000001f3f067899 */ /* 0x000fe20008011405 */
[----:B-1----:R-:W-:-:S05]  /*00b0*/  LOP3.LUT R2, R2, 0xff, RZ, 0xc0, !PT ;  /* 0x000000ff02027812 */ /* 0x002fca00078ec0ff */
[----:B---3--:R-:W-:-:S04]  /*00c0*/  IMAD R0, R0, 0x100, R2 ;  /* 0x0000010000007824 */ /* 0x008fc800078e0202 */
[----:B------:R-:W-:Y:S02]  /*00d0*/  IMAD R3, R0, UR7, RZ ;  /* 0x0000000700037c24 */ /* 0x000fe4000f8e02ff */
[C---:B----4-:R-:W-:Y:S02]  /*00e0*/  IMAD.SHL.U32 R5, R122.reuse, 0x2, RZ ;  /* 0x000000027a057824 */ /* 0x050fe400078e00ff */
[----:B------:R-:W-:Y:S01]  /*00f0*/  IMAD R7, R122, 0x3, RZ ;  /* 0x000000037a077824 */ /* 0x000fe200078e02ff */
[----:B0-----:R-:W-:Y:S02]  /*0100*/  IADD3 R134, P0, P1, R3, UR5, R134 ;  /* 0x0000000503867c10 */ /* 0x001fe4000f91e086 */
[----:B------:R-:W-:-:S04]  /*0110*/  SHF.R.S32.HI R0, RZ, 0x1f, R3 ;  /* 0x0000001fff007819 */ /* 0x000fc80000011403 */
[----:B------:R-:W-:Y:S02]  /*0120*/  IADD3.X R135, R0, UR6, R135, P0, P1 ;  /* 0x0000000600877c10 */ /* 0x000fe400087e2487 */
[----:B------:R-:W-:Y:S01]  /*0130*/  IADD3 R2, P0, R134, R122, RZ ;  /* 0x0000007a86027210 */ /* 0x000fe20007f1e0ff */
[C---:B------:R-:W-:Y:S01]  /*0140*/  IMAD.SHL.U32 R9, R122.reuse, 0x4, RZ ;  /* 0x000000047a097824 */ /* 0x040fe200078e00ff */
[-C--:B------:R-:W-:Y:S01]  /*0150*/  IADD3 R4, P1, R5, R134.reuse, RZ ;  /* 0x0000008605047210 */ /* 0x080fe20007f3e0ff */
[C---:B------:R-:W-:Y:S01]  /*0160*/  IMAD R11, R122.reuse, 0x5, RZ ;  /* 0x000000057a0b7824 */ /* 0x040fe200078e02ff */
[CC--:B------:R-:W-:Y:S01]  /*0170*/  LEA.HI.X.SX32 R3, R122.reuse, R135.reuse, 0x1, P0 ;  /* 0x000000877a037211 */ /* 0x0c0fe200000f0eff */
[C---:B------:R-:W-:Y:S01]  /*0180*/  IMAD R13, R122.reuse, 0x6, RZ ;  /* 0x000000067a0d7824 */ /* 0x040fe200078e02ff */
[----:B------:R-:W-:Y:S01]  /*0190*/  IADD3 R6, P0, R7, R134, RZ ;  /* 0x0000008607067210 */ /* 0x000fe20007f1e0ff */
[----:B------:R-:W-:Y:S01]  /*01a0*/  IMAD R15, R122, 0x7, RZ ;  /* 0x000000077a0f7824 */ /* 0x000fe200078e02ff */
[-C--:B------:R-:W-:Y:S01]  /*01b0*/  LEA.HI.X.SX32 R5, R5, R135.reuse, 0x1, P1 ;  /* 0x0000008705057211 */ /* 0x080fe200008f0eff */
[----:B------:R0:W2:Y:S01]  /*01c0*/  LDG.E.U8 R102, desc[UR50][R2.64] ;  /* 0x0000003202667981 */ /* 0x0000a2000c1e1100 */
[----:B------:R-:W-:-:S02]  /*01d0*/  LEA.HI.X.SX32 R7, R7, R135, 0x1, P0 ;  /* 0x0000008707077211 */ /* 0x000fc400000f0eff */
[-C--:B------:R-:W-:Y:S01]  /*01e0*/  IADD3 R64, P1, R9, R134.reuse, RZ ;  /* 0x0000008609407210 */ /* 0x080fe20007f3e0ff */
[----:B------:R1:W3:Y:S01]  /*01f0*/  LDG.E.U8 R111, desc[UR50][R4.64] ;  /* 0x00000032046f7981 */ /* 0x0002e2000c1e1100 */
[-C--:B------:R-:W-:Y:S02]  /*0200*/  IADD3 R66, P0, R11, R134.reuse, RZ ;  /* 0x000000860b427210 */ /* 0x080fe40007f1e0ff */
[-C--:B------:R-:W-:Y:S01]  /*0210*/  LEA.HI.X.SX32 R65, R9, R135.reuse, 0x1, P1 ;  /* 0x0000008709417211 */ /* 0x080fe200008f0eff */
[----:B------:R4:W3:Y:S01]  /*0220*/  LDG.E.U8 R139, desc[UR50][R6.64] ;  /* 0x00000032068b7981 */ /* 0x0008e2000c1e1100 */
[-C--:B------:R-:W-:Y:S01]  /*0230*/  LEA.HI.X.SX32 R67, R11, R135.reuse, 0x1, P0 ;  /* 0x000000870b437211 */ /* 0x080fe200000f0eff */
[C---:B0-----:R-:W-:Y:S01]  /*0240*/  IMAD.SHL.U32 R3, R122.reuse, 0x8, RZ ;  /* 0x000000087a037824 */ /* 0x041fe200078e00ff */
[-C--:B------:R-:W-:Y:S01]  /*0250*/  IADD3 R8, P1, R13, R134.reuse, RZ ;  /* 0x000000860d087210 */ /* 0x080fe20007f3e0ff */
[----:B------:R-:W5:Y:S01]  /*0260*/  LDG.E.U8 R64, desc[UR50][R64.64] ;  /* 0x0000003240407981 */ /* 0x000f62000c1e1100 */
[-C--:B------:R-:W-:Y:S01]  /*0270*/  IADD3 R106, P0, R15, R134.reuse, RZ ;  /* 0x000000860f6a7210 */ /* 0x080fe20007f1e0ff */
[C---:B-1----:R-:W-:Y:S01]  /*0280*/  IMAD R5, R122.reuse, 0x9, RZ ;  /* 0x000000097a057824 */ /* 0x042fe200078e02ff */
[-C--:B------:R-:W-:Y:S01]  /*0290*/  LEA.HI.X.SX32 R9, R13, R135.reuse, 0x1, P1 ;  /* 0x000000870d097211 */ /* 0x080fe200008f0eff */
[C---:B------:R-:W-:Y:S01]  /*02a0*/  IMAD R11, R122.reuse, 0xb, RZ ;  /* 0x0000000b7a0b7824 */ /* 0x040fe200078e02ff */
[-C--:B------:R-:W-:Y:S01]  /*02b0*/  LEA.HI.X.SX32 R107, R15, R135.reuse, 0x1, P0 ;  /* 0x000000870f6b7211 */ /* 0x080fe200000f0eff */
[C---:B----4-:R-:W-:Y:S01]  /*02c0*/  IMAD R7, R122.reuse, 0xa, RZ ;  /* 0x0000000a7a077824 */ /* 0x050fe200078e02ff */
[-C--:B------:R-:W-:Y:S01]  /*02d0*/  IADD3 R2, P1, R3, R134.reuse, RZ ;  /* 0x0000008603027210 */ /* 0x080fe20007f3e0ff */
[----:B------:R-:W-:Y:S01]  /*02e0*/  IMAD R13, R122, 0xc, RZ ;  /* 0x0000000c7a0d7824 */ /* 0x000fe200078e02ff */
[----:B------:R-:W-:Y:S01]  /*02f0*/  IADD3 R108, P0, R5, R134, RZ ;  /* 0x00000086056c7210 */ /* 0x000fe20007f1e0ff */
[----:B------:R0:W4:Y:S01]  /*0300*/  LDG.E.U8 R110, desc[UR50][R8.64] ;  /* 0x00000032086e7981 */ /* 0x000122000c1e1100 */
[----:B------:R-:W-:-:S02]  /*0310*/  LEA.HI.X.SX32 R3, R3, R135, 0x1, P1 ;  /* 0x0000008703037211 */ /* 0x000fc400008f0eff */
[-C--:B------:R-:W-:Y:S01]  /*0320*/  LEA.HI.X.SX32 R109, R5, R135.reuse, 0x1, P0 ;  /* 0x00000087056d7211 */ /* 0x080fe200000f0eff */
[C---:B------:R-:W-:Y:S01]  /*0330*/  IMAD R15, R122.reuse, 0x8a, RZ ;  /* 0x0000008a7a0f7824 */ /* 0x040fe200078e02ff */
[-C--:B------:R-:W-:Y:S01]  /*0340*/  IADD3 R4, P1, R7, R134.reuse, RZ ;  /* 0x0000008607047210 */ /* 0x080fe20007f3e0ff */
[----:B------:R1:W2:Y:S01]  /*0350*/  LDG.E.U8 R112, desc[UR50][R2.64] ;  /* 0x0000003202707981 */ /* 0x0002a2000c1e1100 */
[-C--:B------:R-:W-:Y:S02]  /*0360*/  IADD3 R140, P0, R11, R134.reuse, RZ ;  /* 0x000000860b8c7210 */ /* 0x080fe40007f1e0ff */
[-C--:B------:R-:W-:Y:S01]  /*0370*/  LEA.HI.X.SX32 R5, R7, R135.reuse, 0x1, P1 ;  /* 0x0000008707057211 */ /* 0x080fe200008f0eff */
[C---:B0-----:R-:W-:Y:S01]  /*0380*/  IMAD R9, R122.reuse, 0xd, RZ ;  /* 0x0000000d7a097824 */ /* 0x041fe200078e02ff */
[-C--:B------:R-:W-:Y:S01]  /*0390*/  LEA.HI.X.SX32 R141, R11, R135.reuse, 0x1, P0 ;  /* 0x000000870b8d7211 */ /* 0x080fe200000f0eff */
[C---:B------:R-:W-:Y:S01]  /*03a0*/  IMAD R11, R122.reuse, 0xe, RZ ;  /* 0x0000000e7a0b7824 */ /* 0x040fe200078e02ff */
[-C--:B------:R-:W-:Y:S01]  /*03b0*/  IADD3 R6, P1, R13, R134.reuse, RZ ;  /* 0x000000860d067210 */ /* 0x080fe20007f3e0ff */
[----:B------:R0:W3:Y:S01]  /*03c0*/  LDG.E.U8 R113, desc[UR50][R4.64] ;  /* 0x0000003204717981 */ /* 0x0000e2000c1e1100 */
[-C--:B------:R-:W-:Y:S01]  /*03d0*/  IADD3 R8, P0, R9, R134.reuse, RZ ;  /* 0x0000008609087210 */ /* 0x080fe20007f1e0ff */
[C---:B-1----:R-:W-:Y:S01]  /*03e0*/  IMAD R3, R122.reuse, 0xf, RZ ;  /* 0x0000000f7a037824 */ /* 0x042fe200078e02ff */
[-C--:B------:R-:W-:Y:S01]  /*03f0*/  LEA.HI.X.SX32 R7, R13, R135.reuse, 0x1, P1 ;  /* 0x000000870d077211 */ /* 0x080fe200008f0eff */
[C---:B------:R-:W-:Y:S01]  /*0400*/  IMAD.SHL.U32 R13, R122.reuse, 0x80, RZ ;  /* 0x000000807a0d7824 */ /* 0x040fe200078e00ff */
[-C--:B------:R-:W-:Y:S01]  /*0410*/  IADD3 R68, P1, R11, R134.reuse, RZ ;  /* 0x000000860b447210 */ /* 0x080fe20007f3e0ff */
[C---:B------:R-:W-:Y:S01]  /*0420*/  IMAD R17, R122.reuse, 0x8b, RZ ;  /* 0x0000008b7a117824 */ /* 0x040fe200078e02ff */
[-C--:B------:R-:W-:Y:S01]  /*0430*/  LEA.HI.X.SX32 R9, R9, R135.reuse, 0x1, P0 ;  /* 0x0000008709097211 */ /* 0x080fe200000f0eff */
[----:B------:R1:W5:Y:S01]  /*0440*/  LDG.E.U8 R65, desc[UR50][R6.64] ;  /* 0x0000003206417981 */ /* 0x000362000c1e1100 */
[-C--:B------:R-:W-:Y:S01]  /*0450*/  IADD3 R70, P0, R3, R134.reuse, RZ ;  /* 0x0000008603467210 */ /* 0x080fe20007f1e0ff */
[C---:B0-----:R-:W-:Y:S01]  /*0460*/  IMAD R5, R122.reuse, 0x81, RZ ;  /* 0x000000817a057824 */ /* 0x041fe200078e02ff */
[-C--:B------:R-:W-:Y:S01]  /*0470*/  LEA.HI.X.SX32 R69, R11, R135.reuse, 0x1, P1 ;  /* 0x000000870b457211 */ /* 0x080fe200008f0eff */
[----:B------:R-:W-:Y:S01]  /*0480*/  IMAD R11, R122, 0x82, RZ ;  /* 0x000000827a0b7824 */ /* 0x000fe200078e02ff */
[----:B------:R-:W-:Y:S01]  /*0490*/  IADD3 R2, P1, R13, R134, RZ ;  /* 0x000000860d027210 */ /* 0x000fe20007f3e0ff */
[----:B------:R0:W5:Y:S01]  /*04a0*/  LDG.E.U8 R143, desc[UR50][R8.64] ;  /* 0x00000032088f7981 */ /* 0x000162000c1e1100 */
[----:B------:R-:W-:-:S02]  /*04b0*/  LEA.HI.X.SX32 R71, R3, R135, 0x1, P0 ;  /* 0x0000008703477211 */ /* 0x000fc400000f0eff */
[-C--:B------:R-:W-:Y:S01]  /*04c0*/  IADD3 R144, P0, R5, R134.reuse, RZ ;  /* 0x0000008605907210 */ /* 0x080fe20007f1e0ff */
[C---:B-1----:R-:W-:Y:S01]  /*04d0*/  IMAD R7, R122.reuse, 0x83, RZ ;  /* 0x000000837a077824 */ /* 0x042fe200078e02ff */
[-C--:B------:R-:W-:Y:S01]  /*04e0*/  LEA.HI.X.SX32 R3, R13, R135.reuse, 0x1, P1 ;  /* 0x000000870d037211 */ /* 0x080fe200008f0eff */
[----:B------:R-:W5:Y:S01]  /*04f0*/  LDG.E.U8 R70, desc[UR50][R70.64] ;  /* 0x0000003246467981 */ /* 0x000f62000c1e1100 */
[-C--:B------:R-:W-:Y:S02]  /*0500*/  IADD3 R4, P1, R11, R134.reuse, RZ ;  /* 0x000000860b047210 */ /* 0x080fe40007f3e0ff */
[-C--:B------:R-:W-:Y:S01]  /*0510*/  LEA.HI.X.SX32 R145, R5, R135.reuse, 0x1, P0 ;  /* 0x0000008705917211 */ /* 0x080fe200000f0eff */
[C---:B0-----:R-:W-:Y:S01]  /*0520*/  IMAD R9, R122.reuse, 0x84, RZ ;  /* 0x000000847a097824 */ /* 0x041fe200078e02ff */
[-C--:B------:R-:W-:Y:S01]  /*0530*/  LEA.HI.X.SX32 R5, R11, R135.reuse, 0x1, P1 ;  /* 0x000000870b057211 */ /* 0x080fe200008f0eff */
[C---:B------:R-:W-:Y:S01]  /*0540*/  IMAD R11, R122.reuse, 0x85, RZ ;  /* 0x000000857a0b7824 */ /* 0x040fe200078e02ff */
[-C--:B------:R-:W-:Y:S01]  /*0550*/  IADD3 R6, P0, R7, R134.reuse, RZ ;  /* 0x0000008607067210 */ /* 0x080fe20007f1e0ff */
[----:B------:R-:W-:Y:S01]  /*0560*/  IMAD R13, R122, 0x86, RZ ;  /* 0x000000867a0d7824 */ /* 0x000fe200078e02ff */
[----:B------:R-:W-:Y:S01]  /*0570*/  IADD3 R136, P1, R9, R134, RZ ;  /* 0x0000008609887210 */ /* 0x000fe20007f3e0ff */
[----:B------:R0:W4:Y:S01]  /*0580*/  LDG.E.U8 R114, desc[UR50][R2.64] ;  /* 0x0000003202727981 */ /* 0x000122000c1e1100 */
[----:B------:R-:W-:-:S02]  /*0590*/  LEA.HI.X.SX32 R7, R7, R135, 0x1, P0 ;  /* 0x0000008707077211 */ /* 0x000fc400000f0eff */
[-C--:B------:R-:W-:Y:S01]  /*05a0*/  IADD3 R8, P0, R11, R134.reuse, RZ ;  /* 0x000000860b087210 */ /* 0x080fe20007f1e0ff */
[----:B------:R1:W2:Y:S01]  /*05b0*/  LDG.E.U8 R115, desc[UR50][R4.64] ;  /* 0x0000003204737981 */ /* 0x0002a2000c1e1100 */
[-C--:B------:R-:W-:Y:S02]  /*05c0*/  LEA.HI.X.SX32 R137, R9, R135.reuse, 0x1, P1 ;  /* 0x0000008709897211 */ /* 0x080fe400008f0eff */
[-C--:B------:R-:W-:Y:S01]  /*05d0*/  LEA.HI.X.SX32 R9, R11, R135.reuse, 0x1, P0 ;  /* 0x000000870b097211 */ /* 0x080fe200000f0eff */
[C---:B------:R-:W-:Y:S01]  /*05e0*/  IMAD R11, R122.reuse, 0x88, RZ ;  /* 0x000000887a0b7824 */ /* 0x040fe200078e02ff */
[CC--:B------:R-:W-:Y:S01]  /*05f0*/  IADD3 R104, P1, R13.reuse, R134.reuse, RZ ;  /* 0x000000860d687210 */ /* 0x0c0fe20007f3e0ff */
[C---:B0-----:R-:W-:Y:S01]  /*0600*/  IMAD R3, R122.reuse, 0x87, RZ ;  /* 0x000000877a037824 */ /* 0x041fe200078e02ff */
[----:B------:R0:W2:Y:S02]  /*0610*/  LDG.E.U8 R71, desc[UR50][R6.64] ;  /* 0x0000003206477981 */ /* 0x0000a4000c1e1100 */
[----:B------:R-:W-:Y:S01]  /*0620*/  LEA.HI.X.SX32 R105, R13, R135, 0x1, P1 ;  /* 0x000000870d697211 */ /* 0x000fe200008f0eff */
[----:B------:R-:W-:Y:S01]  /*0630*/  IMAD R13, R122, 0x89, RZ ;  /* 0x000000897a0d7824 */ /* 0x000fe200078e02ff */
[-C--:B------:R-:W-:Y:S01]  /*0640*/  IADD3 R2, P0, R3, R134.reuse, RZ ;  /* 0x0000008603027210 */ /* 0x080fe20007f1e0ff */
[----:B------:R-:W5:Y:S01]  /*0650*/  LDG.E.U8 R68, desc[UR50][R68.64] ;  /* 0x0000003244447981 */ /* 0x000f62000c1e1100 */
[----:B-1----:R-:W-:-:S02]  /*0660*/  IADD3 R4, P1, R11, R134, RZ ;  /* 0x000000860b047210 */ /* 0x002fc40007f3e0ff */
[-C--:B------:R-:W-:Y:S01]  /*0670*/  LEA.HI.X.SX32 R3, R3, R135.reuse, 0x1, P0 ;  /* 0x0000008703037211 */ /* 0x080fe200000f0eff */
[----:B------:R-:W3:Y:S01]  /*0680*/  LDG.E.U8 R140, desc[UR50][R140.64] ;  /* 0x000000328c8c7981 */ /* 0x000ee2000c1e1100 */
[-C--:B------:R-:W-:Y:S02]  /*0690*/  LEA.HI.X.SX32 R5, R11, R135.reuse, 0x1, P1 ;  /* 0x000000870b057211 */ /* 0x080fe400008f0eff */
[-C--:B0-----:R-:W-:Y:S01]  /*06a0*/  IADD3 R6, P0, R13, R134.reuse, RZ ;  /* 0x000000860d067210 */ /* 0x081fe20007f1e0ff */
[----:B------:R-:W5:Y:S01]  /*06b0*/  LDG.E.U8 R136, desc[UR50][R136.64] ;  /* 0x0000003288887981 */ /* 0x000f62000c1e1100 */
[----:B------:R-:W-:Y:S02]  /*06c0*/  IADD3 R10, P1, R15, R134, RZ ;  /* 0x000000860f0a7210 */ /* 0x000fe40007f3e0ff */
[-C--:B------:R-:W-:Y:S01]  /*06d0*/  LEA.HI.X.SX32 R7, R13, R135.reuse, 0x1, P0 ;  /* 0x000000870d077211 */ /* 0x080fe200000f0eff */
[----:B------:R0:W5:Y:S01]  /*06e0*/  LDG.E.U8 R69, desc[UR50][R8.64] ;  /* 0x0000003208457981 */ /* 0x000162000c1e1100 */
[----:B------:R-:W-:Y:S01]  /*06f0*/  LEA.HI.X.SX32 R11, R15, R135, 0x1, P1 ;  /* 0x000000870f0b7211 */ /* 0x000fe200008f0eff */
[----:B------:R-:W-:-:S02]  /*0700*/  IMAD R13, R122, 0x8c, RZ ;  /* 0x0000008c7a0d7824 */ /* 0x000fc400078e02ff */
[C---:B------:R-:W-:Y:S01]  /*0710*/  IMAD R15, R122.reuse, 0x8d, RZ ;  /* 0x0000008d7a0f7824 */ /* 0x040fe200078e02ff */
[----:B------:R1:W5:Y:S01]  /*0720*/  LDG.E.U8 R141, desc[UR50][R2.64] ;  /* 0x00000032028d7981 */ /* 0x000362000c1e1100 */
[----:B------:R-:W-:-:S03]  /*0730*/  IMAD R19, R122, 0x8f, RZ ;  /* 0x0000008f7a137824 */ /* 0x000fc600078e02ff */
[----:B------:R-:W5:Y:S01]  /*0740*/  LDG.E.U8 R104, desc[UR50][R104.64] ;  /* 0x0000003268687981 */ /* 0x000f62000c1e1100 */
[-C--:B0-----:R-:W-:Y:S02]  /*0750*/  IADD3 R8, P0, R17, R134.reuse, RZ ;  /* 0x0000008611087210 */ /* 0x081fe40007f1e0ff */
[-C--:B------:R-:W-:Y:S01]  /*0760*/  IADD3 R12, P1, R13, R134.reuse, RZ ;  /* 0x000000860d0c7210 */ /* 0x080fe20007f3e0ff */
[----:B------:R0:W5:Y:S01]  /*0770*/  LDG.E.U8 R137, desc[UR50][R4.64] ;  /* 0x0000003204897981 */ /* 0x000162000c1e1100 */
[-C--:B------:R-:W-:Y:S01]  /*0780*/  LEA.HI.X.SX32 R9, R17, R135.reuse, 0x1, P0 ;  /* 0x0000008711097211 */ /* 0x080fe200000f0eff */
[C---:B------:R-:W-:Y:S01]  /*0790*/  IMAD R17, R122.reuse, 0x8e, RZ ;  /* 0x0000008e7a117824 */ /* 0x040fe200078e02ff */
[-C--:B-1----:R-:W-:Y:S01]  /*07a0*/  IADD3 R2, P0, R15, R134.reuse, RZ ;  /* 0x000000860f027210 */ /* 0x082fe20007f1e0ff */
[----:B------:R-:W5:Y:S01]  /*07b0*/  LDG.E.U8 R106, desc[UR50][R106.64] ;  /* 0x000000326a6a7981 */ /* 0x000f62000c1e1100 */
[-C--:B------:R-:W-:Y:S02]  /*07c0*/  LEA.HI.X.SX32 R13, R13, R135.reuse, 0x1, P1 ;  /* 0x000000870d0d7211 */ /* 0x080fe400008f0eff */
[----:B------:R-:W-:Y:S01]  /*07d0*/  LEA.HI.X.SX32 R3, R15, R135, 0x1, P0 ;  /* 0x000000870f037211 */ /* 0x000fe200000f0eff */
[----:B------:R1:W5:Y:S01]  /*07e0*/  LDG.E.U8 R105, desc[UR50][R10.64] ;  /* 0x000000320a697981 */ /* 0x000362000c1e1100 */
[----:B------:R-:W-:Y:S01]  /*07f0*/  IMAD.SHL.U32 R15, R122, 0x10, RZ ;  /* 0x000000107a0f7824 */ /* 0x000fe200078e00ff */
[----:B0-----:R-:W-:-:S02]  /*0800*/  IADD3 R4, P1, R17, R134, RZ ;  /* 0x0000008611047210 */ /* 0x001fc40007f3e0ff */
[----:B------:R-:W5:Y:S02]  /*0810*/  LDG.E.U8 R108, desc[UR50][R108.64] ;  /* 0x000000326c6c7981 */ /* 0x000f64000c1e1100 */
[----:B------:R-:W-:Y:S02]  /*0820*/  LEA.HI.X.SX32 R5, R17, R135, 0x1, P1 ;  /* 0x0000008711057211 */ /* 0x000fe400008f0eff */
[----:B------:R0:W5:Y:S01]  /*0830*/  LDG.E.U8 R107, desc[UR50][R8.64] ;  /* 0x00000032086b7981 */ /* 0x000162000c1e1100 */
[----:B-1----:R-:W-:Y:S01]  /*0840*/  IMAD R11, R122, 0x11, RZ ;  /* 0x000000117a0b7824 */ /* 0x002fe200078e02ff */
[-C--:B------:R-:W-:Y:S02]  /*0850*/  IADD3 R168, P0, R15, R134.reuse, RZ ;  /* 0x000000860fa87210 */ /* 0x080fe40007f1e0ff */
[----:B------:R1:W5:Y:S02]  /*0860*/  LDG.E.U8 R138, desc[UR50][R12.64] ;  /* 0x000000320c8a7981 */ /* 0x000364000c1e1100 */
[----:B------:R-:W-:-:S02]  /*0870*/  IADD3 R166, P1, R11, R134, RZ ;  /* 0x000000860ba67210 */ /* 0x000fc40007f3e0ff */
[----:B------:R1:W5:Y:S01]  /*0880*/  LDG.E.U8 R109, desc[UR50][R6.64] ;  /* 0x00000032066d7981 */ /* 0x000362000c1e1100 */
[----:B0-----:R-:W-:-:S03]  /*0890*/  IMAD R9, R122, 0x12, RZ ;  /* 0x000000127a097824 */ /* 0x001fc600078e02ff */
[----:B------:R-:W5:Y:S01]  /*08a0*/  LDG.E.U8 R66, desc[UR50][R66.64] ;  /* 0x0000003242427981 */ /* 0x000f62000c1e1100 */
[----:B-1----:R-:W-:-:S03]  /*08b0*/  IMAD R13, R122, 0x13, RZ ;  /* 0x000000137a0d7824 */ /* 0x002fc600078e02ff */
[----:B------:R-:W4:Y:S01]  /*08c0*/  LDG.E.U8 R144, desc[UR50][R144.64] ;  /* 0x0000003290907981 */ /* 0x000f22000c1e1100 */
[-C--:B------:R-:W-:Y:S02]  /*08d0*/  IADD3 R6, P2, R19, R134.reuse, RZ ;  /* 0x0000008613067210 */ /* 0x080fe40007f5e0ff */
[-C--:B------:R-:W-:Y:S01]  /*08e0*/  LEA.HI.X.SX32 R169, R15, R135.reuse, 0x1, P0 ;  /* 0x000000870fa97211 */ /* 0x080fe200000f0eff */
[----:B------:R-:W-:Y:S01]  /*08f0*/  IMAD R23, R122, 0x92, RZ ;  /* 0x000000927a177824 */ /* 0x000fe200078e02ff */
[-C--:B------:R-:W-:Y:S01]  /*0900*/  LEA.HI.X.SX32 R7, R19, R135.reuse, 0x1, P2 ;  /* 0x0000008713077211 */ /* 0x080fe200010f0eff */
[----:B------:R0:W5:Y:S01]  /*0910*/  LDG.E.U8 R67, desc[UR50][R4.64] ;  /* 0x0000003204437981 */ /* 0x000162000c1e1100 */
[----:B------:R-:W-:Y:S02]  /*0920*/  LEA.HI.X.SX32 R167, R11, R135, 0x1, P1 ;  /* 0x000000870ba77211 */ /* 0x000fe400008f0eff */
[-C--:B------:R-:W-:Y:S01]  /*0930*/  IADD3 R164, P0, R9, R134.reuse, RZ ;  /* 0x0000008609a47210 */ /* 0x080fe20007f1e0ff */
[----:B------:R1:W5:Y:S01]  /*0940*/  LDG.E.U8 R145, desc[UR50][R2.64] ;  /* 0x0000003202917981 */ /* 0x000362000c1e1100 */
[----:B------:R-:W-:-:S03]  /*0950*/  IADD3 R162, P1, R13, R134, RZ ;  /* 0x000000860da27210 */ /* 0x000fc60007f3e0ff */
[----:B------:R1:W5:Y:S01]  /*0960*/  LDG.E.U8 R142, desc[UR50][R6.64] ;  /* 0x00000032068e7981 */ /* 0x000362000c1e1100 */
[C---:B0-----:R-:W-:Y:S02]  /*0970*/  IMAD R5, R122.reuse, 0x15, RZ ;  /* 0x000000157a057824 */ /* 0x041fe400078e02ff */
[C---:B------:R-:W-:Y:S01]  /*0980*/  IMAD R11, R122.reuse, 0x1b, RZ ;  /* 0x0000001b7a0b7824 */ /* 0x040fe200078e02ff */
[----:B------:R-:W5:Y:S01]  /*0990*/  LDG.E.U8 R168, desc[UR50][R168.64] ;  /* 0x00000032a8a87981 */ /* 0x000f62000c1e1100 */
[C---:B-1----:R-:W-:Y:S01]  /*09a0*/  IMAD R3, R122.reuse, 0x14, RZ ;  /* 0x000000147a037824 */ /* 0x042fe200078e02ff */
[-C--:B------:R-:W-:Y:S02]  /*09b0*/  LEA.HI.X.SX32 R165, R9, R135.reuse, 0x1, P0 ;  /* 0x0000008709a57211 */ /* 0x080fe400000f0eff */
[-C--:B------:R-:W-:Y:S01]  /*09c0*/  LEA.HI.X.SX32 R163, R13, R135.reuse, 0x1, P1 ;  /* 0x000000870da37211 */ /* 0x080fe200008f0eff */
[C---:B------:R-:W-:Y:S01]  /*09d0*/  IMAD R7, R122.reuse, 0x16, RZ ;  /* 0x000000167a077824 */ /* 0x040fe200078e02ff */
[-C--:B------:R-:W-:Y:S01]  /*09e0*/  IADD3 R160, P0, R3, R134.reuse, RZ ;  /* 0x0000008603a07210 */ /* 0x080fe20007f1e0ff */
[C---:B------:R-:W-:Y:S01]  /*09f0*/  IMAD R9, R122.reuse, 0x1a, RZ ;  /* 0x0000001a7a097824 */ /* 0x040fe200078e02ff */
[-C--:B------:R-:W-:Y:S01]  /*0a00*/  IADD3 R158, P1, R5, R134.reuse, RZ ;  /* 0x00000086059e7210 */ /* 0x080fe20007f3e0ff */
[C---:B------:R-:W-:Y:S01]  /*0a10*/  IMAD R13, R122.reuse, 0x1c, RZ ;  /* 0x0000001c7a0d7824 */ /* 0x040fe200078e02ff */
[-C--:B------:R-:W-:Y:S01]  /*0a20*/  LEA.HI.X.SX32 R161, R3, R135.reuse, 0x1, P0 ;  /* 0x0000008703a17211 */ /* 0x080fe200000f0eff */
[C---:B------:R-:W-:Y:S01]  /*0a30*/  IMAD R3, R122.reuse, 0x17, RZ ;  /* 0x000000177a037824 */ /* 0x040fe200078e02ff */
        /* <DEDUP_REMOVED lines=8> */
[-C--:B------:R-:W-:Y:S01]  /*0ac0*/  IADD3 R4, P0, R5, R134.reuse, RZ ;  /* 0x0000008605047210 */ /* 0x080fe20007f1e0ff */
[C---:B------:R-:W-:Y:S01]  /*0ad0*/  IMAD R27, R122.reuse, 0x97, RZ ;  /* 0x000000977a1b7824 */ /* 0x040fe200078e02ff */
[-C--:B------:R-:W-:Y:S01]  /*0ae0*/  LEA.HI.X.SX32 R3, R3, R135.reuse, 0x1, P1 ;  /* 0x0000008703037211 */ /* 0x080fe200008f0eff */
[C---:B------:R-:W-:Y:S01]  /*0af0*/  IMAD R29, R122.reuse, 0x98, RZ ;  /* 0x000000987a1d7824 */ /* 0x040fe200078e02ff */
[----:B------:R-:W-:Y:S01]  /*0b00*/  LEA.HI.X.SX32 R5, R5, R135, 0x1, P0 ;  /* 0x0000008705057211 */ /* 0x000fe200000f0eff */
[----:B------:R-:W-:Y:S01]  /*0b10*/  IMAD R31, R122, 0x99, RZ ;  /* 0x000000997a1f7824 */ /* 0x000fe200078e02ff */
[-C--:B------:R-:W-:Y:S01]  /*0b20*/  IADD3 R6, P1, R7, R134.reuse, RZ ;  /* 0x0000008607067210 */ /* 0x080fe20007f3e0ff */
[----:B------:R0:W5:Y:S01]  /*0b30*/  LDG.E.U8 R153, desc[UR50][R2.64] ;  /* 0x0000003202997981 */ /* 0x000162000c1e1100 */
[----:B------:R-:W-:-:S02]  /*0b40*/  IADD3 R8, P0, R9, R134, RZ ;  /* 0x0000008609087210 */ /* 0x000fc40007f1e0ff */
[-C--:B------:R-:W-:Y:S01]  /*0b50*/  LEA.HI.X.SX32 R7, R7, R135.reuse, 0x1, P1 ;  /* 0x0000008707077211 */ /* 0x080fe200008f0eff */
[----:B------:R1:W5:Y:S01]  /*0b60*/  LDG.E.U8 R151, desc[UR50][R4.64] ;  /* 0x0000003204977981 */ /* 0x000362000c1e1100 */
[-C--:B------:R-:W-:Y:S02]  /*0b70*/  LEA.HI.X.SX32 R9, R9, R135.reuse, 0x1, P0 ;  /* 0x0000008709097211 */ /* 0x080fe400000f0eff */
[-C--:B------:R-:W-:Y:S01]  /*0b80*/  IADD3 R10, P1, R11, R134.reuse, RZ ;  /* 0x000000860b0a7210 */ /* 0x080fe20007f3e0ff */
[----:B------:R1:W5:Y:S01]  /*0b90*/  LDG.E.U8 R149, desc[UR50][R6.64] ;  /* 0x0000003206957981 */ /* 0x000362000c1e1100 */
[-C--:B------:R-:W-:Y:S01]  /*0ba0*/  IADD3 R12, P0, R13, R134.reuse, RZ ;  /* 0x000000860d0c7210 */ /* 0x080fe20007f1e0ff */
[C---:B0-----:R-:W-:Y:S01]  /*0bb0*/  IMAD R3, R122.reuse, 0x1e, RZ ;  /* 0x0000001e7a037824 */ /* 0x041fe200078e02ff */
[-C--:B------:R-:W-:Y:S01]  /*0bc0*/  LEA.HI.X.SX32 R11, R11, R135.reuse, 0x1, P1 ;  /* 0x000000870b0b7211 */ /* 0x080fe200008f0eff */
[----:B------:R0:W5:Y:S01]  /*0bd0*/  LDG.E.U8 R147, desc[UR50][R8.64] ;  /* 0x0000003208937981 */ /* 0x000162000c1e1100 */
[-C--:B------:R-:W-:Y:S01]  /*0be0*/  LEA.HI.X.SX32 R13, R13, R135.reuse, 0x1, P0 ;  /* 0x000000870d0d7211 */ /* 0x080fe200000f0eff */
[C---:B-1----:R-:W-:Y:S01]  /*0bf0*/  IMAD R5, R122.reuse, 0x1f, RZ ;  /* 0x0000001f7a057824 */ /* 0x042fe200078e02ff */
[-C--:B------:R-:W-:Y:S01]  /*0c00*/  IADD3 R14, P1, R15, R134.reuse, RZ ;  /* 0x000000860f0e7210 */ /* 0x080fe20007f3e0ff */
[----:B------:R1:W5:Y:S01]  /*0c10*/  LDG.E.U8 R0, desc[UR50][R10.64] ;  /* 0x000000320a007981 */ /* 0x000362000c1e1100 */
[-C--:B------:R-:W-:Y:S01]  /*0c20*/  IADD3 R16, P0, R3, R134.reuse, RZ ;  /* 0x0000008603107210 */ /* 0x080fe20007f1e0ff */
[C---:B------:R-:W-:Y:S01]  /*0c30*/  IMAD R7, R122.reuse, 0x90, RZ ;  /* 0x000000907a077824 */ /* 0x040fe200078e02ff */
[-C--:B------:R-:W-:Y:S01]  /*0c40*/  LEA.HI.X.SX32 R15, R15, R135.reuse, 0x1, P1 ;  /* 0x000000870f0f7211 */ /* 0x080fe200008f0eff */
[----:B------:R1:W5:Y:S01]  /*0c50*/  LDG.E.U8 R2, desc[UR50][R12.64] ;  /* 0x000000320c027981 */ /* 0x000362000c1e1100 */
[----:B------:R-:W-:Y:S01]  /*0c60*/  LEA.HI.X.SX32 R17, R3, R135, 0x1, P0 ;  /* 0x0000008703117211 */ /* 0x000fe200000f0eff */
[----:B0-----:R-:W-:Y:S01]  /*0c70*/  IMAD R9, R122, 0x91, RZ ;  /* 0x000000917a097824 */ /* 0x001fe200078e02ff */
[-C--:B------:R-:W-:Y:S01]  /*0c80*/  IADD3 R18, P1, R5, R134.reuse, RZ ;  /* 0x0000008605127210 */ /* 0x080fe20007f3e0ff */
[----:B------:R0:W5:Y:S01]  /*0c90*/  LDG.E.U8 R3, desc[UR50][R14.64] ;  /* 0x000000320e037981 */ /* 0x000162000c1e1100 */
[----:B------:R-:W-:-:S02]  /*0ca0*/  IADD3 R20, P0, R7, R134, RZ ;  /* 0x0000008607147210 */ /* 0x000fc40007f1e0ff */
[-C--:B------:R-:W-:Y:S01]  /*0cb0*/  LEA.HI.X.SX32 R19, R5, R135.reuse, 0x1, P1 ;  /* 0x0000008705137211 */ /* 0x080fe200008f0eff */
[----:B------:R0:W5:Y:S01]  /*0cc0*/  LDG.E.U8 R4, desc[UR50][R16.64] ;  /* 0x0000003210047981 */ /* 0x000162000c1e1100 */
[-C--:B------:R-:W-:Y:S02]  /*0cd0*/  LEA.HI.X.SX32 R21, R7, R135.reuse, 0x1, P0 ;  /* 0x0000008707157211 */ /* 0x080fe400000f0eff */
[-C--:B-1----:R-:W-:Y:S01]  /*0ce0*/  IADD3 R10, P1, R9, R134.reuse, RZ ;  /* 0x00000086090a7210 */ /* 0x082fe20007f3e0ff */
[----:B------:R1:W5:Y:S01]  /*0cf0*/  LDG.E.U8 R5, desc[UR50][R18.64] ;  /* 0x0000003212057981 */ /* 0x000362000c1e1100 */
[-C--:B------:R-:W-:Y:S02]  /*0d00*/  IADD3 R12, P0, R23, R134.reuse, RZ ;  /* 0x00000086170c7210 */ /* 0x080fe40007f1e0ff */
[-C--:B------:R-:W-:Y:S01]  /*0d10*/  LEA.HI.X.SX32 R11, R9, R135.reuse, 0x1, P1 ;  /* 0x00000087090b7211 */ /* 0x080fe200008f0eff */
[C---:B------:R-:W-:Y:S01]  /*0d20*/  IMAD R9, R122.reuse, 0x94, RZ ;  /* 0x000000947a097824 */ /* 0x040fe200078e02ff */
[----:B------:R-:W-:Y:S01]  /*0d30*/  LEA.HI.X.SX32 R13, R23, R135, 0x1, P0 ;  /* 0x00000087170d7211 */ /* 0x000fe200000f0eff */
[----:B------:R-:W-:Y:S01]  /*0d40*/  IMAD R23, R122, 0x95, RZ ;  /* 0x000000957a177824 */ /* 0x000fe200078e02ff */
[-C--:B0-----:R-:W-:Y:S01]  /*0d50*/  IADD3 R14, P1, R25, R134.reuse, RZ ;  /* 0x00000086190e7210 */ /* 0x081fe20007f3e0ff */
[----:B------:R0:W5:Y:S01]  /*0d60*/  LDG.E.U8 R6, desc[UR50][R20.64] ;  /* 0x0000003214067981 */ /* 0x000162000c1e1100 */
[----:B------:R-:W-:-:S02]  /*0d70*/  IADD3 R16, P0, R9, R134, RZ ;  /* 0x0000008609107210 */ /* 0x000fc40007f1e0ff */
[-C--:B------:R-:W-:Y:S01]  /*0d80*/  LEA.HI.X.SX32 R15, R25, R135.reuse, 0x1, P1 ;  /* 0x00000087190f7211 */ /* 0x080fe200008f0eff */
[----:B------:R-:W-:Y:S01]  /*0d90*/  IMAD R25, R122, 0x96, RZ ;  /* 0x000000967a197824 */ /* 0x000fe200078e02ff */
[-C--:B-1----:R-:W-:Y:S01]  /*0da0*/  IADD3 R18, P1, R23, R134.reuse, RZ ;  /* 0x0000008617127210 */ /* 0x082fe20007f3e0ff */
[----:B------:R-:W5:Y:S01]  /*0db0*/  LDG.E.U8 R7, desc[UR50][R10.64] ;  /* 0x000000320a077981 */ /* 0x000f62000c1e1100 */
[-C--:B------:R-:W-:Y:S02]  /*0dc0*/  LEA.HI.X.SX32 R17, R9, R135.reuse, 0x1, P0 ;  /* 0x0000008709117211 */ /* 0x080fe400000f0eff */
[-C--:B------:R-:W-:Y:S01]  /*0dd0*/  LEA.HI.X.SX32 R19, R23, R135.reuse, 0x1, P1 ;  /* 0x0000008717137211 */ /* 0x080fe200008f0eff */
[----:B------:R1:W5:Y:S01]  /*0de0*/  LDG.E.U8 R9, desc[UR50][R14.64] ;  /* 0x000000320e097981 */ /* 0x000362000c1e1100 */
[-C--:B0-----:R-:W-:Y:S02]  /*0df0*/  IADD3 R20, P0, R25, R134.reuse, RZ ;  /* 0x0000008619147210 */ /* 0x081fe40007f1e0ff */
[----:B------:R-:W-:Y:S01]  /*0e00*/  IADD3 R22, P1, R27, R134, RZ ;  /* 0x000000861b167210 */ /* 0x000fe20007f3e0ff */
[----:B------:R-:W5:Y:S01]  /*0e10*/  LDG.E.U8 R8, desc[UR50][R12.64] ;  /* 0x000000320c087981 */ /* 0x000f62000c1e1100 */
[----:B------:R-:W-:-:S02]  /*0e20*/  LEA.HI.X.SX32 R21, R25, R135, 0x1, P0 ;  /* 0x0000008719157211 */ /* 0x000fc400000f0eff */
[-C--:B------:R-:W-:Y:S01]  /*0e30*/  LEA.HI.X.SX32 R23, R27, R135.reuse, 0x1, P1 ;  /* 0x000000871b177211 */ /* 0x080fe200008f0eff */
[----:B------:R0:W5:Y:S01]  /*0e40*/  LDG.E.U8 R10, desc[UR50][R16.64] ;  /* 0x00000032100a7981 */ /* 0x000162000c1e1100 */
[-C--:B------:R-:W-:Y:S01]  /*0e50*/  IADD3 R24, P0, R29, R134.reuse, RZ ;  /* 0x000000861d187210 */ /* 0x080fe20007f1e0ff */
[----:B-1----:R-:W-:Y:S01]  /*0e60*/  IMAD R15, R122, 0x9a, RZ ;  /* 0x0000009a7a0f7824 */ /* 0x002fe200078e02ff */
[----:B------:R-:W-:Y:S01]  /*0e70*/  IADD3 R26, P1, R31, R134, RZ ;  /* 0x000000861f1a7210 */ /* 0x000fe20007f3e0ff */
[----:B------:R1:W5:Y:S01]  /*0e80*/  LDG.E.U8 R11, desc[UR50][R18.64] ;  /* 0x00000032120b7981 */ /* 0x000362000c1e1100 */
[----:B------:R-:W-:-:S03]  /*0e90*/  LEA.HI.X.SX32 R25, R29, R135, 0x1, P0 ;  /* 0x000000871d197211 */ /* 0x000fc600000f0eff */
[----:B------:R1:W5:Y:S01]  /*0ea0*/  LDG.E.U8 R12, desc[UR50][R20.64] ;  /* 0x00000032140c7981 */ /* 0x000362000c1e1100 */
[C---:B0-----:R-:W-:Y:S01]  /*0eb0*/  IMAD R17, R122.reuse, 0x9b, RZ ;  /* 0x0000009b7a117824 */ /* 0x041fe200078e02ff */
[-C--:B------:R-:W-:Y:S02]  /*0ec0*/  LEA.HI.X.SX32 R27, R31, R135.reuse, 0x1, P1 ;  /* 0x000000871f1b7211 */ /* 0x080fe400008f0eff */
[----:B------:R0:W5:Y:S01]  /*0ed0*/  LDG.E.U8 R13, desc[UR50][R22.64] ;  /* 0x00000032160d7981 */ /* 0x000162000c1e1100 */
[-C--:B------:R-:W-:Y:S01]  /*0ee0*/  IADD3 R28, P0, R15, R134.reuse, RZ ;  /* 0x000000860f1c7210 */ /* 0x080fe20007f1e0ff */
[C---:B-1----:R-:W-:Y:S01]  /*0ef0*/  IMAD R19, R122.reuse, 0x9c, RZ ;  /* 0x0000009c7a137824 */ /* 0x042fe200078e02ff */
[----:B------:R-:W-:Y:S01]  /*0f00*/  IADD3 R30, P1, R17, R134, RZ ;  /* 0x00000086111e7210 */ /* 0x000fe20007f3e0ff */
[C---:B------:R-:W-:Y:S01]  /*0f10*/  IMAD R35, R122.reuse, 0x9e, RZ ;  /* 0x0000009e7a237824 */ /* 0x040fe200078e02ff */
[----:B------:R1:W5:Y:S01]  /*0f20*/  LDG.E.U8 R14, desc[UR50][R24.64] ;  /* 0x00000032180e7981 */ /* 0x000362000c1e1100 */
[----:B------:R-:W-:Y:S01]  /*0f30*/  IMAD R21, R122, 0x9d, RZ ;  /* 0x0000009d7a157824 */ /* 0x000fe200078e02ff */
[----:B------:R-:W-:-:S02]  /*0f40*/  LEA.HI.X.SX32 R29, R15, R135, 0x1, P0 ;  /* 0x000000870f1d7211 */ /* 0x000fc400000f0eff */
[-C--:B------:R-:W-:Y:S01]  /*0f50*/  LEA.HI.X.SX32 R31, R17, R135.reuse, 0x1, P1 ;  /* 0x00000087111f7211 */ /* 0x080fe200008f0eff */
[C---:B------:R-:W-:Y:S01]  /*0f60*/  IMAD R37, R122.reuse, 0x9f, RZ ;  /* 0x0000009f7a257824 */ /* 0x040fe200078e02ff */
[-C--:B------:R-:W-:Y:S01]  /*0f70*/  IADD3 R32, P0, R19, R134.reuse, RZ ;  /* 0x0000008613207210 */ /* 0x080fe20007f1e0ff */
[----:B------:R1:W5:Y:S01]  /*0f80*/  LDG.E.U8 R16, desc[UR50][R28.64] ;  /* 0x000000321c107981 */ /* 0x000362000c1e1100 */
[-C--:B0-----:R-:W-:Y:S02]  /*0f90*/  IADD3 R22, P1, R21, R134.reuse, RZ ;  /* 0x0000008615167210 */ /* 0x081fe40007f3e0ff */
[-C--:B------:R-:W-:Y:S01]  /*0fa0*/  LEA.HI.X.SX32 R33, R19, R135.reuse, 0x1, P0 ;  /* 0x0000008713217211 */ /* 0x080fe200000f0eff */
[----:B------:R0:W5:Y:S01]  /*0fb0*/  LDG.E.U8 R15, desc[UR50][R26.64] ;  /* 0x000000321a0f7981 */ /* 0x000162000c1e1100 */
[-C--:B------:R-:W-:Y:S01]  /*0fc0*/  LEA.HI.X.SX32 R23, R21, R135.reuse, 0x1, P1 ;  /* 0x0000008715177211 */ /* 0x080fe200008f0eff */
[C---:B------:R-:W-:Y:S01]  /*0fd0*/  IMAD.SHL.U32 R21, R122.reuse, 0x20, RZ ;  /* 0x000000207a157824 */ /* 0x040fe200078e00ff */
[-C--:B-1----:R-:W-:Y:S01]  /*0fe0*/  IADD3 R24, P0, R35, R134.reuse, RZ ;  /* 0x0000008623187210 */ /* 0x082fe20007f1e0ff */
[----:B------:R1:W5:Y:S01]  /*0ff0*/  LDG.E.U8 R17, desc[UR50][R30.64] ;  /* 0x000000321e117981 */ /* 0x000362000c1e1100 */
[----:B------:R-:W-:Y:S01]  /*1000*/  IADD3 R36, P1, R37, R134, RZ ;  /* 0x0000008625247210 */ /* 0x000fe20007f3e0ff */
[----:B------:R-:W-:Y:S01]  /*1010*/  IMAD R29, R122, 0x21, RZ ;  /* 0x000000217a1d7824 */ /* 0x000fe200078e02ff */
[-C--:B------:R-:W-:Y:S01]  /*1020*/  LEA.HI.X.SX32 R25, R35, R135.reuse, 0x1, P0 ;  /* 0x0000008723197211 */ /* 0x080fe200000f0eff */
[----:B------:R1:W5:Y:S01]  /*1030*/  LDG.E.U8 R18, desc[UR50][R32.64] ;  /* 0x0000003220127981 */ /* 0x000362000c1e1100 */
[----:B------:R-:W-:-:S02]  /*1040*/  LEA.HI.X.SX32 R37, R37, R135, 0x1, P1 ;  /* 0x0000008725257211 */ /* 0x000fc400008f0eff */
[-C--:B0-----:R-:W-:Y:S01]  /*1050*/  IADD3 R26, P0, R21, R134.reuse, RZ ;  /* 0x00000086151a7210 */ /* 0x081fe20007f1e0ff */
[C---:B------:R-:W-:Y:S01]  /*1060*/  IMAD R39, R122.reuse, 0x25, RZ ;  /* 0x000000257a277824 */ /* 0x040fe200078e02ff */
[-C--:B------:R-:W-:Y:S01]  /*1070*/  IADD3 R28, P1, R29, R134.reuse, RZ ;  /* 0x000000861d1c7210 */ /* 0x080fe20007f3e0ff */
[C---:B-1----:R-:W-:Y:S01]  /*1080*/  IMAD R31, R122.reuse, 0x22, RZ ;  /* 0x000000227a1f7824 */ /* 0x042fe200078e02ff */
[-C--:B------:R-:W-:Y:S01]  /*1090*/  LEA.HI.X.SX32 R27, R21, R135.reuse, 0x1, P0 ;  /* 0x00000087151b7211 */ /* 0x080fe200000f0eff */
[C---:B------:R-:W-:Y:S01]  /*10a0*/  IMAD R35, R122.reuse, 0x24, RZ ;  /* 0x000000247a237824 */ /* 0x040fe200078e02ff */
[----:B------:R-:W5:Y:S01]  /*10b0*/  LDG.E.U8 R19, desc[UR50][R22.64] ;  /* 0x0000003216137981 */ /* 0x000f62000c1e1100 */
[C---:B------:R-:W-:Y:S01]  /*10c0*/  IMAD R33, R122.reuse, 0x23, RZ ;  /* 0x000000237a217824 */ /* 0x040fe200078e02ff */
[-C--:B------:R-:W-:Y:S02]  /*10d0*/  IADD3 R30, P0, R31, R134.reuse, RZ ;  /* 0x000000861f1e7210 */ /* 0x080fe40007f1e0ff */
[-C--:B------:R-:W-:Y:S01]  /*10e0*/  LEA.HI.X.SX32 R29, R29, R135.reuse, 0x1, P1 ;  /* 0x000000871d1d7211 */ /* 0x080fe200008f0eff */
[----:B------:R0:W5:Y:S01]  /*10f0*/  LDG.E.U8 R21, desc[UR50][R36.64] ;  /* 0x0000003224157981 */ /* 0x000162000c1e1100 */
[-C--:B------:R-:W-:Y:S01]  /*1100*/  IADD3 R32, P1, R33, R134.reuse, RZ ;  /* 0x0000008621207210 */ /* 0x080fe20007f3e0ff */
[C---:B------:R-:W-:Y:S01]  /*1110*/  IMAD R41, R122.reuse, 0x26, RZ ;  /* 0x000000267a297824 */ /* 0x040fe200078e02ff */
[-C--:B------:R-:W-:Y:S01]  /*1120*/  LEA.HI.X.SX32 R31, R31, R135.reuse, 0x1, P0 ;  /* 0x000000871f1f7211 */ /* 0x080fe200000f0eff */
[----:B------:R-:W-:Y:S01]  /*1130*/  IMAD R43, R122, 0x27, RZ ;  /* 0x000000277a2b7824 */ /* 0x000fe200078e02ff */
[----:B------:R-:W-:Y:S01]  /*1140*/  IADD3 R34, P0, R35, R134, RZ ;  /* 0x0000008623227210 */ /* 0x000fe20007f1e0ff */
[----:B------:R-:W5:Y:S01]  /*1150*/  LDG.E.U8 R20, desc[UR50][R24.64] ;  /* 0x0000003218147981 */ /* 0x000f62000c1e1100 */
[----:B------:R-:W-:-:S02]  /*1160*/  LEA.HI.X.SX32 R33, R33, R135, 0x1, P1 ;  /* 0x0000008721217211 */ /* 0x000fc400008f0eff */
[-C--:B0-----:R-:W-:Y:S01]  /*1170*/  IADD3 R36, P1, R39, R134.reuse, RZ ;  /* 0x0000008627247210 */ /* 0x081fe20007f3e0ff */
[----:B------:R0:W5:Y:S01]  /*1180*/  LDG.E.U8 R23, desc[UR50][R28.64] ;  /* 0x000000321c177981 */ /* 0x000162000c1e1100 */
[-C--:B------:R-:W-:Y:S02]  /*1190*/  LEA.HI.X.SX32 R35, R35, R135.reuse, 0x1, P0 ;  /* 0x0000008723237211 */ /* 0x080fe400000f0eff */
[-C--:B------:R-:W-:Y:S01]  /*11a0*/  IADD3 R38, P0, R41, R134.reuse, RZ ;  /* 0x0000008629267210 */ /* 0x080fe20007f1e0ff */
[----:B------:R-:W5:Y:S01]  /*11b0*/  LDG.E.U8 R22, desc[UR50][R26.64] ;  /* 0x000000321a167981 */ /* 0x000f62000c1e1100 */
[-C--:B------:R-:W-:Y:S02]  /*11c0*/  LEA.HI.X.SX32 R37, R39, R135.reuse, 0x1, P1 ;  /* 0x0000008727257211 */ /* 0x080fe400008f0eff */
[----:B------:R-:W-:Y:S01]  /*11d0*/  IADD3 R40, P1, R43, R134, RZ ;  /* 0x000000862b287210 */ /* 0x000fe20007f3e0ff */
[----:B------:R1:W5:Y:S01]  /*11e0*/  LDG.E.U8 R24, desc[UR50][R30.64] ;  /* 0x000000321e187981 */ /* 0x000362000c1e1100 */
[----:B0-----:R-:W-:Y:S01]  /*11f0*/  IMAD R29, R122, 0x28, RZ ;  /* 0x000000287a1d7824 */ /* 0x001fe200078e02ff */
[----:B------:R-:W-:-:S02]  /*1200*/  LEA.HI.X.SX32 R39, R41, R135, 0x1, P0 ;  /* 0x0000008729277211 */ /* 0x000fc400000f0eff */
[----:B------:R0:W5:Y:S01]  /*1210*/  LDG.E.U8 R25, desc[UR50][R32.64] ;  /* 0x0000003220197981 */ /* 0x000162000c1e1100 */
[----:B------:R-:W-:-:S03]  /*1220*/  LEA.HI.X.SX32 R41, R43, R135, 0x1, P1 ;  /* 0x000000872b297211 */ /* 0x000fc600008f0eff */
[----:B------:R0:W5:Y:S01]  /*1230*/  LDG.E.U8 R26, desc[UR50][R34.64] ;  /* 0x00000032221a7981 */ /* 0x000162000c1e1100 */
[C---:B-1----:R-:W-:Y:S01]  /*1240*/  IMAD R31, R122.reuse, 0x29, RZ ;  /* 0x000000297a1f7824 */ /* 0x042fe200078e02ff */
[-C--:B------:R-:W-:Y:S02]  /*1250*/  IADD3 R42, P0, R29, R134.reuse, RZ ;  /* 0x000000861d2a7210 */ /* 0x080fe40007f1e0ff */
[----:B------:R1:W5:Y:S01]  /*1260*/  LDG.E.U8 R27, desc[UR50][R36.64] ;  /* 0x00000032241b7981 */ /* 0x000362000c1e1100 */
[C---:B0-----:R-:W-:Y:S01]  /*1270*/  IMAD R33, R122.reuse, 0x2a, RZ ;  /* 0x0000002a7a217824 */ /* 0x041fe200078e02ff */
[-C--:B------:R-:W-:Y:S01]  /*1280*/  IADD3 R44, P1, R31, R134.reuse, RZ ;  /* 0x000000861f2c7210 */ /* 0x080fe20007f3e0ff */
[C---:B------:R-:W-:Y:S01]  /*1290*/  IMAD R49, R122.reuse, 0x2c, RZ ;  /* 0x0000002c7a317824 */ /* 0x040fe200078e02ff */
[----:B------:R0:W5:Y:S01]  /*12a0*/  LDG.E.U8 R28, desc[UR50][R38.64] ;  /* 0x00000032261c7981 */ /* 0x000162000c1e1100 */
[C---:B------:R-:W-:Y:S01]  /*12b0*/  IMAD R35, R122.reuse, 0x2b, RZ ;  /* 0x0000002b7a237824 */ /* 0x040fe200078e02ff */
[-C--:B------:R-:W-:Y:S01]  /*12c0*/  LEA.HI.X.SX32 R43, R29, R135.reuse, 0x1, P0 ;  /* 0x000000871d2b7211 */ /* 0x080fe200000f0eff */
[----:B------:R-:W-:Y:S01]  /*12d0*/  IMAD R51, R122, 0x2d, RZ ;  /* 0x0000002d7a337824 */ /* 0x000fe200078e02ff */
[----:B------:R-:W-:Y:S01]  /*12e0*/  LEA.HI.X.SX32 R45, R31, R135, 0x1, P1 ;  /* 0x000000871f2d7211 */ /* 0x000fe200008f0eff */
[----:B------:R0:W5:Y:S01]  /*12f0*/  LDG.E.U8 R29, desc[UR50][R40.64] ;  /* 0x00000032281d7981 */ /* 0x000162000c1e1100 */
[----:B------:R-:W-:-:S02]  /*1300*/  IADD3 R46, P0, R33, R134, RZ ;  /* 0x00000086212e7210 */ /* 0x000fc40007f1e0ff */
[-C--:B-1----:R-:W-:Y:S01]  /*1310*/  IADD3 R36, P1, R35, R134.reuse, RZ ;  /* 0x0000008623247210 */ /* 0x082fe20007f3e0ff */
[----:B------:R1:W5:Y:S01]  /*1320*/  LDG.E.U8 R30, desc[UR50][R42.64] ;  /* 0x000000322a1e7981 */ /* 0x000362000c1e1100 */
[-C--:B------:R-:W-:Y:S02]  /*1330*/  LEA.HI.X.SX32 R47, R33, R135.reuse, 0x1, P0 ;  /* 0x00000087212f7211 */ /* 0x080fe400000f0eff */
[-C--:B------:R-:W-:Y:S01]  /*1340*/  LEA.HI.X.SX32 R37, R35, R135.reuse, 0x1, P1 ;  /* 0x0000008723257211 */ /* 0x080fe200008f0eff */
[C---:B------:R-:W-:Y:S01]  /*1350*/  IMAD R35, R122.reuse, 0x2e, RZ ;  /* 0x0000002e7a237824 */ /* 0x040fe200078e02ff */
[-C--:B0-----:R-:W-:Y:S01]  /*1360*/  IADD3 R38, P0, R49, R134.reuse, RZ ;  /* 0x0000008631267210 */ /* 0x081fe20007f1e0ff */
[----:B------:R0:W5:Y:S01]  /*1370*/  LDG.E.U8 R31, desc[UR50][R44.64] ;  /* 0x000000322c1f7981 */ /* 0x000162000c1e1100 */
[-C--:B------:R-:W-:Y:S02]  /*1380*/  IADD3 R40, P1, R51, R134.reuse, RZ ;  /* 0x0000008633287210 */ /* 0x080fe40007f3e0ff */
[-C--:B------:R-:W-:Y:S01]  /*1390*/  LEA.HI.X.SX32 R39, R49, R135.reuse, 0x1, P0 ;  /* 0x0000008731277211 */ /* 0x080fe200000f0eff */
[C---:B------:R-:W-:Y:S01]  /*13a0*/  IMAD R49, R122.reuse, 0x2f, RZ ;  /* 0x0000002f7a317824 */ /* 0x040fe200078e02ff */
[-C--:B------:R-:W-:Y:S01]  /*13b0*/  LEA.HI.X.SX32 R41, R51, R135.reuse, 0x1, P1 ;  /* 0x0000008733297211 */ /* 0x080fe200008f0eff */
[C---:B------:R-:W-:Y:S01]  /*13c0*/  IMAD R51, R122.reuse, 0xa0, RZ ;  /* 0x000000a07a337824 */ /* 0x040fe200078e02ff */
[-C--:B-1----:R-:W-:Y:S01]  /*13d0*/  IADD3 R42, P0, R35, R134.reuse, RZ ;  /* 0x00000086232a7210 */ /* 0x082fe20007f1e0ff */
[----:B------:R1:W5:Y:S01]  /*13e0*/  LDG.E.U8 R32, desc[UR50][R46.64] ;  /* 0x000000322e207981 */ /* 0x000362000c1e1100 */
[C---:B------:R-:W-:Y:S01]  /*13f0*/  IMAD R53, R122.reuse, 0xa1, RZ ;  /* 0x000000a17a357824 */ /* 0x040fe200078e02ff */
[-C--:B0-----:R-:W-:Y:S01]  /*1400*/  IADD3 R44, P1, R49, R134.reuse, RZ ;  /* 0x00000086312c7210 */ /* 0x081fe20007f3e0ff */
[C---:B------:R-:W-:Y:S01]  /*1410*/  IMAD R55, R122.reuse, 0xa2, RZ ;  /* 0x000000a27a377824 */ /* 0x040fe200078e02ff */
[----:B------:R-:W-:Y:S01]  /*1420*/  LEA.HI.X.SX32 R43, R35, R135, 0x1, P0 ;  /* 0x00000087232b7211 */ /* 0x000fe200000f0eff */
[----:B------:R-:W-:Y:S01]  /*1430*/  IMAD R57, R122, 0xa3, RZ ;  /* 0x000000a37a397824 */ /* 0x000fe200078e02ff */
[----:B------:R0:W5:Y:S01]  /*1440*/  LDG.E.U8 R35, desc[UR50][R40.64] ;  /* 0x0000003228237981 */ /* 0x000162000c1e1100 */
[----:B-1----:R-:W-:-:S03]  /*1450*/  IADD3 R46, P0, R51, R134, RZ ;  /* 0x00000086332e7210 */ /* 0x002fc60007f1e0ff */
[----:B------:R-:W5:Y:S01]  /*1460*/  LDG.E.U8 R33, desc[UR50][R36.64] ;  /* 0x0000003224217981 */ /* 0x000f62000c1e1100 */
[-C--:B------:R-:W-:Y:S02]  /*1470*/  LEA.HI.X.SX32 R45, R49, R135.reuse, 0x1, P1 ;  /* 0x00000087312d7211 */ /* 0x080fe400008f0eff */
[-C--:B------:R-:W-:Y:S01]  /*1480*/  LEA.HI.X.SX32 R47, R51, R135.reuse, 0x1, P0 ;  /* 0x00000087332f7211 */ /* 0x080fe200000f0eff */
[----:B------:R-:W5:Y:S01]  /*1490*/  LDG.E.U8 R34, desc[UR50][R38.64] ;  /* 0x0000003226227981 */ /* 0x000f62000c1e1100 */
[-C--:B------:R-:W-:Y:S01]  /*14a0*/  IADD3 R48, P1, R53, R134.reuse, RZ ;  /* 0x0000008635307210 */ /* 0x080fe20007f3e0ff */
[C---:B0-----:R-:W-:Y:S01]  /*14b0*/  IMAD R41, R122.reuse, 0xa4, RZ ;  /* 0x000000a47a297824 */ /* 0x041fe200078e02ff */
[----:B------:R-:W-:Y:S01]  /*14c0*/  IADD3 R50, P0, R55, R134, RZ ;  /* 0x0000008637327210 */ /* 0x000fe20007f1e0ff */
[----:B------:R-:W-:Y:S01]  /*14d0*/  IMAD R61, R122, 0xa8, RZ ;  /* 0x000000a87a3d7824 */ /* 0x000fe200078e02ff */
[-C--:B------:R-:W-:Y:S01]  /*14e0*/  LEA.HI.X.SX32 R49, R53, R135.reuse, 0x1, P1 ;  /* 0x0000008735317211 */ /* 0x080fe200008f0eff */
[----:B------:R0:W5:Y:S01]  /*14f0*/  LDG.E.U8 R36, desc[UR50][R42.64] ;  /* 0x000000322a247981 */ /* 0x000162000c1e1100 */
[----:B------:R-:W-:-:S02]  /*1500*/  LEA.HI.X.SX32 R51, R55, R135, 0x1, P0 ;  /* 0x0000008737337211 */ /* 0x000fc400000f0eff */
[-C--:B------:R-:W-:Y:S01]  /*1510*/  IADD3 R52, P1, R57, R134.reuse, RZ ;  /* 0x0000008639347210 */ /* 0x080fe20007f3e0ff */
[----:B------:R1:W5:Y:S01]  /*1520*/  LDG.E.U8 R37, desc[UR50][R44.64] ;  /* 0x000000322c257981 */ /* 0x000362000c1e1100 */
[----:B------:R-:W-:-:S03]  /*1530*/  IADD3 R54, P0, R41, R134, RZ ;  /* 0x0000008629367210 */ /* 0x000fc60007f1e0ff */
[----:B------:R2:W5:Y:S01]  /*1540*/  LDG.E.U8 R38, desc[UR50][R46.64] ;  /* 0x000000322e267981 */ /* 0x000562000c1e1100 */
[----:B0-----:R-:W-:-:S03]  /*1550*/  IMAD R43, R122, 0xa5, RZ ;  /* 0x000000a57a2b7824 */ /* 0x001fc600078e02ff */
[----:B------:R0:W5:Y:S01]  /*1560*/  LDG.E.U8 R39, desc[UR50][R48.64] ;  /* 0x0000003230277981 */ /* 0x000162000c1e1100 */
[C---:B-1----:R-:W-:Y:S01]  /*1570*/  IMAD R45, R122.reuse, 0xa6, RZ ;  /* 0x000000a67a2d7824 */ /* 0x042fe200078e02ff */
[-C--:B------:R-:W-:Y:S02]  /*1580*/  LEA.HI.X.SX32 R53, R57, R135.reuse, 0x1, P1 ;  /* 0x0000008739357211 */ /* 0x080fe400008f0eff */
[----:B------:R1:W5:Y:S01]  /*1590*/  LDG.E.U8 R40, desc[UR50][R50.64] ;  /* 0x0000003232287981 */ /* 0x000362000c1e1100 */
[-C--:B------:R-:W-:Y:S01]  /*15a0*/  LEA.HI.X.SX32 R55, R41, R135.reuse, 0x1, P0 ;  /* 0x0000008729377211 */ /* 0x080fe200000f0eff */
[C---:B--2---:R-:W-:Y:S01]  /*15b0*/  IMAD R47, R122.reuse, 0xa7, RZ ;  /* 0x000000a77a2f7824 */ /* 0x044fe200078e02ff */
[-C--:B------:R-:W-:Y:S01]  /*15c0*/  IADD3 R56, P1, R43, R134.reuse, RZ ;  /* 0x000000862b387210 */ /* 0x080fe20007f3e0ff */
[----:B------:R-:W-:Y:S01]  /*15d0*/  IMAD R63, R122, 0xa9, RZ ;  /* 0x000000a97a3f7824 */ /* 0x000fe200078e02ff */
[----:B------:R-:W-:Y:S01]  /*15e0*/  IADD3 R58, P0, R45, R134, RZ ;  /* 0x000000862d3a7210 */ /* 0x000fe20007f1e0ff */
[----:B------:R2:W5:Y:S01]  /*15f0*/  LDG.E.U8 R41, desc[UR50][R52.64] ;  /* 0x0000003234297981 */ /* 0x000562000c1e1100 */
[----:B------:R-:W-:-:S02]  /*1600*/  LEA.HI.X.SX32 R57, R43, R135, 0x1, P1 ;  /* 0x000000872b397211 */ /* 0x000fc400008f0eff */
[-C--:B------:R-:W-:Y:S01]  /*1610*/  LEA.HI.X.SX32 R59, R45, R135.reuse, 0x1, P0 ;  /* 0x000000872d3b7211 */ /* 0x080fe200000f0eff */
[----:B------:R3:W5:Y:S01]  /*1620*/  LDG.E.U8 R42, desc[UR50][R54.64] ;  /* 0x00000032362a7981 */ /* 0x000762000c1e1100 */
[-C--:B0-----:R-:W-:Y:S02]  /*1630*/  IADD3 R48, P1, R47, R134.reuse, RZ ;  /* 0x000000862f307210 */ /* 0x081fe40007f3e0ff */
[-C--:B-1----:R-:W-:Y:S01]  /*1640*/  IADD3 R50, P0, R61, R134.reuse, RZ ;  /* 0x000000863d327210 */ /* 0x082fe20007f1e0ff */
[----:B------:R0:W5:Y:S01]  /*1650*/  LDG.E.U8 R43, desc[UR50][R56.64] ;  /* 0x00000032382b7981 */ /* 0x000162000c1e1100 */
[-C--:B------:R-:W-:Y:S01]  /*1660*/  LEA.HI.X.SX32 R49, R47, R135.reuse, 0x1, P1 ;  /* 0x000000872f317211 */ /* 0x080fe200008f0eff */
[C---:B------:R-:W-:Y:S01]  /*1670*/  IMAD R47, R122.reuse, 0xaa, RZ ;  /* 0x000000aa7a2f7824 */ /* 0x040fe200078e02ff */
[----:B------:R-:W-:Y:S01]  /*1680*/  LEA.HI.X.SX32 R51, R61, R135, 0x1, P0 ;  /* 0x000000873d337211 */ /* 0x000fe200000f0eff */
[----:B------:R-:W-:Y:S01]  /*1690*/  IMAD R61, R122, 0xab, RZ ;  /* 0x000000ab7a3d7824 */ /* 0x000fe200078e02ff */
[-C--:B--2---:R-:W-:Y:S01]  /*16a0*/  IADD3 R52, P1, R63, R134.reuse, RZ ;  /* 0x000000863f347210 */ /* 0x084fe20007f3e0ff */
[----:B------:R1:W2:Y:S01]  /*16b0*/  LDG.E.U8 R44, desc[UR50][R58.64] ;  /* 0x000000323a2c7981 */ /* 0x0002a2000c1e1100 */
[----:B---3--:R-:W-:-:S02]  /*16c0*/  IADD3 R54, P0, R47, R134, RZ ;  /* 0x000000862f367210 */ /* 0x008fc40007f1e0ff */
[-C--:B------:R-:W-:Y:S01]  /*16d0*/  LEA.HI.X.SX32 R53, R63, R135.reuse, 0x1, P1 ;  /* 0x000000873f357211 */ /* 0x080fe200008f0eff */
[C---:B------:R-:W-:Y:S01]  /*16e0*/  IMAD R63, R122.reuse, 0xac, RZ ;  /* 0x000000ac7a3f7824 */ /* 0x040fe200078e02ff */
[-C--:B0-----:R-:W-:Y:S01]  /*16f0*/  IADD3 R56, P1, R61, R134.reuse, RZ ;  /* 0x000000863d387210 */ /* 0x081fe20007f3e0ff */
[C---:B------:R-:W-:Y:S01]  /*1700*/  IMAD R77, R122.reuse, 0xaf, RZ ;  /* 0x000000af7a4d7824 */ /* 0x040fe200078e02ff */
[-C--:B------:R-:W-:Y:S01]  /*1710*/  LEA.HI.X.SX32 R55, R47, R135.reuse, 0x1, P0 ;  /* 0x000000872f377211 */ /* 0x080fe200000f0eff */
[----:B------:R-:W2:Y:S01]  /*1720*/  LDG.E.U8 R45, desc[UR50][R48.64] ;  /* 0x00000032302d7981 */ /* 0x000ea2000c1e1100 */
[-C--:B------:R-:W-:Y:S01]  /*1730*/  LEA.HI.X.SX32 R57, R61, R135.reuse, 0x1, P1 ;  /* 0x000000873d397211 */ /* 0x080fe200008f0eff */
[C---:B-1----:R-:W-:Y:S01]  /*1740*/  IMAD R59, R122.reuse, 0xad, RZ ;  /* 0x000000ad7a3b7824 */ /* 0x042fe200078e02ff */
[C---:B------:R-:W-:Y:S01]  /*1750*/  IADD3 R62, P0, R63.reuse, R134, RZ ;  /* 0x000000863f3e7210 */ /* 0x040fe20007f1e0ff */
[----:B------:R-:W-:Y:S01]  /*1760*/  IMAD R61, R122, 0xae, RZ ;  /* 0x000000ae7a3d7824 */ /* 0x000fe200078e02ff */
[----:B------:R0:W3:Y:S02]  /*1770*/  LDG.E.U8 R47, desc[UR50][R52.64] ;  /* 0x00000032342f7981 */ /* 0x0000e4000c1e1100 */
[----:B------:R-:W-:-:S02]  /*1780*/  LEA.HI.X.SX32 R63, R63, R135, 0x1, P0 ;  /* 0x000000873f3f7211 */ /* 0x000fc400000f0eff */
[-C--:B------:R-:W-:Y:S01]  /*1790*/  IADD3 R72, P1, R59, R134.reuse, RZ ;  /* 0x000000863b487210 */ /* 0x080fe20007f3e0ff */
[----:B------:R1:W3:Y:S01]  /*17a0*/  LDG.E.U8 R48, desc[UR50][R54.64] ;  /* 0x0000003236307981 */ /* 0x0002e2000c1e1100 */
[----:B------:R-:W-:-:S03]  /*17b0*/  IADD3 R74, P0, R61, R134, RZ ;  /* 0x000000863d4a7210 */ /* 0x000fc60007f1e0ff */
[----:B------:R4:W3:Y:S01]  /*17c0*/  LDG.E.U8 R49, desc[UR50][R56.64] ;  /* 0x0000003238317981 */ /* 0x0008e2000c1e1100 */
[C---:B0-----:R-:W-:Y:S01]  /*17d0*/  IMAD R53, R122.reuse, 0x30, RZ ;  /* 0x000000307a357824 */ /* 0x041fe200078e02ff */
[-C--:B------:R-:W-:Y:S02]  /*17e0*/  LEA.HI.X.SX32 R73, R59, R135.reuse, 0x1, P1 ;  /* 0x000000873b497211 */ /* 0x080fe400008f0eff */
[-C--:B------:R-:W-:Y:S01]  /*17f0*/  LEA.HI.X.SX32 R75, R61, R135.reuse, 0x1, P0 ;  /* 0x000000873d4b7211 */ /* 0x080fe200000f0eff */
[----:B------:R-:W3:Y:S01]  /*1800*/  LDG.E.U8 R46, desc[UR50][R50.64] ;  /* 0x00000032322e7981 */ /* 0x000ee2000c1e1100 */
[-C--:B------:R-:W-:Y:S01]  /*1810*/  IADD3 R76, P1, R77, R134.reuse, RZ ;  /* 0x000000864d4c7210 */ /* 0x080fe20007f3e0ff */
[C---:B-1----:R-:W-:Y:S01]  /*1820*/  IMAD R55, R122.reuse, 0x31, RZ ;  /* 0x000000317a377824 */ /* 0x042fe200078e02ff */
[-C--:B------:R-:W-:Y:S01]  /*1830*/  IADD3 R58, P0, R53, R134.reuse, RZ ;  /* 0x00000086353a7210 */ /* 0x080fe20007f1e0ff */
[C---:B------:R-:W-:Y:S01]  /*1840*/  IMAD R79, R122.reuse, 0x33, RZ ;  /* 0x000000337a4f7824 */ /* 0x040fe200078e02ff */
[----:B------:R-:W2:Y:S01]  /*1850*/  LDG.E.U8 R156, desc[UR50][R156.64] ;  /* 0x000000329c9c7981 */ /* 0x000ea2000c1e1100 */
[C---:B----4-:R-:W-:Y:S01]  /*1860*/  IMAD R57, R122.reuse, 0x32, RZ ;  /* 0x000000327a397824 */ /* 0x050fe200078e02ff */
[-C--:B------:R-:W-:Y:S01]  /*1870*/  LEA.HI.X.SX32 R77, R77, R135.reuse, 0x1, P1 ;  /* 0x000000874d4d7211 */ /* 0x080fe200008f0eff */
[C---:B------:R-:W-:Y:S01]  /*1880*/  IMAD R81, R122.reuse, 0x34, RZ ;  /* 0x000000347a517824 */ /* 0x040fe200078e02ff */
[----:B------:R-:W-:Y:S01]  /*1890*/  LEA.HI.X.SX32 R59, R53, R135, 0x1, P0 ;  /* 0x00000087353b7211 */ /* 0x000fe200000f0eff */
[----:B------:R0:W4:Y:S01]  /*18a0*/  LDG.E.U8 R50, desc[UR50][R62.64] ;  /* 0x000000323e327981 */ /* 0x000122000c1e1100 */
[----:B------:R-:W-:Y:S01]  /*18b0*/  IADD3 R60, P1, R55, R134, RZ ;  /* 0x00000086373c7210 */ /* 0x000fe20007f3e0ff */
[----:B------:R-:W-:-:S02]  /*18c0*/  IMAD R83, R122, 0x35, RZ ;  /* 0x000000357a537824 */ /* 0x000fc400078e02ff */
[----:B------:R1:W4:Y:S01]  /*18d0*/  LDG.E.U8 R51, desc[UR50][R72.64] ;  /* 0x0000003248337981 */ /* 0x000322000c1e1100 */
[----:B------:R-:W-:-:S03]  /*18e0*/  LEA.HI.X.SX32 R61, R55, R135, 0x1, P1 ;  /* 0x00000087373d7211 */ /* 0x000fc600008f0eff */
[----:B------:R1:W4:Y:S01]  /*18f0*/  LDG.E.U8 R52, desc[UR50][R74.64] ;  /* 0x000000324a347981 */ /* 0x000322000c1e1100 */
[----:B0-----:R-:W-:-:S03]  /*1900*/  IADD3 R62, P0, R57, R134, RZ ;  /* 0x00000086393e7210 */ /* 0x001fc60007f1e0ff */
[----:B------:R0:W4:Y:S01]  /*1910*/  LDG.E.U8 R53, desc[UR50][R76.64] ;  /* 0x000000324c357981 */ /* 0x000122000c1e1100 */
[-C--:B------:R-:W-:Y:S02]  /*1920*/  LEA.HI.X.SX32 R63, R57, R135.reuse, 0x1, P0 ;  /* 0x00000087393f7211 */ /* 0x080fe400000f0eff */
[-C--:B-1----:R-:W-:Y:S01]  /*1930*/  IADD3 R72, P1, R79, R134.reuse, RZ ;  /* 0x000000864f487210 */ /* 0x082fe20007f3e0ff */
[----:B------:R1:W4:Y:S01]  /*1940*/  LDG.E.U8 R55, desc[UR50][R60.64] ;  /* 0x000000323c377981 */ /* 0x000322000c1e1100 */
[-C--:B------:R-:W-:Y:S02]  /*1950*/  IADD3 R74, P0, R81, R134.reuse, RZ ;  /* 0x00000086514a7210 */ /* 0x080fe40007f1e0ff */
[-C--:B------:R-:W-:Y:S01]  /*1960*/  LEA.HI.X.SX32 R73, R79, R135.reuse, 0x1, P1 ;  /* 0x000000874f497211 */ /* 0x080fe200008f0eff */
[C---:B------:R-:W-:Y:S01]  /*1970*/  IMAD R79, R122.reuse, 0x36, RZ ;  /* 0x000000367a4f7824 */ /* 0x040fe200078e02ff */
[-C--:B------:R-:W-:Y:S01]  /*1980*/  LEA.HI.X.SX32 R75, R81, R135.reuse, 0x1, P0 ;  /* 0x00000087514b7211 */ /* 0x080fe200000f0eff */
[C---:B------:R-:W-:Y:S01]  /*1990*/  IMAD R81, R122.reuse, 0x37, RZ ;  /* 0x000000377a517824 */ /* 0x040fe200078e02ff */
[-C--:B0-----:R-:W-:Y:S01]  /*19a0*/  IADD3 R76, P1, R83, R134.reuse, RZ ;  /* 0x00000086534c7210 */ /* 0x081fe20007f3e0ff */
[----:B------:R0:W4:Y:S01]  /*19b0*/  LDG.E.U8 R56, desc[UR50][R62.64] ;  /* 0x000000323e387981 */ /* 0x000122000c1e1100 */
[-C--:B------:R-:W-:Y:S01]  /*19c0*/  IADD3 R78, P0, R79, R134.reuse, RZ ;  /* 0x000000864f4e7210 */ /* 0x080fe20007f1e0ff */
[----:B-1----:R-:W-:Y:S01]  /*19d0*/  IMAD R61, R122, 0x38, RZ ;  /* 0x000000387a3d7824 */ /* 0x002fe200078e02ff */
[----:B------:R-:W-:Y:S01]  /*19e0*/  LEA.HI.X.SX32 R77, R83, R135, 0x1, P1 ;  /* 0x00000087534d7211 */ /* 0x000fe200008f0eff */
[----:B------:R-:W4:Y:S01]  /*19f0*/  LDG.E.U8 R54, desc[UR50][R58.64] ;  /* 0x000000323a367981 */ /* 0x000f22000c1e1100 */
[----:B------:R-:W-:-:S03]  /*1a00*/  IADD3 R80, P1, R81, R134, RZ ;  /* 0x0000008651507210 */ /* 0x000fc60007f3e0ff */
[----:B------:R1:W4:Y:S01]  /*1a10*/  LDG.E.U8 R57, desc[UR50][R72.64] ;  /* 0x0000003248397981 */ /* 0x000322000c1e1100 */
[C---:B0-----:R-:W-:Y:S01]  /*1a20*/  IMAD R63, R122.reuse, 0x39, RZ ;  /* 0x000000397a3f7824 */ /* 0x041fe200078e02ff */
[-C--:B------:R-:W-:Y:S01]  /*1a30*/  LEA.HI.X.SX32 R79, R79, R135.reuse, 0x1, P0 ;  /* 0x000000874f4f7211 */ /* 0x080fe200000f0eff */
[C---:B------:R-:W-:Y:S01]  /*1a40*/  IMAD R89, R122.reuse, 0x3c, RZ ;  /* 0x0000003c7a597824 */ /* 0x040fe200078e02ff */
[-C--:B------:R-:W-:Y:S01]  /*1a50*/  LEA.HI.X.SX32 R81, R81, R135.reuse, 0x1, P1 ;  /* 0x0000008751517211 */ /* 0x080fe200008f0eff */
[----:B------:R0:W4:Y:S01]  /*1a60*/  LDG.E.U8 R58, desc[UR50][R74.64] ;  /* 0x000000324a3a7981 */ /* 0x000122000c1e1100 */
[-C--:B------:R-:W-:Y:S02]  /*1a70*/  IADD3 R82, P0, R61, R134.reuse, RZ ;  /* 0x000000863d527210 */ /* 0x080fe40007f1e0ff */
[----:B------:R-:W-:Y:S01]  /*1a80*/  IADD3 R84, P1, R63, R134, RZ ;  /* 0x000000863f547210 */ /* 0x000fe20007f3e0ff */
[----:B-1----:R-:W-:Y:S01]  /*1a90*/  IMAD R73, R122, 0x3a, RZ ;  /* 0x0000003a7a497824 */ /* 0x002fe200078e02ff */
[----:B------:R1:W4:Y:S01]  /*1aa0*/  LDG.E.U8 R59, desc[UR50][R76.64] ;  /* 0x000000324c3b7981 */ /* 0x000322000c1e1100 */
[----:B------:R-:W-:-:S03]  /*1ab0*/  LEA.HI.X.SX32 R83, R61, R135, 0x1, P0 ;  /* 0x000000873d537211 */ /* 0x000fc600000f0eff */
[----:B------:R1:W4:Y:S01]  /*1ac0*/  LDG.E.U8 R60, desc[UR50][R78.64] ;  /* 0x000000324e3c7981 */ /* 0x000322000c1e1100 */
[----:B0-----:R-:W-:Y:S01]  /*1ad0*/  IMAD R75, R122, 0x3b, RZ ;  /* 0x0000003b7a4b7824 */ /* 0x001fe200078e02ff */
[----:B------:R-:W-:Y:S02]  /*1ae0*/  LEA.HI.X.SX32 R85, R63, R135, 0x1, P1 ;  /* 0x000000873f557211 */ /* 0x000fe400008f0eff */
[-C--:B------:R-:W-:Y:S01]  /*1af0*/  IADD3 R86, P0, R73, R134.reuse, RZ ;  /* 0x0000008649567210 */ /* 0x080fe20007f1e0ff */
[----:B------:R0:W4:Y:S01]  /*1b00*/  LDG.E.U8 R61, desc[UR50][R80.64] ;  /* 0x00000032503d7981 */ /* 0x000122000c1e1100 */
[----:B-1----:R-:W-:-:S03]  /*1b10*/  IADD3 R76, P1, R75, R134, RZ ;  /* 0x000000864b4c7210 */ /* 0x002fc60007f3e0ff */
[----:B------:R1:W4:Y:S01]  /*1b20*/  LDG.E.U8 R62, desc[UR50][R82.64] ;  /* 0x00000032523e7981 */ /* 0x000322000c1e1100 */
[C---:B------:R-:W-:Y:S01]  /*1b30*/  IMAD R79, R122.reuse, 0x3d, RZ ;  /* 0x0000003d7a4f7824 */ /* 0x040fe200078e02ff */
[-C--:B------:R-:W-:Y:S02]  /*1b40*/  LEA.HI.X.SX32 R87, R73, R135.reuse, 0x1, P0 ;  /* 0x0000008749577211 */ /* 0x080fe400000f0eff */
[-C--:B------:R-:W-:Y:S01]  /*1b50*/  LEA.HI.X.SX32 R77, R75, R135.reuse, 0x1, P1 ;  /* 0x000000874b4d7211 */ /* 0x080fe200008f0eff */
[C---:B------:R-:W-:Y:S01]  /*1b60*/  IMAD R75, R122.reuse, 0x3e, RZ ;  /* 0x0000003e7a4b7824 */ /* 0x040fe200078e02ff */
[-C--:B------:R-:W-:Y:S01]  /*1b70*/  IADD3 R88, P0, R89, R134.reuse, RZ ;  /* 0x0000008659587210 */ /* 0x080fe20007f1e0ff */
[----:B0-----:R-:W-:Y:S01]  /*1b80*/  IMAD R81, R122, 0x3f, RZ ;  /* 0x0000003f7a517824 */ /* 0x001fe200078e02ff */
[----:B------:R-:W-:Y:S01]  /*1b90*/  IADD3 R90, P1, R79, R134, RZ ;  /* 0x000000864f5a7210 */ /* 0x000fe20007f3e0ff */
[----:B------:R0:W4:Y:S01]  /*1ba0*/  LDG.E.U8 R63, desc[UR50][R84.64] ;  /* 0x00000032543f7981 */ /* 0x000122000c1e1100 */
[----:B------:R-:W-:-:S02]  /*1bb0*/  LEA.HI.X.SX32 R89, R89, R135, 0x1, P0 ;  /* 0x0000008759597211 */ /* 0x000fc400000f0eff */
[-C--:B------:R-:W-:Y:S01]  /*1bc0*/  LEA.HI.X.SX32 R91, R79, R135.reuse, 0x1, P1 ;  /* 0x000000874f5b7211 */ /* 0x080fe200008f0eff */
[C---:B------:R-:W-:Y:S01]  /*1bd0*/  IMAD R79, R122.reuse, 0xb0, RZ ;  /* 0x000000b07a4f7824 */ /* 0x040fe200078e02ff */
[CC--:B------:R-:W-:Y:S01]  /*1be0*/  IADD3 R92, P0, R75.reuse, R134.reuse, RZ ;  /* 0x000000864b5c7210 */ /* 0x0c0fe20007f1e0ff */
[----:B------:R-:W4:Y:S03]  /*1bf0*/  LDG.E.U8 R73, desc[UR50][R76.64] ;  /* 0x000000324c497981 */ /* 0x000f26000c1e1100 */
[-C--:B------:R-:W-:Y:S01]  /*1c00*/  LEA.HI.X.SX32 R93, R75, R135.reuse, 0x1, P0 ;  /* 0x000000874b5d7211 */ /* 0x080fe200000f0eff */
[C---:B-1----:R-:W-:Y:S01]  /*1c10*/  IMAD R83, R122.reuse, 0xb1, RZ ;  /* 0x000000b17a537824 */ /* 0x042fe200078e02ff */
[-C--:B------:R-:W-:Y:S01]  /*1c20*/  IADD3 R78, P0, R79, R134.reuse, RZ ;  /* 0x000000864f4e7210 */ /* 0x080fe20007f1e0ff */
[----:B0-----:R-:W-:Y:S01]  /*1c30*/  IMAD R85, R122, 0xb2, RZ ;  /* 0x000000b27a557824 */ /* 0x001fe200078e02ff */
[----:B------:R-:W-:Y:S01]  /*1c40*/  IADD3 R80, P1, R81, R134, RZ ;  /* 0x0000008651507210 */ /* 0x000fe20007f3e0ff */
[----:B------:R0:W4:Y:S01]  /*1c50*/  LDG.E.U8 R74, desc[UR50][R88.64] ;  /* 0x00000032584a7981 */ /* 0x000122000c1e1100 */
[----:B------:R-:W-:-:S03]  /*1c60*/  LEA.HI.X.SX32 R79, R79, R135, 0x1, P0 ;  /* 0x000000874f4f7211 */ /* 0x000fc600000f0eff */
[----:B------:R-:W4:Y:S01]  /*1c70*/  LDG.E.U8 R76, desc[UR50][R92.64] ;  /* 0x000000325c4c7981 */ /* 0x000f22000c1e1100 */
[-C--:B------:R-:W-:Y:S02]  /*1c80*/  LEA.HI.X.SX32 R81, R81, R135.reuse, 0x1, P1 ;  /* 0x0000008751517211 */ /* 0x080fe400008f0eff */
[-C--:B------:R-:W-:Y:S01]  /*1c90*/  IADD3 R82, P1, R83, R134.reuse, RZ ;  /* 0x0000008653527210 */ /* 0x080fe20007f3e0ff */
[----:B------:R1:W4:Y:S01]  /*1ca0*/  LDG.E.U8 R72, desc[UR50][R86.64] ;  /* 0x0000003256487981 */ /* 0x000322000c1e1100 */
[----:B0-----:R-:W-:Y:S01]  /*1cb0*/  IADD3 R88, P0, R85, R134, RZ ;  /* 0x0000008655587210 */ /* 0x001fe20007f1e0ff */
[----:B------:R-:W-:Y:S02]  /*1cc0*/  IMAD R95, R122, 0xb4, RZ ;  /* 0x000000b47a5f7824 */ /* 0x000fe400078e02ff */
[----:B------:R0:W4:Y:S04]  /*1cd0*/  LDG.E.U8 R75, desc[UR50][R90.64] ;  /* 0x000000325a4b7981 */ /* 0x000128000c1e1100 */
[----:B------:R-:W5:Y:S01]  /*1ce0*/  LDG.E.U8 R92, desc[UR50][R78.64] ;  /* 0x000000324e5c7981 */ /* 0x000f62000c1e1100 */
[----:B------:R-:W-:-:S02]  /*1cf0*/  LEA.HI.X.SX32 R83, R83, R135, 0x1, P1 ;  /* 0x0000008753537211 */ /* 0x000fc400008f0eff */
[----:B------:R-:W-:Y:S01]  /*1d00*/  LEA.HI.X.SX32 R89, R85, R135, 0x1, P0 ;  /* 0x0000008755597211 */ /* 0x000fe200000f0eff */
[----:B------:R0:W4:Y:S04]  /*1d10*/  LDG.E.U8 R77, desc[UR50][R80.64] ;  /* 0x00000032504d7981 */ /* 0x000128000c1e1100 */
[----:B------:R-:W3:Y:S04]  /*1d20*/  LDG.E.U8 R98, desc[UR50][R82.64] ;  /* 0x0000003252627981 */ /* 0x000ee8000c1e1100 */
[----:B------:R0:W2:Y:S01]  /*1d30*/  LDG.E.U8 R88, desc[UR50][R88.64] ;  /* 0x0000003258587981 */ /* 0x0000a2000c1e1100 */
[----:B-1----:R-:W-:-:S02]  /*1d40*/  IMAD R87, R122, 0xb3, RZ ;  /* 0x000000b37a577824 */ /* 0x002fc400078e02ff */
[C---:B------:R-:W-:Y:S01]  /*1d50*/  IMAD R85, R122.reuse, 0xb5, RZ ;  /* 0x000000b57a557824 */ /* 0x040fe200078e02ff */
[----:B------:R-:W4:Y:S02]  /*1d60*/  LDG.E.U8 R158, desc[UR50][R158.64] ;  /* 0x000000329e9e7981 */ /* 0x000f24000c1e1100 */
[-C--:B0-----:R-:W-:Y:S01]  /*1d70*/  IADD3 R90, P1, R87, R134.reuse, RZ ;  /* 0x00000086575a7210 */ /* 0x081fe20007f3e0ff */
[C---:B------:R-:W-:Y:S01]  /*1d80*/  IMAD R81, R122.reuse, 0xb6, RZ ;  /* 0x000000b67a517824 */ /* 0x040fe200078e02ff */
[-C--:B------:R-:W-:Y:S01]  /*1d90*/  IADD3 R86, P0, R95, R134.reuse, RZ ;  /* 0x000000865f567210 */ /* 0x080fe20007f1e0ff */
[C---:B------:R-:W-:Y:S01]  /*1da0*/  IMAD R79, R122.reuse, 0xb7, RZ ;  /* 0x000000b77a4f7824 */ /* 0x040fe200078e02ff */
[-C--:B------:R-:W-:Y:S01]  /*1db0*/  LEA.HI.X.SX32 R91, R87, R135.reuse, 0x1, P1 ;  /* 0x00000087575b7211 */ /* 0x080fe200008f0eff */
[C---:B------:R-:W-:Y:S01]  /*1dc0*/  IMAD R99, R122.reuse, 0xda, RZ ;  /* 0x000000da7a637824 */ /* 0x040fe200078e02ff */
[-C--:B------:R-:W-:Y:S01]  /*1dd0*/  IADD3 R84, P1, R85, R134.reuse, RZ ;  /* 0x0000008655547210 */ /* 0x080fe20007f3e0ff */
[----:B------:R-:W-:Y:S01]  /*1de0*/  IMAD R93, R122, 0xb8, RZ ;  /* 0x000000b87a5d7824 */ /* 0x000fe200078e02ff */
[----:B------:R-:W-:Y:S01]  /*1df0*/  LEA.HI.X.SX32 R87, R95, R135, 0x1, P0 ;  /* 0x000000875f577211 */ /* 0x000fe200000f0eff */
[----:B------:R0:W4:Y:S01]  /*1e00*/  LDG.E.U8 R97, desc[UR50][R90.64] ;  /* 0x000000325a617981 */ /* 0x000122000c1e1100 */
[----:B------:R-:W-:-:S02]  /*1e10*/  IADD3 R80, P0, R81, R134, RZ ;  /* 0x0000008651507210 */ /* 0x000fc40007f1e0ff */
[-C--:B------:R-:W-:Y:S01]  /*1e20*/  LEA.HI.X.SX32 R85, R85, R135.reuse, 0x1, P1 ;  /* 0x0000008755557211 */ /* 0x080fe200008f0eff */
[C---:B------:R-:W-:Y:S01]  /*1e30*/  IMAD R89, R122.reuse, 0xb9, RZ ;  /* 0x000000b97a597824 */ /* 0x040fe200078e02ff */
[-C--:B------:R-:W-:Y:S01]  /*1e40*/  IADD3 R82, P1, R79, R134.reuse, RZ ;  /* 0x000000864f527210 */ /* 0x080fe20007f3e0ff */
[----:B------:R1:W4:Y:S01]  /*1e50*/  LDG.E.U8 R96, desc[UR50][R86.64] ;  /* 0x0000003256607981 */ /* 0x000322000c1e1100 */
[-C--:B------:R-:W-:Y:S02]  /*1e60*/  LEA.HI.X.SX32 R81, R81, R135.reuse, 0x1, P0 ;  /* 0x0000008751517211 */ /* 0x080fe400000f0eff */
[----:B------:R-:W-:Y:S01]  /*1e70*/  IADD3 R78, P0, R93, R134, RZ ;  /* 0x000000865d4e7210 */ /* 0x000fe20007f1e0ff */
[----:B------:R-:W4:Y:S01]  /*1e80*/  LDG.E.U8 R95, desc[UR50][R84.64] ;  /* 0x00000032545f7981 */ /* 0x000f22000c1e1100 */
[-C--:B------:R-:W-:Y:S02]  /*1e90*/  LEA.HI.X.SX32 R83, R79, R135.reuse, 0x1, P1 ;  /* 0x000000874f537211 */ /* 0x080fe400008f0eff */
[----:B------:R-:W-:Y:S01]  /*1ea0*/  LEA.HI.X.SX32 R79, R93, R135, 0x1, P0 ;  /* 0x000000875d4f7211 */ /* 0x000fe200000f0eff */
[----:B------:R1:W4:Y:S01]  /*1eb0*/  LDG.E.U8 R94, desc[UR50][R80.64] ;  /* 0x00000032505e7981 */ /* 0x000322000c1e1100 */
[----:B0-----:R-:W-:-:S03]  /*1ec0*/  IMAD R91, R122, 0xba, RZ ;  /* 0x000000ba7a5b7824 */ /* 0x001fc600078e02ff */
[----:B------:R0:W4:Y:S01]  /*1ed0*/  LDG.E.U8 R93, desc[UR50][R82.64] ;  /* 0x00000032525d7981 */ /* 0x000122000c1e1100 */
[C---:B-1----:R-:W-:Y:S02]  /*1ee0*/  IMAD R87, R122.reuse, 0xbb, RZ ;  /* 0x000000bb7a577824 */ /* 0x042fe400078e02ff */
[C---:B------:R-:W-:Y:S01]  /*1ef0*/  IMAD R101, R122.reuse, 0xdb, RZ ;  /* 0x000000db7a657824 */ /* 0x040fe200078e02ff */
[----:B------:R-:W4:Y:S01]  /*1f00*/  LDG.E.U8 R162, desc[UR50][R162.64] ;  /* 0x00000032a2a27981 */ /* 0x000f22000c1e1100 */
[CC--:B------:R-:W-:Y:S01]  /*1f10*/  IADD3 R80, P1, R89.reuse, R134.reuse, RZ ;  /* 0x0000008659507210 */ /* 0x0c0fe20007f3e0ff */
[C---:B------:R-:W-:Y:S02]  /*1f20*/  IMAD R85, R122.reuse, 0xbc, RZ ;  /* 0x000000bc7a557824 */ /* 0x040fe400078e02ff */
[----:B------:R-:W4:Y:S01]  /*1f30*/  LDG.E.U8 R160, desc[UR50][R160.64] ;  /* 0x00000032a0a07981 */ /* 0x000f22000c1e1100 */
[-C--:B------:R-:W-:Y:S02]  /*1f40*/  LEA.HI.X.SX32 R81, R89, R135.reuse, 0x1, P1 ;  /* 0x0000008759517211 */ /* 0x080fe400008f0eff */
[C---:B0-----:R-:W-:Y:S01]  /*1f50*/  IADD3 R82, P0, R91.reuse, R134, RZ ;  /* 0x000000865b527210 */ /* 0x041fe20007f1e0ff */
[----:B------:R-:W-:Y:S01]  /*1f60*/  IMAD R117, R122, 0xde, RZ ;  /* 0x000000de7a757824 */ /* 0x000fe200078e02ff */
[----:B------:R-:W4:Y:S02]  /*1f70*/  LDG.E.U8 R164, desc[UR50][R164.64] ;  /* 0x00000032a4a47981 */ /* 0x000f24000c1e1100 */
[----:B------:R-:W-:-:S02]  /*1f80*/  LEA.HI.X.SX32 R83, R91, R135, 0x1, P0 ;  /* 0x000000875b537211 */ /* 0x000fc400000f0eff */
[----:B------:R0:W4:Y:S01]  /*1f90*/  LDG.E.U8 R90, desc[UR50][R80.64] ;  /* 0x00000032505a7981 */ /* 0x000122000c1e1100 */
[C---:B------:R-:W-:Y:S02]  /*1fa0*/  IMAD R119, R122.reuse, 0xdf, RZ ;  /* 0x000000df7a777824 */ /* 0x040fe400078e02ff */
[C---:B------:R-:W-:Y:S01]  /*1fb0*/  IMAD R121, R122.reuse, 0x63, RZ ;  /* 0x000000637a797824 */ /* 0x040fe200078e02ff */
[----:B------:R-:W4:Y:S01]  /*1fc0*/  LDG.E.U8 R166, desc[UR50][R166.64] ;  /* 0x00000032a6a67981 */ /* 0x000f22000c1e1100 */
[C---:B------:R-:W-:Y:S02]  /*1fd0*/  IMAD R123, R122.reuse, 0x64, RZ ;  /* 0x000000647a7b7824 */ /* 0x040fe400078e02ff */
[----:B------:R-:W-:Y:S01]  /*1fe0*/  IMAD R125, R122, 0x66, RZ ;  /* 0x000000667a7d7824 */ /* 0x000fe200078e02ff */
[----:B------:R-:W4:Y:S01]  /*1ff0*/  LDG.E.U8 R103, desc[UR50][R134.64] ;  /* 0x0000003286677981 */ /* 0x000f22000c1e1100 */
[----:B0-----:R-:W-:-:S04]  /*2000*/  IADD3 R80, P0, R85, R134, RZ ;  /* 0x0000008655507210 */ /* 0x001fc80007f1e0ff */
[----:B------:R-:W-:-:S05]  /*2010*/  LEA.HI.X.SX32 R81, R85, R135, 0x1, P0 ;  /* 0x0000008755517211 */ /* 0x000fca00000f0eff */
[----:B------:R-:W4:Y:S04]  /*2020*/  LDG.E.U8 R84, desc[UR50][R80.64] ;  /* 0x0000003250547981 */ /* 0x000f28000c1e1100 */
[----:B-----5:R0:W-:Y:S04]  /*2030*/  STL [R1+0x70], R92 ;  /* 0x0000705c01007387 */ /* 0x0201e80000100800 */
[----:B0-----:R0:W5:Y:S04]  /*2040*/  LDG.E.U8 R92, desc[UR50][R78.64] ;  /* 0x000000324e5c7981 */ /* 0x001168000c1e1100 */
[----:B---3--:R-:W-:Y:S01]  /*2050*/  STL [R1+0x6c], R98 ;  /* 0x00006c6201007387 */ /* 0x008fe20000100800 */
[----:B0-----:R-:W-:-:S03]  /*2060*/  IADD3 R78, P1, R87, R134, RZ ;  /* 0x00000086574e7210 */ /* 0x001fc60007f3e0ff */
[----:B--2---:R0:W-:Y:S01]  /*2070*/  STL [R1+0x68], R88 ;  /* 0x0000685801007387 */ /* 0x0041e20000100800 */
[----:B------:R-:W-:-:S05]  /*2080*/  LEA.HI.X.SX32 R79, R87, R135, 0x1, P1 ;  /* 0x00000087574f7211 */ /* 0x000fca00008f0eff */
[----:B------:R1:W2:Y:S04]  /*2090*/  LDG.E.U8 R86, desc[UR50][R78.64] ;  /* 0x000000324e567981 */ /* 0x0002a8000c1e1100 */
[----:B0-----:R0:W3:Y:S01]  /*20a0*/  LDG.E.U8 R88, desc[UR50][R82.64] ;  /* 0x0000003252587981 */ /* 0x0010e2000c1e1100 */
[C---:B------:R-:W-:Y:S02]  /*20b0*/  IMAD R89, R122.reuse, 0xbd, RZ ;  /* 0x000000bd7a597824 */ /* 0x040fe400078e02ff */
[C---:B------:R-:W-:Y:S02]  /*20c0*/  IMAD R87, R122.reuse, 0xbe, RZ ;  /* 0x000000be7a577824 */ /* 0x040fe400078e02ff */
[----:B------:R-:W-:-:S03]  /*20d0*/  IMAD R91, R122, 0xbf, RZ ;  /* 0x000000bf7a5b7824 */ /* 0x000fc600078e02ff */
[-C--:B-1----:R-:W-:Y:S02]  /*20e0*/  IADD3 R78, P0, R87, R134.reuse, RZ ;  /* 0x00000086574e7210 */ /* 0x082fe40007f1e0ff */
[-C--:B0-----:R-:W-:Y:S01]  /*20f0*/  IADD3 R82, P1, R89, R134.reuse, RZ ;  /* 0x0000008659527210 */ /* 0x081fe20007f3e0ff */
[C---:B------:R-:W-:Y:S01]  /*2100*/  IMAD.SHL.U32 R85, R122.reuse, 0x40, RZ ;  /* 0x000000407a557824 */ /* 0x040fe200078e00ff */
[-C--:B------:R-:W-:Y:S02]  /*2110*/  LEA.HI.X.SX32 R79, R87, R135.reuse, 0x1, P0 ;  /* 0x00000087574f7211 */ /* 0x080fe400000f0eff */
[----:B------:R-:W-:Y:S01]  /*2120*/  LEA.HI.X.SX32 R83, R89, R135, 0x1, P1 ;  /* 0x0000008759537211 */ /* 0x000fe200008f0eff */
[C---:B------:R-:W-:Y:S01]  /*2130*/  IMAD R87, R122.reuse, 0x41, RZ ;  /* 0x000000417a577824 */ /* 0x040fe200078e02ff */
[----:B------:R-:W-:Y:S01]  /*2140*/  IADD3 R80, P1, R91, R134, RZ ;  /* 0x000000865b507210 */ /* 0x000fe20007f3e0ff */
[----:B------:R0:W2:Y:S01]  /*2150*/  LDG.E.U8 R251, desc[UR50][R78.64] ;  /* 0x000000324efb7981 */ /* 0x0000a2000c1e1100 */
[----:B------:R-:W-:-:S02]  /*2160*/  IMAD R89, R122, 0x42, RZ ;  /* 0x000000427a597824 */ /* 0x000fc400078e02ff */
[----:B------:R-:W-:Y:S01]  /*2170*/  LEA.HI.X.SX32 R81, R91, R135, 0x1, P1 ;  /* 0x000000875b517211 */ /* 0x000fe200008f0eff */
[----:B------:R1:W2:Y:S04]  /*2180*/  LDG.E.U8 R252, desc[UR50][R82.64] ;  /* 0x0000003252fc7981 */ /* 0x0002a8000c1e1100 */
[----:B----4-:R-:W-:Y:S01]  /*2190*/  STL [R1+0x64], R97 ;  /* 0x0000646101007387 */ /* 0x010fe20000100800 */
[----:B0-----:R-:W-:-:S03]  /*21a0*/  IADD3 R78, P1, R87, R134, RZ ;  /* 0x00000086574e7210 */ /* 0x001fc60007f3e0ff */
[----:B------:R0:W4:Y:S01]  /*21b0*/  LDG.E.U8 R250, desc[UR50][R80.64] ;  /* 0x0000003250fa7981 */ /* 0x000122000c1e1100 */
[-C--:B-1----:R-:W-:Y:S02]  /*21c0*/  IADD3 R82, P0, R85, R134.reuse, RZ ;  /* 0x0000008655527210 */ /* 0x082fe40007f1e0ff */
[-C--:B------:R-:W-:Y:S02]  /*21d0*/  LEA.HI.X.SX32 R79, R87, R135.reuse, 0x1, P1 ;  /* 0x00000087574f7211 */ /* 0x080fe400008f0eff */
[-C--:B------:R-:W-:Y:S01]  /*21e0*/  LEA.HI.X.SX32 R83, R85, R135.reuse, 0x1, P0 ;  /* 0x0000008755537211 */ /* 0x080fe200000f0eff */
[C---:B------:R-:W-:Y:S01]  /*21f0*/  IMAD R85, R122.reuse, 0x43, RZ ;  /* 0x000000437a557824 */ /* 0x040fe200078e02ff */
[----:B------:R-:W-:Y:S01]  /*2200*/  STL [R1+0x60], R96 ;  /* 0x0000606001007387 */ /* 0x000fe20000100800 */
[----:B------:R-:W-:Y:S01]  /*2210*/  IMAD R87, R122, 0x44, RZ ;  /* 0x000000447a577824 */ /* 0x000fe200078e02ff */
[C---:B0-----:R-:W-:Y:S02]  /*2220*/  IADD3 R80, P0, R89.reuse, R134, RZ ;  /* 0x0000008659507210 */ /* 0x041fe40007f1e0ff */
[----:B------:R-:W-:Y:S02]  /*2230*/  STL [R1+0x5c], R95 ;  /* 0x00005c5f01007387 */ /* 0x000fe40000100800 */
[----:B------:R-:W-:-:S02]  /*2240*/  LEA.HI.X.SX32 R81, R89, R135, 0x1, P0 ;  /* 0x0000008759517211 */ /* 0x000fc400000f0eff */
[----:B------:R0:W-:Y:S01]  /*2250*/  STL [R1+0x58], R94 ;  /* 0x0000585e01007387 */ /* 0x0001e20000100800 */
[----:B------:R-:W-:-:S03]  /*2260*/  IMAD R89, R122, 0x45, RZ ;  /* 0x000000457a597824 */ /* 0x000fc600078e02ff */
[----:B------:R1:W-:Y:S04]  /*2270*/  STL [R1+0x54], R93 ;  /* 0x0000545d01007387 */ /* 0x0003e80000100800 */
[----:B0-----:R0:W4:Y:S04]  /*2280*/  LDG.E.U8 R94, desc[UR50][R82.64] ;  /* 0x00000032525e7981 */ /* 0x001128000c1e1100 */
[----:B-1----:R1:W4:Y:S01]  /*2290*/  LDG.E.U8 R93, desc[UR50][R78.64] ;  /* 0x000000324e5d7981 */ /* 0x002322000c1e1100 */
[-C--:B0-----:R-:W-:Y:S02]  /*22a0*/  IADD3 R82, P1, R85, R134.reuse, RZ ;  /* 0x0000008655527210 */ /* 0x081fe40007f3e0ff */
[----:B-1----:R-:W-:-:S02]  /*22b0*/  IADD3 R78, P0, R87, R134, RZ ;  /* 0x00000086574e7210 */ /* 0x002fc40007f1e0ff */
[-C--:B------:R-:W-:Y:S01]  /*22c0*/  LEA.HI.X.SX32 R83, R85, R135.reuse, 0x1, P1 ;  /* 0x0000008755537211 */ /* 0x080fe200008f0eff */
[C---:B------:R-:W-:Y:S01]  /*22d0*/  IMAD R85, R122.reuse, 0x46, RZ ;  /* 0x000000467a557824 */ /* 0x040fe200078e02ff */
[----:B------:R-:W-:Y:S01]  /*22e0*/  LEA.HI.X.SX32 R79, R87, R135, 0x1, P0 ;  /* 0x00000087574f7211 */ /* 0x000fe200000f0eff */
[----:B------:R-:W-:Y:S02]  /*22f0*/  IMAD R87, R122, 0x47, RZ ;  /* 0x000000477a577824 */ /* 0x000fe400078e02ff */
[----:B------:R0:W4:Y:S02]  /*2300*/  LDG.E.U8 R91, desc[UR50][R82.64] ;  /* 0x00000032525b7981 */ /* 0x000124000c1e1100 */
[----:B0-----:R-:W-:-:S04]  /*2310*/  IADD3 R82, P0, R85, R134, RZ ;  /* 0x0000008655527210 */ /* 0x001fc80007f1e0ff */
[----:B------:R-:W-:Y:S01]  /*2320*/  LEA.HI.X.SX32 R83, R85, R135, 0x1, P0 ;  /* 0x0000008755537211 */ /* 0x000fe200000f0eff */
[----:B-----5:R0:W-:Y:S04]  /*2330*/  STL [R1+0x10], R92 ;  /* 0x0000105c01007387 */ /* 0x0201e80000100800 */
[----:B------:R1:W-:Y:S04]  /*2340*/  STL [R1+0xc], R90 ;  /* 0x00000c5a01007387 */ /* 0x0003e80000100800 */
[----:B0-----:R0:W5:Y:S04]  /*2350*/  LDG.E.U8 R92, desc[UR50][R80.64] ;  /* 0x00000032505c7981 */ /* 0x001168000c1e1100 */
[----:B-1----:R1:W5:Y:S01]  /*2360*/  LDG.E.U8 R90, desc[UR50][R78.64] ;  /* 0x000000324e5a7981 */ /* 0x002362000c1e1100 */
[----:B0-----:R-:W-:-:S04]  /*2370*/  IADD3 R80, P1, R89, R134, RZ ;  /* 0x0000008659507210 */ /* 0x001fc80007f3e0ff */
[-C--:B------:R-:W-:Y:S02]  /*2380*/  LEA.HI.X.SX32 R81, R89, R135.reuse, 0x1, P1 ;  /* 0x0000008759517211 */ /* 0x080fe400008f0eff */
[C---:B-1----:R-:W-:Y:S01]  /*2390*/  IADD3 R78, P1, R87.reuse, R134, RZ ;  /* 0x00000086574e7210 */ /* 0x042fe20007f3e0ff */
[----:B---3--:R0:W-:Y:S03]  /*23a0*/  STL [R1+0x8], R88 ;  /* 0x0000085801007387 */ /* 0x0081e60000100800 */
[----:B------:R-:W-:Y:S01]  /*23b0*/  LEA.HI.X.SX32 R79, R87, R135, 0x1, P1 ;  /* 0x00000087574f7211 */ /* 0x000fe200008f0eff */
[----:B--2---:R1:W-:Y:S04]  /*23c0*/  STL [R1+0x4], R86 ;  /* 0x0000045601007387 */ /* 0x0043e80000100800 */
[----:B------:R2:W-:Y:S04]  /*23d0*/  STL [R1], R84 ;  /* 0x0000005401007387 */ /* 0x0005e80000100800 */
[----:B0-----:R0:W3:Y:S04]  /*23e0*/  LDG.E.U8 R88, desc[UR50][R80.64] ;  /* 0x0000003250587981 */ /* 0x0010e8000c1e1100 */
[----:B-1----:R1:W3:Y:S04]  /*23f0*/  LDG.E.U8 R86, desc[UR50][R82.64] ;  /* 0x0000003252567981 */ /* 0x0022e8000c1e1100 */
[----:B--2---:R2:W3:Y:S01]  /*2400*/  LDG.E.U8 R84, desc[UR50][R78.64] ;  /* 0x000000324e547981 */ /* 0x0044e2000c1e1100 */
[----:B------:R-:W-:-:S02]  /*2410*/  IMAD R89, R122, 0x48, RZ ;  /* 0x000000487a597824 */ /* 0x000fc400078e02ff */
[C---:B------:R-:W-:Y:S02]  /*2420*/  IMAD R85, R122.reuse, 0x49, RZ ;  /* 0x000000497a557824 */ /* 0x040fe400078e02ff */
[C---:B------:R-:W-:Y:S01]  /*2430*/  IMAD R87, R122.reuse, 0x4a, RZ ;  /* 0x0000004a7a577824 */ /* 0x040fe200078e02ff */
[-C--:B0-----:R-:W-:Y:S02]  /*2440*/  IADD3 R80, P0, R89, R134.reuse, RZ ;  /* 0x0000008659507210 */ /* 0x081fe40007f1e0ff */
[-C--:B-1----:R-:W-:Y:S02]  /*2450*/  IADD3 R82, P1, R85, R134.reuse, RZ ;  /* 0x0000008655527210 */ /* 0x082fe40007f3e0ff */
[-C--:B------:R-:W-:Y:S01]  /*2460*/  LEA.HI.X.SX32 R81, R89, R135.reuse, 0x1, P0 ;  /* 0x0000008759517211 */ /* 0x080fe200000f0eff */
[C---:B------:R-:W-:Y:S01]  /*2470*/  IMAD R89, R122.reuse, 0x4b, RZ ;  /* 0x0000004b7a597824 */ /* 0x040fe200078e02ff */
[----:B------:R-:W-:Y:S01]  /*2480*/  LEA.HI.X.SX32 R83, R85, R135, 0x1, P1 ;  /* 0x0000008755537211 */ /* 0x000fe200008f0eff */
[----:B------:R-:W-:Y:S01]  /*2490*/  IMAD R85, R122, 0x4c, RZ ;  /* 0x0000004c7a557824 */ /* 0x000fe200078e02ff */
[----:B--2---:R-:W-:-:S04]  /*24a0*/  IADD3 R78, P0, R87, R134, RZ ;  /* 0x00000086574e7210 */ /* 0x004fc80007f1e0ff */
[----:B------:R-:W-:Y:S01]  /*24b0*/  LEA.HI.X.SX32 R79, R87, R135, 0x1, P0 ;  /* 0x00000087574f7211 */ /* 0x000fe200000f0eff */
[----:B------:R-:W-:Y:S01]  /*24c0*/  IMAD R87, R122, 0x4d, RZ ;  /* 0x0000004d7a577824 */ /* 0x000fe200078e02ff */
[----:B----4-:R0:W-:Y:S04]  /*24d0*/  STL [R1+0x50], R94 ;  /* 0x0000505e01007387 */ /* 0x0101e80000100800 */
[----:B------:R1:W-:Y:S04]  /*24e0*/  STL [R1+0x4c], R93 ;  /* 0x00004c5d01007387 */ /* 0x0003e80000100800 */
[----:B0-----:R0:W2:Y:S04]  /*24f0*/  LDG.E.U8 R94, desc[UR50][R80.64] ;  /* 0x00000032505e7981 */ /* 0x0010a8000c1e1100 */
[----:B-1----:R1:W4:Y:S01]  /*2500*/  LDG.E.U8 R93, desc[UR50][R82.64] ;  /* 0x00000032525d7981 */ /* 0x002322000c1e1100 */
[----:B0-----:R-:W-:-:S02]  /*2510*/  IADD3 R80, P1, R89, R134, RZ ;  /* 0x0000008659507210 */ /* 0x001fc40007f3e0ff */
[-C--:B-1----:R-:W-:Y:S02]  /*2520*/  IADD3 R82, P0, R85, R134.reuse, RZ ;  /* 0x0000008655527210 */ /* 0x082fe40007f1e0ff */
[-C--:B------:R-:W-:Y:S01]  /*2530*/  LEA.HI.X.SX32 R81, R89, R135.reuse, 0x1, P1 ;  /* 0x0000008759517211 */ /* 0x080fe200008f0eff */
[C---:B------:R-:W-:Y:S01]  /*2540*/  IMAD R89, R122.reuse, 0x4e, RZ ;  /* 0x0000004e7a597824 */ /* 0x040fe200078e02ff */
[----:B------:R-:W-:Y:S01]  /*2550*/  LEA.HI.X.SX32 R83, R85, R135, 0x1, P0 ;  /* 0x0000008755537211 */ /* 0x000fe200000f0eff */
[----:B------:R-:W-:Y:S01]  /*2560*/  IMAD R85, R122, 0x4f, RZ ;  /* 0x0000004f7a557824 */ /* 0x000fe200078e02ff */
[----:B-----5:R0:W-:Y:S04]  /*2570*/  STL [R1+0x48], R92 ;  /* 0x0000485c01007387 */ /* 0x0201e80000100800 */
[----:B------:R1:W-:Y:S04]  /*2580*/  STL [R1+0x44], R91 ;  /* 0x0000445b01007387 */ /* 0x0003e80000100800 */
[----:B0-----:R0:W5:Y:S04]  /*2590*/  LDG.E.U8 R92, desc[UR50][R78.64] ;  /* 0x000000324e5c7981 */ /* 0x001168000c1e1100 */
[----:B-1----:R1:W5:Y:S01]  /*25a0*/  LDG.E.U8 R91, desc[UR50][R80.64] ;  /* 0x00000032505b7981 */ /* 0x002362000c1e1100 */
[----:B0-----:R-:W-:-:S03]  /*25b0*/  IADD3 R78, P1, R87, R134, RZ ;  /* 0x00000086574e7210 */ /* 0x001fc60007f3e0ff */
[----:B------:R0:W-:Y:S01]  /*25c0*/  STL [R1+0x40], R90 ;  /* 0x0000405a01007387 */ /* 0x0001e20000100800 */
[----:B-1----:R-:W-:Y:S02]  /*25d0*/  IADD3 R80, P0, R89, R134, RZ ;  /* 0x0000008659507210 */ /* 0x002fe40007f1e0ff */
[-C--:B------:R-:W-:Y:S01]  /*25e0*/  LEA.HI.X.SX32 R79, R87, R135.reuse, 0x1, P1 ;  /* 0x00000087574f7211 */ /* 0x080fe200008f0eff */
[----:B0-----:R0:W5:Y:S01]  /*25f0*/  LDG.E.U8 R90, desc[UR50][R82.64] ;  /* 0x00000032525a7981 */ /* 0x001162000c1e1100 */
[----:B------:R-:W-:-:S03]  /*2600*/  LEA.HI.X.SX32 R81, R89, R135, 0x1, P0 ;  /* 0x0000008759517211 */ /* 0x000fc600000f0eff */
[----:B---3--:R1:W-:Y:S01]  /*2610*/  STL [R1+0x3c], R88 ;  /* 0x00003c5801007387 */ /* 0x0083e20000100800 */
[----:B0-----:R-:W-:-:S03]  /*2620*/  IADD3 R82, P1, R85, R134, RZ ;  /* 0x0000008655527210 */ /* 0x001fc60007f3e0ff */
[----:B------:R0:W-:Y:S01]  /*2630*/  STL [R1+0x38], R86 ;  /* 0x0000385601007387 */ /* 0x0001e20000100800 */
[----:B------:R-:W-:-:S03]  /*2640*/  LEA.HI.X.SX32 R83, R85, R135, 0x1, P1 ;  /* 0x0000008755537211 */ /* 0x000fc600008f0eff */
[----:B-1----:R1:W3:Y:S04]  /*2650*/  LDG.E.U8 R88, desc[UR50][R78.64] ;  /* 0x000000324e587981 */ /* 0x0022e8000c1e1100 */
[----:B------:R1:W-:Y:S04]  /*2660*/  STL [R1+0x34], R84 ;  /* 0x0000345401007387 */ /* 0x0003e80000100800 */
[----:B0-----:R0:W3:Y:S04]  /*2670*/  LDG.E.U8 R86, desc[UR50][R80.64] ;  /* 0x0000003250567981 */ /* 0x0010e8000c1e1100 */
[----:B-1----:R1:W3:Y:S01]  /*2680*/  LDG.E.U8 R84, desc[UR50][R82.64] ;  /* 0x0000003252547981 */ /* 0x0022e2000c1e1100 */
[----:B------:R-:W-:-:S02]  /*2690*/  IMAD R87, R122, 0xc0, RZ ;  /* 0x000000c07a577824 */ /* 0x000fc400078e02ff */
[C---:B------:R-:W-:Y:S02]  /*26a0*/  IMAD R89, R122.reuse, 0xc1, RZ ;  /* 0x000000c17a597824 */ /* 0x040fe400078e02ff */
[C---:B------:R-:W-:Y:S01]  /*26b0*/  IMAD R85, R122.reuse, 0xc2, RZ ;  /* 0x000000c27a557824 */ /* 0x040fe200078e02ff */
[-C--:B------:R-:W-:Y:S02]  /*26c0*/  IADD3 R78, P0, R87, R134.reuse, RZ ;  /* 0x00000086574e7210 */ /* 0x080fe40007f1e0ff */
[-C--:B0-----:R-:W-:Y:S02]  /*26d0*/  IADD3 R80, P1, R89, R134.reuse, RZ ;  /* 0x0000008659507210 */ /* 0x081fe40007f3e0ff */
[-C--:B------:R-:W-:Y:S01]  /*26e0*/  LEA.HI.X.SX32 R79, R87, R135.reuse, 0x1, P0 ;  /* 0x00000087574f7211 */ /* 0x080fe200000f0eff */
[C---:B------:R-:W-:Y:S01]  /*26f0*/  IMAD R87, R122.reuse, 0xc3, RZ ;  /* 0x000000c37a577824 */ /* 0x040fe200078e02ff */
[----:B-1----:R-:W-:Y:S02]  /*2700*/  IADD3 R82, P0, R85, R134, RZ ;  /* 0x0000008655527210 */ /* 0x002fe40007f1e0ff */
[-C--:B------:R-:W-:Y:S01]  /*2710*/  LEA.HI.X.SX32 R81, R89, R135.reuse, 0x1, P1 ;  /* 0x0000008759517211 */ /* 0x080fe200008f0eff */
[C---:B------:R-:W-:Y:S01]  /*2720*/  IMAD R89, R122.reuse, 0xc4, RZ ;  /* 0x000000c47a597824 */ /* 0x040fe200078e02ff */
[----:B------:R0:W3:Y:S01]  /*2730*/  LDG.E.U8 R249, desc[UR50][R78.64] ;  /* 0x000000324ef97981 */ /* 0x0000e2000c1e1100 */
[----:B------:R-:W-:Y:S01]  /*2740*/  LEA.HI.X.SX32 R83, R85, R135, 0x1, P0 ;  /* 0x0000008755537211 */ /* 0x000fe200000f0eff */
[----:B------:R-:W-:-:S02]  /*2750*/  IMAD R85, R122, 0xc5, RZ ;  /* 0x000000c57a557824 */ /* 0x000fc400078e02ff */
[----:B------:R1:W3:Y:S04]  /*2760*/  LDG.E.U8 R248, desc[UR50][R80.64] ;  /* 0x0000003250f87981 */ /* 0x0002e8000c1e1100 */
[----:B------:R2:W3:Y:S01]  /*2770*/  LDG.E.U8 R247, desc[UR50][R82.64] ;  /* 0x0000003252f77981 */ /* 0x0004e2000c1e1100 */
[-C--:B0-----:R-:W-:Y:S02]  /*2780*/  IADD3 R78, P1, R87, R134.reuse, RZ ;  /* 0x00000086574e7210 */ /* 0x081fe40007f3e0ff */
[-C--:B-1----:R-:W-:Y:S02]  /*2790*/  IADD3 R80, P0, R89, R134.reuse, RZ ;  /* 0x0000008659507210 */ /* 0x082fe40007f1e0ff */
[----:B------:R-:W-:Y:S01]  /*27a0*/  LEA.HI.X.SX32 R79, R87, R135, 0x1, P1 ;  /* 0x00000087574f7211 */ /* 0x000fe200008f0eff */
[----:B------:R-:W-:Y:S01]  /*27b0*/  IMAD R87, R122, 0xc6, RZ ;  /* 0x000000c67a577824 */ /* 0x000fe200078e02ff */
[----:B--2---:R-:W-:-:S02]  /*27c0*/  IADD3 R82, P1, R85, R134, RZ ;  /* 0x0000008655527210 */ /* 0x004fc40007f3e0ff */
[-C--:B------:R-:W-:Y:S01]  /*27d0*/  LEA.HI.X.SX32 R81, R89, R135.reuse, 0x1, P0 ;  /* 0x0000008759517211 */ /* 0x080fe200000f0eff */
[C---:B------:R-:W-:Y:S01]  /*27e0*/  IMAD R89, R122.reuse, 0xc7, RZ ;  /* 0x000000c77a597824 */ /* 0x040fe200078e02ff */
[----:B------:R0:W2:Y:S01]  /*27f0*/  LDG.E.U8 R246, desc[UR50][R78.64] ;  /* 0x000000324ef67981 */ /* 0x0000a2000c1e1100 */
[----:B------:R-:W-:Y:S01]  /*2800*/  LEA.HI.X.SX32 R83, R85, R135, 0x1, P1 ;  /* 0x0000008755537211 */ /* 0x000fe200008f0eff */
[----:B------:R-:W-:Y:S02]  /*2810*/  IMAD R85, R122, 0xc8, RZ ;  /* 0x000000c87a557824 */ /* 0x000fe400078e02ff */
[----:B------:R1:W2:Y:S04]  /*2820*/  LDG.E.U8 R245, desc[UR50][R80.64] ;  /* 0x0000003250f57981 */ /* 0x0002a8000c1e1100 */
[----:B------:R4:W2:Y:S01]  /*2830*/  LDG.E.U8 R244, desc[UR50][R82.64] ;  /* 0x0000003252f47981 */ /* 0x0008a2000c1e1100 */
[----:B0-----:R-:W-:-:S02]  /*2840*/  IADD3 R78, P0, R87, R134, RZ ;  /* 0x00000086574e7210 */ /* 0x001fc40007f1e0ff */
[-C--:B-1----:R-:W-:Y:S02]  /*2850*/  IADD3 R80, P1, R89, R134.reuse, RZ ;  /* 0x0000008659507210 */ /* 0x082fe40007f3e0ff */
[-C--:B------:R-:W-:Y:S01]  /*2860*/  LEA.HI.X.SX32 R79, R87, R135.reuse, 0x1, P0 ;  /* 0x00000087574f7211 */ /* 0x080fe200000f0eff */
[C---:B------:R-:W-:Y:S01]  /*2870*/  IMAD R87, R122.reuse, 0xc9, RZ ;  /* 0x000000c97a577824 */ /* 0x040fe200078e02ff */
[----:B------:R-:W-:Y:S02]  /*2880*/  IADD3 R210, P0, R85, R134, RZ ;  /* 0x0000008655d27210 */ /* 0x000fe40007f1e0ff */
[-C--:B------:R-:W-:Y:S01]  /*2890*/  LEA.HI.X.SX32 R81, R89, R135.reuse, 0x1, P1 ;  /* 0x0000008759517211 */ /* 0x080fe200008f0eff */
[C---:B------:R-:W-:Y:S01]  /*28a0*/  IMAD R89, R122.reuse, 0xca, RZ ;  /* 0x000000ca7a597824 */ /* 0x040fe200078e02ff */
[----:B------:R0:W2:Y:S01]  /*28b0*/  LDG.E.U8 R243, desc[UR50][R78.64] ;  /* 0x000000324ef37981 */ /* 0x0000a2000c1e1100 */
[----:B------:R-:W-:Y:S01]  /*28c0*/  LEA.HI.X.SX32 R211, R85, R135, 0x1, P0 ;  /* 0x0000008755d37211 */ /* 0x000fe200000f0eff */
[----:B------:R-:W-:-:S02]  /*28d0*/  IMAD R85, R122, 0xcb, RZ ;  /* 0x000000cb7a557824 */ /* 0x000fc400078e02ff */
[-C--:B------:R-:W-:Y:S01]  /*28e0*/  IADD3 R194, P0, R89, R134.reuse, RZ ;  /* 0x0000008659c27210 */ /* 0x080fe20007f1e0ff */
[----:B----4-:R-:W-:Y:S01]  /*28f0*/  IMAD R83, R122, 0xcc, RZ ;  /* 0x000000cc7a537824 */ /* 0x010fe200078e02ff */
[----:B------:R1:W4:Y:S01]  /*2900*/  LDG.E.U8 R242, desc[UR50][R80.64] ;  /* 0x0000003250f27981 */ /* 0x000322000c1e1100 */
[----:B0-----:R-:W-:-:S03]  /*2910*/  IADD3 R78, P1, R87, R134, RZ ;  /* 0x00000086574e7210 */ /* 0x001fc60007f3e0ff */
[----:B------:R-:W-:Y:S01]  /*2920*/  STL [R1+0x30], R94 ;  /* 0x0000305e01007387 */ /* 0x000fe20000100800 */
[-C--:B------:R-:W-:Y:S02]  /*2930*/  LEA.HI.X.SX32 R195, R89, R135.reuse, 0x1, P0 ;  /* 0x0000008759c37211 */ /* 0x080fe400000f0eff */
[-C--:B------:R-:W-:Y:S01]  /*2940*/  LEA.HI.X.SX32 R79, R87, R135.reuse, 0x1, P1 ;  /* 0x00000087574f7211 */ /* 0x080fe200008f0eff */
[C---:B------:R-:W-:Y:S01]  /*2950*/  IMAD R87, R122.reuse, 0xcd, RZ ;  /* 0x000000cd7a577824 */ /* 0x040fe200078e02ff */
[-C--:B------:R-:W-:Y:S01]  /*2960*/  IADD3 R192, P1, R85, R134.reuse, RZ ;  /* 0x0000008655c07210 */ /* 0x080fe20007f3e0ff */
[C---:B-1----:R-:W-:Y:S01]  /*2970*/  IMAD R81, R122.reuse, 0xce, RZ ;  /* 0x000000ce7a517824 */ /* 0x042fe200078e02ff */
[-C--:B------:R-:W-:Y:S01]  /*2980*/  IADD3 R190, P0, R83, R134.reuse, RZ ;  /* 0x0000008653be7210 */ /* 0x080fe20007f1e0ff */
[----:B------:R0:W4:Y:S01]  /*2990*/  LDG.E.U8 R209, desc[UR50][R78.64] ;  /* 0x000000324ed17981 */ /* 0x000122000c1e1100 */
[-C--:B------:R-:W-:Y:S01]  /*29a0*/  LEA.HI.X.SX32 R193, R85, R135.reuse, 0x1, P1 ;  /* 0x0000008755c17211 */ /* 0x080fe200008f0eff */
[C---:B------:R-:W-:Y:S01]  /*29b0*/  IMAD R89, R122.reuse, 0xcf, RZ ;  /* 0x000000cf7a597824 */ /* 0x040fe200078e02ff */
[----:B------:R-:W-:Y:S01]  /*29c0*/  LEA.HI.X.SX32 R191, R83, R135, 0x1, P0 ;  /* 0x0000008753bf7211 */ /* 0x000fe200000f0eff */
[----:B------:R-:W-:Y:S01]  /*29d0*/  IMAD R85, R122, 0x50, RZ ;  /* 0x000000507a557824 */ /* 0x000fe200078e02ff */
[-C--:B------:R-:W-:Y:S01]  /*29e0*/  IADD3 R82, P0, R81, R134.reuse, RZ ;  /* 0x0000008651527210 */ /* 0x080fe20007f1e0ff */
[----:B------:R1:W-:Y:S01]  /*29f0*/  STL [R1+0x2c], R93 ;  /* 0x00002c5d01007387 */ /* 0x0003e20000100800 */
[----:B0-----:R-:W-:-:S03]  /*2a00*/  IADD3 R78, P1, R87, R134, RZ ;  /* 0x00000086574e7210 */ /* 0x001fc60007f3e0ff */
[----:B------:R-:W4:Y:S01]  /*2a10*/  LDG.E.U8 R210, desc[UR50][R210.64] ;  /* 0x00000032d2d27981 */ /* 0x000f22000c1e1100 */
[-C--:B------:R-:W-:Y:S02]  /*2a20*/  LEA.HI.X.SX32 R83, R81, R135.reuse, 0x1, P0 ;  /* 0x0000008751537211 */ /* 0x080fe400000f0eff */
[-C--:B------:R-:W-:Y:S01]  /*2a30*/  LEA.HI.X.SX32 R79, R87, R135.reuse, 0x1, P1 ;  /* 0x00000087574f7211 */ /* 0x080fe200008f0eff */
[C---:B------:R-:W-:Y:S01]  /*2a40*/  IMAD R87, R122.reuse, 0x51, RZ ;  /* 0x000000517a577824 */ /* 0x040fe200078e02ff */
[-C--:B------:R-:W-:Y:S01]  /*2a50*/  IADD3 R80, P1, R89, R134.reuse, RZ ;  /* 0x0000008659507210 */ /* 0x080fe20007f3e0ff */
[C---:B------:R-:W-:Y:S01]  /*2a60*/  IMAD R95, R122.reuse, 0xd5, RZ ;  /* 0x000000d57a5f7824 */ /* 0x040fe200078e02ff */
[-C--:B------:R-:W-:Y:S01]  /*2a70*/  IADD3 R240, P0, R85, R134.reuse, RZ ;  /* 0x0000008655f07210 */ /* 0x080fe20007f1e0ff */
[----:B------:R-:W4:Y:S01]  /*2a80*/  LDG.E.U8 R78, desc[UR50][R78.64] ;  /* 0x000000324e4e7981 */ /* 0x000f22000c1e1100 */
        /* <DEDUP_REMOVED lines=9> */
[----:B------:R0:W4:Y:S01]  /*2b20*/  LDG.E.U8 R79, desc[UR50][R82.64] ;  /* 0x00000032524f7981 */ /* 0x000122000c1e1100 */
[----:B------:R-:W-:-:S02]  /*2b30*/  IADD3 R234, P1, R85, R134, RZ ;  /* 0x0000008655ea7210 */ /* 0x000fc40007f3e0ff */
[-C--:B------:R-:W-:Y:S01]  /*2b40*/  LEA.HI.X.SX32 R237, R89, R135.reuse, 0x1, P0 ;  /* 0x0000008759ed7211 */ /* 0x080fe200000f0eff */
[----:B------:R0:W4:Y:S01]  /*2b50*/  LDG.E.U8 R80, desc[UR50][R80.64] ;  /* 0x0000003250507981 */ /* 0x000122000c1e1100 */
[-C--:B------:R-:W-:Y:S01]  /*2b60*/  IADD3 R232, P0, R87, R134.reuse, RZ ;  /* 0x0000008657e87210 */ /* 0x080fe20007f1e0ff */
[C---:B-1----:R-:W-:Y:S02]  /*2b70*/  IMAD R93, R122.reuse, 0xd4, RZ ;  /* 0x000000d47a5d7824 */ /* 0x042fe400078e02ff */
[C---:B------:R-:W-:Y:S01]  /*2b80*/  IMAD R127, R122.reuse, 0x68, RZ ;  /* 0x000000687a7f7824 */ /* 0x040fe200078e02ff */
[----:B------:R-:W4:Y:S01]  /*2b90*/  LDG.E.U8 R190, desc[UR50][R190.64] ;  /* 0x00000032bebe7981 */ /* 0x000f22000c1e1100 */
[C---:B0-----:R-:W-:Y:S01]  /*2ba0*/  IMAD R83, R122.reuse, 0x55, RZ ;  /* 0x000000557a537824 */ /* 0x041fe200078e02ff */
[----:B------:R-:W-:Y:S01]  /*2bb0*/  LEA.HI.X.SX32 R235, R85, R135, 0x1, P1 ;  /* 0x0000008755eb7211 */ /* 0x000fe200008f0eff */
[C---:B------:R-:W-:Y:S01]  /*2bc0*/  IMAD R85, R122.reuse, 0x57, RZ ;  /* 0x000000577a557824 */ /* 0x040fe200078e02ff */
[----:B------:R-:W4:Y:S01]  /*2bd0*/  LDG.E.U8 R192, desc[UR50][R192.64] ;  /* 0x00000032c0c07981 */ /* 0x000f22000c1e1100 */
[----:B------:R-:W-:Y:S01]  /*2be0*/  IMAD R81, R122, 0x56, RZ ;  /* 0x000000567a517824 */ /* 0x000fe200078e02ff */
[----:B------:R-:W-:-:S02]  /*2bf0*/  IADD3 R230, P1, R83, R134, RZ ;  /* 0x0000008653e67210 */ /* 0x000fc40007f3e0ff */
[-C--:B------:R-:W-:Y:S01]  /*2c00*/  LEA.HI.X.SX32 R233, R87, R135.reuse, 0x1, P0 ;  /* 0x0000008757e97211 */ /* 0x080fe200000f0eff */
        /* <DEDUP_REMOVED lines=12> */
[----:B------:R-:W4:Y:S01]  /*2cd0*/  LDG.E.U8 R194, desc[UR50][R194.64] ;  /* 0x00000032c2c27981 */ /* 0x000f22000c1e1100 */
[----:B------:R-:W-:-:S02]  /*2ce0*/  IADD3 R222, P1, R81, R134, RZ ;  /* 0x0000008651de7210 */ /* 0x000fc40007f3e0ff */
[-C--:B------:R-:W-:Y:S01]  /*2cf0*/  LEA.HI.X.SX32 R225, R83, R135.reuse, 0x1, P0 ;  /* 0x0000008753e17211 */ /* 0x080fe200000f0eff */
[C---:B------:R-:W-:Y:S01]  /*2d00*/  IMAD R83, R122.reuse, 0x5b, RZ ;  /* 0x0000005b7a537824 */ /* 0x040fe200078e02ff */
[-C--:B------:R-:W-:Y:S01]  /*2d10*/  IADD3 R220, P0, R85, R134.reuse, RZ ;  /* 0x0000008655dc7210 */ /* 0x080fe20007f1e0ff */
[----:B------:R-:W4:Y:S01]  /*2d20*/  LDG.E.U8 R226, desc[UR50][R226.64] ;  /* 0x00000032e2e27981 */ /* 0x000f22000c1e1100 */
        /* <DEDUP_REMOVED lines=13> */
[-C--:B------:R-:W-:Y:S01]  /*2e00*/  LEA.HI.X.SX32 R215, R85, R135.reuse, 0x1, P1 ;  /* 0x0000008755d77211 */ /* 0x080fe200008f0eff */
[C---:B------:R-:W-:Y:S01]  /*2e10*/  IMAD R85, R122.reuse, 0xd0, RZ ;  /* 0x000000d07a557824 */ /* 0x040fe200078e02ff */
[C---:B------:R-:W-:Y:S01]  /*2e20*/  IADD3 R212, P0, R83.reuse, R134, RZ ;  /* 0x0000008653d47210 */ /* 0x040fe20007f1e0ff */
[----:B------:R-:W4:Y:S03]  /*2e30*/  LDG.E.U8 R216, desc[UR50][R216.64] ;  /* 0x00000032d8d87981 */ /* 0x000f26000c1e1100 */
[----:B------:R-:W-:Y:S01]  /*2e40*/  LEA.HI.X.SX32 R213, R83, R135, 0x1, P0 ;  /* 0x0000008753d57211 */ /* 0x000fe200000f0eff */
[----:B------:R-:W-:Y:S01]  /*2e50*/  IMAD R83, R122, 0xd1, RZ ;  /* 0x000000d17a537824 */ /* 0x000fe200078e02ff */
[----:B------:R0:W4:Y:S04]  /*2e60*/  LDG.E.U8 R214, desc[UR50][R214.64] ;  /* 0x00000032d6d67981 */ /* 0x000128000c1e1100 */
[----:B------:R1:W4:Y:S01]  /*2e70*/  LDG.E.U8 R212, desc[UR50][R212.64] ;  /* 0x00000032d4d47981 */ /* 0x000322000c1e1100 */
[----:B------:R-:W-:-:S02]  /*2e80*/  PRMT R71, R115, 0x3340, R71 ;  /* 0x0000334073477816 */ /* 0x000fc40000000047 */
[----:B------:R-:W-:Y:S01]  /*2e90*/  PRMT R114, R114, 0x3340, R144 ;  /* 0x0000334072727816 */ /* 0x000fe20000000090 */
[----:B------:R-:W4:Y:S04]  /*2ea0*/  LDG.E.U8 R218, desc[UR50][R218.64] ;  /* 0x00000032dada7981 */ /* 0x000f28000c1e1100 */
[----:B-----5:R-:W-:Y:S04]  /*2eb0*/  STL [R1+0x28], R92 ;  /* 0x0000285c01007387 */ /* 0x020fe80000100800 */
[----:B------:R5:W-:Y:S01]  /*2ec0*/  STL [R1+0x24], R91 ;  /* 0x0000245b01007387 */ /* 0x000be20000100800 */
[----:B------:R-:W-:-:S02]  /*2ed0*/  PRMT R113, R113, 0x3340, R140 ;  /* 0x0000334071717816 */ /* 0x000fc4000000008c */
[----:B------:R-:W-:Y:S01]  /*2ee0*/  PRMT R108, R112, 0x3340, R108 ;  /* 0x00003340706c7816 */ /* 0x000fe2000000006c */
[----:B------:R-:W4:Y:S01]  /*2ef0*/  LDG.E.U8 R228, desc[UR50][R228.64] ;  /* 0x00000032e4e47981 */ /* 0x000f22000c1e1100 */
[----:B------:R-:W-:Y:S02]  /*2f00*/  PRMT R106, R110, 0x3340, R106 ;  /* 0x000033406e6a7816 */ /* 0x000fe4000000006a */
[----:B------:R-:W-:Y:S01]  /*2f10*/  PRMT R111, R111, 0x3340, R139 ;  /* 0x000033406f6f7816 */ /* 0x000fe2000000008b */
[----:B------:R-:W4:Y:S04]  /*2f20*/  LDG.E.U8 R230, desc[UR50][R230.64] ;  /* 0x00000032e6e67981 */ /* 0x000f28000c1e1100 */
[----:B------:R-:W4:Y:S04]  /*2f30*/  LDG.E.U8 R232, desc[UR50][R232.64] ;  /* 0x00000032e8e87981 */ /* 0x000f28000c1e1100 */
[----:B------:R-:W4:Y:S04]  /*2f40*/  LDG.E.U8 R234, desc[UR50][R234.64] ;  /* 0x00000032eaea7981 */ /* 0x000f28000c1e1100 */
[----:B------:R-:W-:Y:S01]  /*2f50*/  STL [R1+0x20], R90 ;  /* 0x0000205a01007387 */ /* 0x000fe20000100800 */
[----:B-----5:R-:W-:-:S03]  /*2f60*/  IMAD R91, R122, 0xd3, RZ ;  /* 0x000000d37a5b7824 */ /* 0x020fc600078e02ff */
[----:B------:R-:W5:Y:S04]  /*2f70*/  LDG.E.U8 R236, desc[UR50][R236.64] ;  /* 0x00000032ecec7981 */ /* 0x000f68000c1e1100 */
[----:B------:R-:W5:Y:S04]  /*2f80*/  LDG.E.U8 R238, desc[UR50][R238.64] ;  /* 0x00000032eeee7981 */ /* 0x000f68000c1e1100 */
[----:B---3--:R-:W-:Y:S04]  /*2f90*/  STL [R1+0x1c], R88 ;  /* 0x00001c5801007387 */ /* 0x008fe80000100800 */
[----:B------:R-:W5:Y:S04]  /*2fa0*/  LDG.E.U8 R240, desc[UR50][R240.64] ;  /* 0x00000032f0f07981 */ /* 0x000f68000c1e1100 */
[----:B------:R3:W-:Y:S04]  /*2fb0*/  STL [R1+0x18], R86 ;  /* 0x0000185601007387 */ /* 0x0007e80000100800 */
[----:B------:R-:W5:Y:S04]  /*2fc0*/  LDG.E.U8 R222, desc[UR50][R222.64] ;  /* 0x00000032dede7981 */ /* 0x000f68000c1e1100 */
[----:B------:R1:W-:Y:S01]  /*2fd0*/  STL [R1+0x14], R84 ;  /* 0x0000145401007387 */ /* 0x0003e20000100800 */
[----:B---3--:R-:W-:Y:S01]  /*2fe0*/  IADD3 R86, P1, R81, R134, RZ ;  /* 0x0000008651567210 */ /* 0x008fe20007f3e0ff */
[----:B0-----:R-:W-:-:S02]  /*2ff0*/  IMAD R215, R122, 0xfe, RZ ;  /* 0x000000fe7ad77824 */ /* 0x001fc400078e02ff */
[----:B------:R-:W3:Y:S01]  /*3000*/  LDL.LU R115, [R1+0x6c] ;  /* 0x00006c0001737983 */ /* 0x000ee20000300800 */
[----:B------:R-:W-:Y:S02]  /*3010*/  LEA.HI.X.SX32 R87, R81, R135, 0x1, P1 ;  /* 0x0000008751577211 */ /* 0x000fe400008f0eff */
[----:B-1----:R-:W-:-:S03]  /*3020*/  IADD3 R84, P0, R85, R134, RZ ;  /* 0x0000008655547210 */ /* 0x002fc60007f1e0ff */
[----:B------:R0:W5:Y:S01]  /*3030*/  LDG.E.U8 R211, desc[UR50][R86.64] ;  /* 0x0000003256d37981 */ /* 0x000162000c1e1100 */
[-C--:B------:R-:W-:Y:S02]  /*3040*/  IADD3 R82, P1, R83, R134.reuse, RZ ;  /* 0x0000008653527210 */ /* 0x080fe40007f3e0ff */
[-C--:B------:R-:W-:Y:S01]  /*3050*/  LEA.HI.X.SX32 R85, R85, R135.reuse, 0x1, P0 ;  /* 0x0000008755557211 */ /* 0x080fe200000f0eff */
[----:B------:R-:W-:Y:S01]  /*3060*/  IMAD R213, R122, 0xff, RZ ;  /* 0x000000ff7ad57824 */ /* 0x000fe200078e02ff */
[----:B------:R-:W-:Y:S01]  /*3070*/  LEA.HI.X.SX32 R83, R83, R135, 0x1, P1 ;  /* 0x0000008753537211 */ /* 0x000fe200008f0eff */
[----:B------:R-:W3:Y:S01]  /*3080*/  LDL.LU R144, [R1+0x70] ;  /* 0x0000700001907983 */ /* 0x000ee20000300800 */
[----:B0-----:R-:W-:-:S03]  /*3090*/  IADD3 R86, P0, R89, R134, RZ ;  /* 0x0000008659567210 */ /* 0x001fc60007f1e0ff */
[----:B------:R0:W5:Y:S01]  /*30a0*/  LDG.E.U8 R81, desc[UR50][R84.64] ;  /* 0x0000003254517981 */ /* 0x000162000c1e1100 */
[----:B------:R-:W-:-:S03]  /*30b0*/  LEA.HI.X.SX32 R87, R89, R135, 0x1, P0 ;  /* 0x0000008759577211 */ /* 0x000fc600000f0eff */
[----:B------:R-:W5:Y:S01]  /*30c0*/  LDG.E.U8 R82, desc[UR50][R82.64] ;  /* 0x0000003252527981 */ /* 0x000f62000c1e1100 */
[----:B------:R-:W-:-:S03]  /*30d0*/  IADD3 R88, P0, R93, R134, RZ ;  /* 0x000000865d587210 */ /* 0x000fc60007f1e0ff */
[----:B------:R-:W2:Y:S01]  /*30e0*/  LDL.LU R140, [R1+0x64] ;  /* 0x00006400018c7983 */ /* 0x000ea20000300800 */
[-C--:B0-----:R-:W-:Y:S02]  /*30f0*/  IADD3 R84, P1, R91, R134.reuse, RZ ;  /* 0x000000865b547210 */ /* 0x081fe40007f3e0ff */
[-C--:B------:R-:W-:Y:S01]  /*3100*/  LEA.HI.X.SX32 R89, R93, R135.reuse, 0x1, P0 ;  /* 0x000000875d597211 */ /* 0x080fe200000f0eff */
[----:B------:R-:W2:Y:S01]  /*3110*/  LDL.LU R112, [R1+0x68] ;  /* 0x0000680001707983 */ /* 0x000ea20000300800 */
[----:B------:R-:W-:Y:S01]  /*3120*/  LEA.HI.X.SX32 R85, R91, R135, 0x1, P1 ;  /* 0x000000875b557211 */ /* 0x000fe200008f0eff */
[C---:B------:R-:W-:Y:S02]  /*3130*/  IMAD R91, R122.reuse, 0xd6, RZ ;  /* 0x000000d67a5b7824 */ /* 0x040fe400078e02ff */
[----:B------:R0:W5:Y:S01]  /*3140*/  LDG.E.U8 R83, desc[UR50][R86.64] ;  /* 0x0000003256537981 */ /* 0x000162000c1e1100 */
[----:B------:R-:W-:Y:S02]  /*3150*/  IMAD R93, R122, 0xd7, RZ ;  /* 0x000000d77a5d7824 */ /* 0x000fe400078e02ff */
[-C--:B------:R-:W-:Y:S01]  /*3160*/  IADD3 R90, P0, R91, R134.reuse, RZ ;  /* 0x000000865b5a7210 */ /* 0x080fe20007f1e0ff */
[----:B------:R-:W5:Y:S04]  /*3170*/  LDG.E.U8 R84, desc[UR50][R84.64] ;  /* 0x0000003254547981 */ /* 0x000f68000c1e1100 */
[----:B------:R-:W4:Y:S01]  /*3180*/  LDL.LU R110, [R1+0x5c] ;  /* 0x00005c00016e7983 */ /* 0x000f220000300800 */
[----:B0-----:R-:W-:-:S02]  /*3190*/  IADD3 R86, P1, R95, R134, RZ ;  /* 0x000000865f567210 */ /* 0x001fc40007f3e0ff */
[-C--:B------:R-:W-:Y:S01]  /*31a0*/  LEA.HI.X.SX32 R91, R91, R135.reuse, 0x1, P0 ;  /* 0x000000875b5b7211 */ /* 0x080fe200000f0eff */
[----:B------:R-:W4:Y:S01]  /*31b0*/  LDL.LU R139, [R1+0x60] ;  /* 0x00006000018b7983 */ /* 0x000f220000300800 */
[----:B------:R-:W-:Y:S01]  /*31c0*/  LEA.HI.X.SX32 R87, R95, R135, 0x1, P1 ;  /* 0x000000875f577211 */ /* 0x000fe200008f0eff */
[----:B------:R-:W-:Y:S02]  /*31d0*/  IMAD R95, R122, 0xd8, RZ ;  /* 0x000000d87a5f7824 */ /* 0x000fe400078e02ff */
[----:B------:R0:W5:Y:S03]  /*31e0*/  LDG.E.U8 R85, desc[UR50][R88.64] ;  /* 0x0000003258557981 */ /* 0x000166000c1e1100 */
[-C--:B------:R-:W-:Y:S01]  /*31f0*/  IADD3 R92, P0, R95, R134.reuse, RZ ;  /* 0x000000865f5c7210 */ /* 0x080fe20007f1e0ff */
[----:B------:R-:W5:Y:S01]  /*3200*/  LDG.E.U8 R86, desc[UR50][R86.64] ;  /* 0x0000003256567981 */ /* 0x000f62000c1e1100 */
[----:B0-----:R-:W-:-:S04]  /*3210*/  IADD3 R88, P1, R93, R134, RZ ;  /* 0x000000865d587210 */ /* 0x001fc80007f3e0ff */
[-C--:B------:R-:W-:Y:S01]  /*3220*/  LEA.HI.X.SX32 R89, R93, R135.reuse, 0x1, P1 ;  /* 0x000000875d597211 */ /* 0x080fe200008f0eff */
[----:B------:R0:W5:Y:S01]  /*3230*/  LDG.E.U8 R87, desc[UR50][R90.64] ;  /* 0x000000325a577981 */ /* 0x000162000c1e1100 */
[----:B------:R-:W-:Y:S02]  /*3240*/  LEA.HI.X.SX32 R93, R95, R135, 0x1, P0 ;  /* 0x000000875f5d7211 */ /* 0x000fe400000f0eff */
[-C--:B------:R-:W-:Y:S01]  /*3250*/  IADD3 R94, P0, R99, R134.reuse, RZ ;  /* 0x00000086635e7210 */ /* 0x080fe20007f1e0ff */
[----:B------:R-:W5:Y:S01]  /*3260*/  LDG.E.U8 R88, desc[UR50][R88.64] ;  /* 0x0000003258587981 */ /* 0x000f62000c1e1100 */
[----:B0-----:R-:W-:-:S04]  /*3270*/  IADD3 R90, P1, R97, R134, RZ ;  /* 0x00000086615a7210 */ /* 0x001fc80007f3e0ff */
[-C--:B------:R-:W-:Y:S01]  /*3280*/  LEA.HI.X.SX32 R91, R97, R135.reuse, 0x1, P1 ;  /* 0x00000087615b7211 */ /* 0x080fe200008f0eff */
[C---:B------:R-:W-:Y:S01]  /*3290*/  IMAD R97, R122.reuse, 0xdc, RZ ;  /* 0x000000dc7a617824 */ /* 0x040fe200078e02ff */
[----:B------:R0:W5:Y:S01]  /*32a0*/  LDG.E.U8 R89, desc[UR50][R92.64] ;  /* 0x000000325c597981 */ /* 0x000162000c1e1100 */
[-C--:B------:R-:W-:Y:S01]  /*32b0*/  LEA.HI.X.SX32 R95, R99, R135.reuse, 0x1, P0 ;  /* 0x00000087635f7211 */ /* 0x080fe200000f0eff */
[----:B------:R-:W-:Y:S02]  /*32c0*/  IMAD R99, R122, 0xdd, RZ ;  /* 0x000000dd7a637824 */ /* 0x000fe400078e02ff */
[-C--:B------:R-:W-:Y:S01]  /*32d0*/  IADD3 R96, P0, R97, R134.reuse, RZ ;  /* 0x0000008661607210 */ /* 0x080fe20007f1e0ff */
[----:B------:R-:W5:Y:S01]  /*32e0*/  LDG.E.U8 R90, desc[UR50][R90.64] ;  /* 0x000000325a5a7981 */ /* 0x000f62000c1e1100 */
[----:B0-----:R-:W-:Y:S02]  /*32f0*/  IADD3 R92, P1, R101, R134, RZ ;  /* 0x00000086655c7210 */ /* 0x001fe40007f3e0ff */
[----:B------:R-:W-:-:S02]  /*3300*/  LEA.HI.X.SX32 R97, R97, R135, 0x1, P0 ;  /* 0x0000008761617211 */ /* 0x000fc400000f0eff */
[----:B------:R-:W-:Y:S01]  /*3310*/  LEA.HI.X.SX32 R93, R101, R135, 0x1, P1 ;  /* 0x00000087655d7211 */ /* 0x000fe200008f0eff */
[----:B------:R0:W5:Y:S01]  /*3320*/  LDG.E.U8 R91, desc[UR50][R94.64] ;  /* 0x000000325e5b7981 */ /* 0x000162000c1e1100 */
[-C--:B------:R-:W-:Y:S01]  /*3330*/  IADD3 R98, P0, R117, R134.reuse, RZ ;  /* 0x0000008675627210 */ /* 0x080fe20007f1e0ff */
[----:B------:R-:W-:Y:S02]  /*3340*/  IMAD R101, R122, 0x60, RZ ;  /* 0x000000607a657824 */ /* 0x000fe400078e02ff */
[----:B------:R-:W5:Y:S01]  /*3350*/  LDG.E.U8 R92, desc[UR50][R92.64] ;  /* 0x000000325c5c7981 */ /* 0x000f62000c1e1100 */
[----:B0-----:R-:W-:-:S04]  /*3360*/  IADD3 R94, P1, R99, R134, RZ ;  /* 0x00000086635e7210 */ /* 0x001fc80007f3e0ff */
[-C--:B------:R-:W-:Y:S01]  /*3370*/  LEA.HI.X.SX32 R95, R99, R135.reuse, 0x1, P1 ;  /* 0x00000087635f7211 */ /* 0x080fe200008f0eff */
[----:B------:R0:W5:Y:S01]  /*3380*/  LDG.E.U8 R93, desc[UR50][R96.64] ;  /* 0x00000032605d7981 */ /* 0x000162000c1e1100 */
[----:B------:R-:W-:Y:S01]  /*3390*/  LEA.HI.X.SX32 R99, R117, R135, 0x1, P0 ;  /* 0x0000008775637211 */ /* 0x000fe200000f0eff */
[----:B------:R-:W-:Y:S01]  /*33a0*/  IMAD R117, R122, 0x61, RZ ;  /* 0x000000617a757824 */ /* 0x000fe200078e02ff */
[-C--:B------:R-:W-:Y:S01]  /*33b0*/  IADD3 R100, P0, R101, R134.reuse, RZ ;  /* 0x0000008665647210 */ /* 0x080fe20007f1e0ff */
[----:B------:R-:W5:Y:S01]  /*33c0*/  LDG.E.U8 R94, desc[UR50][R94.64] ;  /* 0x000000325e5e7981 */ /* 0x000f62000c1e1100 */
[----:B0-----:R-:W-:-:S04]  /*33d0*/  IADD3 R96, P1, R119, R134, RZ ;  /* 0x0000008677607210 */ /* 0x001fc80007f3e0ff */
[-C--:B------:R-:W-:Y:S01]  /*33e0*/  LEA.HI.X.SX32 R97, R119, R135.reuse, 0x1, P1 ;  /* 0x0000008777617211 */ /* 0x080fe200008f0eff */
[----:B------:R-:W-:Y:S01]  /*33f0*/  IMAD R119, R122, 0x62, RZ ;  /* 0x000000627a777824 */ /* 0x000fe200078e02ff */
[----:B------:R0:W5:Y:S01]  /*3400*/  LDG.E.U8 R95, desc[UR50][R98.64] ;  /* 0x00000032625f7981 */ /* 0x000162000c1e1100 */
[----:B------:R-:W-:-:S03]  /*3410*/  LEA.HI.X.SX32 R101, R101, R135, 0x1, P0 ;  /* 0x0000008765657211 */ /* 0x000fc600000f0eff */
[-C--:B------:R-:W-:Y:S01]  /*3420*/  IADD3 R116, P0, R119, R134.reuse, RZ ;  /* 0x0000008677747210 */ /* 0x080fe20007f1e0ff */
        /* <DEDUP_REMOVED lines=10> */
[----:B------:R0:W5:Y:S01]  /*34d0*/  LDG.E.U8 R99, desc[UR50][R116.64] ;  /* 0x0000003274637981 */ /* 0x000162000c1e1100 */
[-C--:B------:R-:W-:Y:S02]  /*34e0*/  IADD3 R118, P1, R119, R134.reuse, RZ ;  /* 0x0000008677767210 */ /* 0x080fe40007f3e0ff */
[-C--:B------:R-:W-:Y:S01]  /*34f0*/  LEA.HI.X.SX32 R121, R123, R135.reuse, 0x1, P0 ;  /* 0x000000877b797211 */ /* 0x080fe200000f0eff */
[----:B------:R-:W-:Y:S01]  /*3500*/  IMAD R123, R122, 0x67, RZ ;  /* 0x000000677a7b7824 */ /* 0x000fe200078e02ff */
[----:B------:R-:W-:Y:S01]  /*3510*/  LEA.HI.X.SX32 R119, R119, R135, 0x1, P1 ;  /* 0x0000008777777211 */ /* 0x000fe200008f0eff */
[----:B------:R-:W5:Y:S01]  /*3520*/  LDG.E.U8 R100, desc[UR50][R100.64] ;  /* 0x0000003264647981 */ /* 0x000f62000c1e1100 */
[----:B0-----:R-:W-:-:S03]  /*3530*/  IADD3 R116, P0, R125, R134, RZ ;  /* 0x000000867d747210 */ /* 0x001fc60007f1e0ff */
[----:B------:R0:W5:Y:S01]  /*3540*/  LDG.E.U8 R146, desc[UR50][R118.64] ;  /* 0x0000003276927981 */ /* 0x000162000c1e1100 */
[----:B------:R-:W-:Y:S01]  /*3550*/  LEA.HI.X.SX32 R117, R125, R135, 0x1, P0 ;  /* 0x000000877d757211 */ /* 0x000fe200000f0eff */
[----:B------:R-:W-:Y:S02]  /*3560*/  IMAD R125, R122, 0x69, RZ ;  /* 0x000000697a7d7824 */ /* 0x000fe400078e02ff */
[----:B------:R1:W5:Y:S04]  /*3570*/  LDG.E.U8 R101, desc[UR50][R120.64] ;  /* 0x0000003278657981 */ /* 0x000368000c1e1100 */
[----:B------:R1:W5:Y:S01]  /*3580*/  LDG.E.U8 R148, desc[UR50][R116.64] ;  /* 0x0000003274947981 */ /* 0x000362000c1e1100 */
[-C--:B0-----:R-:W-:Y:S02]  /*3590*/  IADD3 R118, P0, R127, R134.reuse, RZ ;  /* 0x000000867f767210 */ /* 0x081fe40007f1e0ff */
[----:B-1----:R-:W-:-:S02]  /*35a0*/  IADD3 R120, P1, R123, R134, RZ ;  /* 0x000000867b787210 */ /* 0x002fc40007f3e0ff */
[-C--:B------:R-:W-:Y:S01]  /*35b0*/  LEA.HI.X.SX32 R119, R127, R135.reuse, 0x1, P0 ;  /* 0x000000877f777211 */ /* 0x080fe200000f0eff */
[C---:B------:R-:W-:Y:S01]  /*35c0*/  IMAD R127, R122.reuse, 0x6b, RZ ;  /* 0x0000006b7a7f7824 */ /* 0x040fe200078e02ff */
[-C--:B------:R-:W-:Y:S01]  /*35d0*/  LEA.HI.X.SX32 R121, R123, R135.reuse, 0x1, P1 ;  /* 0x000000877b797211 */ /* 0x080fe200008f0eff */
[C---:B------:R-:W-:Y:S01]  /*35e0*/  IMAD R123, R122.reuse, 0x6a, RZ ;  /* 0x0000006a7a7b7824 */ /* 0x040fe200078e02ff */
[C---:B------:R-:W-:Y:S01]  /*35f0*/  IADD3 R116, P1, R125.reuse, R134, RZ ;  /* 0x000000867d747210 */ /* 0x040fe20007f3e0ff */
[----:B------:R0:W5:Y:S03]  /*3600*/  LDG.E.U8 R152, desc[UR50][R118.64] ;  /* 0x0000003276987981 */ /* 0x000166000c1e1100 */
[----:B------:R-:W-:Y:S01]  /*3610*/  LEA.HI.X.SX32 R117, R125, R135, 0x1, P1 ;  /* 0x000000877d757211 */ /* 0x000fe200008f0eff */
[----:B------:R1:W5:Y:S01]  /*3620*/  LDG.E.U8 R150, desc[UR50][R120.64] ;  /* 0x0000003278967981 */ /* 0x000362000c1e1100 */
[----:B------:R-:W-:-:S03]  /*3630*/  IMAD R125, R122, 0x6c, RZ ;  /* 0x0000006c7a7d7824 */ /* 0x000fc600078e02ff */
[----:B------:R1:W5:Y:S01]  /*3640*/  LDG.E.U8 R154, desc[UR50][R116.64] ;  /* 0x00000032749a7981 */ /* 0x000362000c1e1100 */
[-C--:B0-----:R-:W-:Y:S02]  /*3650*/  IADD3 R118, P1, R127, R134.reuse, RZ ;  /* 0x000000867f767210 */ /* 0x081fe40007f3e0ff */
[-C--:B-1----:R-:W-:Y:S02]  /*3660*/  IADD3 R120, P0, R123, R134.reuse, RZ ;  /* 0x000000867b787210 */ /* 0x082fe40007f1e0ff */
        /* <DEDUP_REMOVED lines=64> */
[C---:B---3--:R-:W-:Y:S01]  /*3a70*/  IADD3 R116, P1, R125.reuse, R134, RZ ;  /* 0x000000867d747210 */ /* 0x048fe20007f3e0ff */
[----:B------:R0:W3:Y:S03]  /*3a80*/  LDG.E.U8 R178, desc[UR50][R118.64] ;  /* 0x0000003276b27981 */ /* 0x0000e6000c1e1100 */
[----:B------:R-:W-:Y:S01]  /*3a90*/  LEA.HI.X.SX32 R117, R125, R135, 0x1, P1 ;  /* 0x000000877d757211 */ /* 0x000fe200008f0eff */
[----:B------:R1:W3:Y:S01]  /*3aa0*/  LDG.E.U8 R177, desc[UR50][R120.64] ;  /* 0x0000003278b17981 */ /* 0x0002e2000c1e1100 */
[----:B------:R-:W-:-:S03]  /*3ab0*/  IMAD R125, R122, 0xee, RZ ;  /* 0x000000ee7a7d7824 */ /* 0x000fc600078e02ff */
[----:B------:R2:W3:Y:S01]  /*3ac0*/  LDG.E.U8 R179, desc[UR50][R116.64] ;  /* 0x0000003274b37981 */ /* 0x0004e2000c1e1100 */
[-C--:B0-----:R-:W-:Y:S02]  /*3ad0*/  IADD3 R118, P1, R127, R134.reuse, RZ ;  /* 0x000000867f767210 */ /* 0x081fe40007f3e0ff */
[-C--:B-1----:R-:W-:Y:S02]  /*3ae0*/  IADD3 R120, P0, R123, R134.reuse, RZ ;  /* 0x000000867b787210 */ /* 0x082fe40007f1e0ff */
[-C--:B------:R-:W-:Y:S02]  /*3af0*/  LEA.HI.X.SX32 R119, R127, R135.reuse, 0x1, P1 ;  /* 0x000000877f777211 */ /* 0x080fe400008f0eff */
[-C--:B------:R-:W-:Y:S01]  /*3b00*/  LEA.HI.X.SX32 R121, R123, R135.reuse, 0x1, P0 ;  /* 0x000000877b797211 */ /* 0x080fe200000f0eff */
[C---:B------:R-:W-:Y:S01]  /*3b10*/  IMAD R123, R122.reuse, 0x70, RZ ;  /* 0x000000707a7b7824 */ /* 0x040fe200078e02ff */
[C---:B--2---:R-:W-:Y:S01]  /*3b20*/  IADD3 R116, P0, R125.reuse, R134, RZ ;  /* 0x000000867d747210 */ /* 0x044fe20007f1e0ff */
[----:B------:R0:W2:Y:S03]  /*3b30*/  LDG.E.U8 R181, desc[UR50][R118.64] ;  /* 0x0000003276b57981 */ /* 0x0000a6000c1e1100 */
[----:B------:R-:W-:Y:S01]  /*3b40*/  LEA.HI.X.SX32 R117, R125, R135, 0x1, P0 ;  /* 0x000000877d757211 */ /* 0x000fe200000f0eff */
[----:B------:R1:W2:Y:S01]  /*3b50*/  LDG.E.U8 R180, desc[UR50][R120.64] ;  /* 0x0000003278b47981 */ /* 0x0002a2000c1e1100 */
[----:B------:R-:W-:-:S02]  /*3b60*/  IMAD R125, R122, 0x71, RZ ;  /* 0x000000717a7d7824 */ /* 0x000fc400078e02ff */
[C---:B------:R-:W-:Y:S01]  /*3b70*/  IMAD R127, R122.reuse, 0x72, RZ ;  /* 0x000000727a7f7824 */ /* 0x040fe200078e02ff */
[----:B------:R4:W2:Y:S01]  /*3b80*/  LDG.E.U8 R182, desc[UR50][R116.64] ;  /* 0x0000003274b67981 */ /* 0x0008a2000c1e1100 */
[-C--:B0-----:R-:W-:Y:S02]  /*3b90*/  IADD3 R118, P0, R123, R134.reuse, RZ ;  /* 0x000000867b767210 */ /* 0x081fe40007f1e0ff */
[-C--:B-1----:R-:W-:Y:S02]  /*3ba0*/  IADD3 R120, P1, R129, R134.reuse, RZ ;  /* 0x0000008681787210 */ /* 0x082fe40007f3e0ff */
[-C--:B------:R-:W-:Y:S01]  /*3bb0*/  LEA.HI.X.SX32 R119, R123, R135.reuse, 0x1, P0 ;  /* 0x000000877b777211 */ /* 0x080fe200000f0eff */
[C---:B------:R-:W-:Y:S01]  /*3bc0*/  IMAD R123, R122.reuse, 0x73, RZ ;  /* 0x000000737a7b7824 */ /* 0x040fe200078e02ff */
[-C--:B------:R-:W-:Y:S02]  /*3bd0*/  LEA.HI.X.SX32 R121, R129, R135.reuse, 0x1, P1 ;  /* 0x0000008781797211 */ /* 0x080fe400008f0eff */
[C---:B----4-:R-:W-:Y:S01]  /*3be0*/  IADD3 R116, P1, R125.reuse, R134, RZ ;  /* 0x000000867d747210 */ /* 0x050fe20007f3e0ff */
[----:B------:R0:W4:Y:S03]  /*3bf0*/  LDG.E.U8 R184, desc[UR50][R118.64] ;  /* 0x0000003276b87981 */ /* 0x000126000c1e1100 */
[----:B------:R-:W-:Y:S01]  /*3c00*/  LEA.HI.X.SX32 R117, R125, R135, 0x1, P1 ;  /* 0x000000877d757211 */ /* 0x000fe200008f0eff */
[----:B------:R1:W4:Y:S01]  /*3c10*/  LDG.E.U8 R183, desc[UR50][R120.64] ;  /* 0x0000003278b77981 */ /* 0x000322000c1e1100 */
[----:B------:R-:W-:-:S03]  /*3c20*/  IMAD R125, R122, 0x74, RZ ;  /* 0x000000747a7d7824 */ /* 0x000fc600078e02ff */
[----:B------:R1:W4:Y:S01]  /*3c30*/  LDG.E.U8 R185, desc[UR50][R116.64] ;  /* 0x0000003274b97981 */ /* 0x000322000c1e1100 */
[-C--:B0-----:R-:W-:Y:S02]  /*3c40*/  IADD3 R118, P1, R123, R134.reuse, RZ ;  /* 0x000000867b767210 */ /* 0x081fe40007f3e0ff */
[-C--:B-1----:R-:W-:Y:S02]  /*3c50*/  IADD3 R120, P0, R127, R134.reuse, RZ ;  /* 0x000000867f787210 */ /* 0x082fe40007f1e0ff */
[-C--:B------:R-:W-:Y:S01]  /*3c60*/  LEA.HI.X.SX32 R119, R123, R135.reuse, 0x1, P1 ;  /* 0x000000877b777211 */ /* 0x080fe200008f0eff */
[C---:B------:R-:W-:Y:S01]  /*3c70*/  IMAD R123, R122.reuse, 0x76, RZ ;  /* 0x000000767a7b7824 */ /* 0x040fe200078e02ff */
[-C--:B------:R-:W-:Y:S01]  /*3c80*/  LEA.HI.X.SX32 R121, R127, R135.reuse, 0x1, P0 ;  /* 0x000000877f797211 */ /* 0x080fe200000f0eff */
[C---:B------:R-:W-:Y:S01]  /*3c90*/  IMAD R127, R122.reuse, 0x75, RZ ;  /* 0x000000757a7f7824 */ /* 0x040fe200078e02ff */
[C---:B------:R-:W-:Y:S01]  /*3ca0*/  IADD3 R116, P0, R125.reuse, R134, RZ ;  /* 0x000000867d747210 */ /* 0x040fe20007f1e0ff */
[----:B------:R0:W4:Y:S03]  /*3cb0*/  LDG.E.U8 R187, desc[UR50][R118.64] ;  /* 0x0000003276bb7981 */ /* 0x000126000c1e1100 */
[----:B------:R-:W-:Y:S01]  /*3cc0*/  LEA.HI.X.SX32 R117, R125, R135, 0x1, P0 ;  /* 0x000000877d757211 */ /* 0x000fe200000f0eff */
[----:B------:R1:W4:Y:S01]  /*3cd0*/  LDG.E.U8 R186, desc[UR50][R120.64] ;  /* 0x0000003278ba7981 */ /* 0x000322000c1e1100 */
[----:B------:R-:W-:-:S02]  /*3ce0*/  IMAD R125, R122, 0x77, RZ ;  /* 0x000000777a7d7824 */ /* 0x000fc400078e02ff */
[C---:B------:R-:W-:Y:S01]  /*3cf0*/  IMAD R129, R122.reuse, 0x78, RZ ;  /* 0x000000787a817824 */ /* 0x040fe200078e02ff */
[----:B------:R1:W4:Y:S01]  /*3d00*/  LDG.E.U8 R188, desc[UR50][R116.64] ;  /* 0x0000003274bc7981 */ /* 0x000322000c1e1100 */
[-C--:B0-----:R-:W-:Y:S02]  /*3d10*/  IADD3 R118, P0, R123, R134.reuse, RZ ;  /* 0x000000867b767210 */ /* 0x081fe40007f1e0ff */
[-C--:B-1----:R-:W-:Y:S02]  /*3d20*/  IADD3 R120, P1, R127, R134.reuse, RZ ;  /* 0x000000867f787210 */ /* 0x082fe40007f3e0ff */
[-C--:B------:R-:W-:Y:S02]  /*3d30*/  LEA.HI.X.SX32 R119, R123, R135.reuse, 0x1, P0 ;  /* 0x000000877b777211 */ /* 0x080fe400000f0eff */
[----:B------:R-:W-:Y:S01]  /*3d40*/  LEA.HI.X.SX32 R121, R127, R135, 0x1, P1 ;  /* 0x000000877f797211 */ /* 0x000fe200008f0eff */
[C---:B------:R-:W-:Y:S01]  /*3d50*/  IMAD R127, R122.reuse, 0x79, RZ ;  /* 0x000000797a7f7824 */ /* 0x040fe200078e02ff */
[----:B------:R-:W-:Y:S01]  /*3d60*/  IADD3 R116, P1, R125, R134, RZ ;  /* 0x000000867d747210 */ /* 0x000fe20007f3e0ff */
[----:B------:R0:W4:Y:S01]  /*3d70*/  LDG.E.U8 R191, desc[UR50][R118.64] ;  /* 0x0000003276bf7981 */ /* 0x000122000c1e1100 */
[----:B------:R-:W-:-:S02]  /*3d80*/  IMAD R123, R122, 0x7a, RZ ;  /* 0x0000007a7a7b7824 */ /* 0x000fc400078e02ff */
[----:B------:R-:W-:Y:S01]  /*3d90*/  LEA.HI.X.SX32 R117, R125, R135, 0x1, P1 ;  /* 0x000000877d757211 */ /* 0x000fe200008f0eff */
[----:B------:R1:W4:Y:S01]  /*3da0*/  LDG.E.U8 R189, desc[UR50][R120.64] ;  /* 0x0000003278bd7981 */ /* 0x000322000c1e1100 */
[----:B------:R-:W-:-:S03]  /*3db0*/  IMAD R125, R122, 0x7b, RZ ;  /* 0x0000007b7a7d7824 */ /* 0x000fc600078e02ff */
[----:B------:R1:W4:Y:S01]  /*3dc0*/  LDG.E.U8 R193, desc[UR50][R116.64] ;  /* 0x0000003274c17981 */ /* 0x000322000c1e1100 */
[-C--:B0-----:R-:W-:Y:S02]  /*3dd0*/  IADD3 R118, P1, R127, R134.reuse, RZ ;  /* 0x000000867f767210 */ /* 0x081fe40007f3e0ff */
[-C--:B-1----:R-:W-:Y:S02]  /*3de0*/  IADD3 R120, P0, R129, R134.reuse, RZ ;  /* 0x0000008681787210 */ /* 0x082fe40007f1e0ff */
[-C--:B------:R-:W-:Y:S02]  /*3df0*/  LEA.HI.X.SX32 R119, R127, R135.reuse, 0x1, P1 ;  /* 0x000000877f777211 */ /* 0x080fe400008f0eff */
[-C--:B------:R-:W-:Y:S02]  /*3e00*/  LEA.HI.X.SX32 R121, R129, R135.reuse, 0x1, P0 ;  /* 0x0000008781797211 */ /* 0x080fe400000f0eff */
[C---:B------:R-:W-:Y:S01]  /*3e10*/  IADD3 R116, P0, R123.reuse, R134, RZ ;  /* 0x000000867b747210 */ /* 0x040fe20007f1e0ff */
[----:B------:R0:W4:Y:S03]  /*3e20*/  LDG.E.U8 R196, desc[UR50][R118.64] ;  /* 0x0000003276c47981 */ /* 0x000126000c1e1100 */
[----:B------:R-:W-:Y:S01]  /*3e30*/  LEA.HI.X.SX32 R117, R123, R135, 0x1, P0 ;  /* 0x000000877b757211 */ /* 0x000fe200000f0eff */
[----:B------:R1:W4:Y:S01]  /*3e40*/  LDG.E.U8 R195, desc[UR50][R120.64] ;  /* 0x0000003278c37981 */ /* 0x000322000c1e1100 */
[----:B------:R-:W-:-:S03]  /*3e50*/  IMAD R123, R122, 0x7d, RZ ;  /* 0x0000007d7a7b7824 */ /* 0x000fc600078e02ff */
[----:B------:R1:W4:Y:S01]  /*3e60*/  LDG.E.U8 R197, desc[UR50][R116.64] ;  /* 0x0000003274c57981 */ /* 0x000322000c1e1100 */
[CC--:B0-----:R-:W-:Y:S02]  /*3e70*/  IADD3 R118, P0, R124.reuse, R134.reuse, RZ ;  /* 0x000000867c767210 */ /* 0x0c1fe40007f1e0ff */
[CC--:B-1----:R-:W-:Y:S02]  /*3e80*/  IADD3 R120, P1, R125.reuse, R134.reuse, RZ ;  /* 0x000000867d787210 */ /* 0x0c2fe40007f3e0ff */
        /* <DEDUP_REMOVED lines=12> */
[-C--:B------:R-:W-:Y:S02]  /*3f50*/  LEA.HI.X.SX32 R119, R124, R135.reuse, 0x1, P1 ;  /* 0x000000877c777211 */ /* 0x080fe400008f0eff */
[-C--:B------:R-:W-:Y:S02]  /*3f60*/  LEA.HI.X.SX32 R121, R125, R135.reuse, 0x1, P0 ;  /* 0x000000877d797211 */ /* 0x080fe400000f0eff */
[C---:B------:R-:W-:Y:S01]  /*3f70*/  IADD3 R116, P0, R123.reuse, R134, RZ ;  /* 0x000000867b747210 */ /* 0x040fe20007f1e0ff */
[----:B------:R0:W4:Y:S03]  /*3f80*/  LDG.E.U8 R202, desc[UR50][R118.64] ;  /* 0x0000003276ca7981 */ /* 0x000126000c1e1100 */
[----:B------:R-:W-:Y:S01]  /*3f90*/  LEA.HI.X.SX32 R117, R123, R135, 0x1, P0 ;  /* 0x000000877b757211 */ /* 0x000fe200000f0eff */
[----:B------:R1:W4:Y:S04]  /*3fa0*/  LDG.E.U8 R201, desc[UR50][R120.64] ;  /* 0x0000003278c97981 */ /* 0x000328000c1e1100 */
[----:B------:R1:W4:Y:S01]  /*3fb0*/  LDG.E.U8 R203, desc[UR50][R116.64] ;  /* 0x0000003274cb7981 */ /* 0x000322000c1e1100 */
[----:B0-----:R-:W-:-:S02]  /*3fc0*/  IMAD R119, R122, 0xf2, RZ ;  /* 0x000000f27a777824 */ /* 0x001fc400078e02ff */
[----:B-1----:R-:W-:-:S03]  /*3fd0*/  IMAD R120, R122, 0xf1, RZ ;  /* 0x000000f17a787824 */ /* 0x002fc600078e02ff */
[CC--:B------:R-:W-:Y:S02]  /*3fe0*/  IADD3 R118, P1, R119.reuse, R134.reuse, RZ ;  /* 0x0000008677767210 */ /* 0x0c0fe40007f3e0ff */
[----:B------:R-:W-:Y:S02]  /*3ff0*/  IADD3 R116, P0, R120, R134, RZ ;  /* 0x0000008678747210 */ /* 0x000fe40007f1e0ff */
[-C--:B------:R-:W-:Y:S01]  /*4000*/  LEA.HI.X.SX32 R119, R119, R135.reuse, 0x1, P1 ;  /* 0x0000008777777211 */ /* 0x080fe200008f0eff */
[----:B------:R-:W-:Y:S01]  /*4010*/  IMAD R121, R122, 0xf3, RZ ;  /* 0x000000f37a797824 */ /* 0x000fe200078e02ff */
[----:B------:R-:W-:-:S03]  /*4020*/  LEA.HI.X.SX32 R117, R120, R135, 0x1, P0 ;  /* 0x0000008778757211 */ /* 0x000fc600000f0eff */
[----:B------:R0:W4:Y:S01]  /*4030*/  LDG.E.U8 R205, desc[UR50][R118.64] ;  /* 0x0000003276cd7981 */ /* 0x000122000c1e1100 */
[----:B------:R-:W-:-:S03]  /*4040*/  IADD3 R120, P0, R121, R134, RZ ;  /* 0x0000008679787210 */ /* 0x000fc60007f1e0ff */
[----:B------:R1:W4:Y:S01]  /*4050*/  LDG.E.U8 R204, desc[UR50][R116.64] ;  /* 0x0000003274cc7981 */ /* 0x000322000c1e1100 */
[----:B------:R-:W-:Y:S01]  /*4060*/  LEA.HI.X.SX32 R121, R121, R135, 0x1, P0 ;  /* 0x0000008779797211 */ /* 0x000fe200000f0eff */
[----:B0-----:R-:W-:-:S04]  /*4070*/  IMAD R119, R122, 0xf5, RZ ;  /* 0x000000f57a777824 */ /* 0x001fc800078e02ff */
[----:B------:R-:W4:Y:S01]  /*4080*/  LDG.E.U8 R206, desc[UR50][R120.64] ;  /* 0x0000003278ce7981 */ /* 0x000f22000c1e1100 */
[----:B-1----:R-:W-:Y:S01]  /*4090*/  IMAD R117, R122, 0xf4, RZ ;  /* 0x000000f47a757824 */ /* 0x002fe200078e02ff */
[----:B------:R-:W-:-:S04]  /*40a0*/  IADD3 R118, P1, R119, R134, RZ ;  /* 0x0000008677767210 */ /* 0x000fc80007f3e0ff */
[----:B------:R-:W-:Y:S02]  /*40b0*/  IADD3 R116, P0, R117, R134, RZ ;  /* 0x0000008675747210 */ /* 0x000fe40007f1e0ff */
[-C--:B------:R-:W-:Y:S02]  /*40c0*/  LEA.HI.X.SX32 R119, R119, R135.reuse, 0x1, P1 ;  /* 0x0000008777777211 */ /* 0x080fe400008f0eff */
[----:B------:R-:W-:-:S03]  /*40d0*/  LEA.HI.X.SX32 R117, R117, R135, 0x1, P0 ;  /* 0x0000008775757211 */ /* 0x000fc600000f0eff */
[----:B------:R0:W4:Y:S04]  /*40e0*/  LDG.E.U8 R208, desc[UR50][R118.64] ;  /* 0x0000003276d07981 */ /* 0x000128000c1e1100 */
[----:B------:R1:W4:Y:S01]  /*40f0*/  LDG.E.U8 R207, desc[UR50][R116.64] ;  /* 0x0000003274cf7981 */ /* 0x000322000c1e1100 */
[C---:B0-----:R-:W-:Y:S02]  /*4100*/  IMAD R119, R122.reuse, 0xf6, RZ ;  /* 0x000000f67a777824 */ /* 0x041fe400078e02ff */
[C---:B-1----:R-:W-:Y:S02]  /*4110*/  IMAD R117, R122.reuse, 0xf7, RZ ;  /* 0x000000f77a757824 */ /* 0x042fe400078e02ff */
[C---:B------:R-:W-:Y:S01]  /*4120*/  IMAD R116, R122.reuse, 0xf8, RZ ;  /* 0x000000f87a747824 */ /* 0x040fe200078e02ff */
[-C--:B------:R-:W-:Y:S01]  /*4130*/  IADD3 R132, P0, R119, R134.reuse, RZ ;  /* 0x0000008677847210 */ /* 0x080fe20007f1e0ff */
[C---:B------:R-:W-:Y:S01]  /*4140*/  IMAD R129, R122.reuse, 0xf9, RZ ;  /* 0x000000f97a817824 */ /* 0x040fe200078e02ff */
[-C--:B------:R-:W-:Y:S01]  /*4150*/  IADD3 R130, P1, R117, R134.reuse, RZ ;  /* 0x0000008675827210 */ /* 0x080fe20007f3e0ff */
[----:B------:R-:W-:Y:S01]  /*4160*/  IMAD R121, R122, 0xfa, RZ ;  /* 0x000000fa7a797824 */ /* 0x000fe200078e02ff */
[----:B------:R-:W-:Y:S01]  /*4170*/  IADD3 R118, P2, R116, R134, RZ ;  /* 0x0000008674767210 */ /* 0x000fe20007f5e0ff */
[----:B------:R-:W-:-:S02]  /*4180*/  IMAD R127, R122, 0xfb, RZ ;  /* 0x000000fb7a7f7824 */ /* 0x000fc400078e02ff */
[C---:B------:R-:W-:Y:S02]  /*4190*/  IMAD R123, R122.reuse, 0xfc, RZ ;  /* 0x000000fc7a7b7824 */ /* 0x040fe400078e02ff */
[----:B------:R-:W-:Y:S01]  /*41a0*/  IMAD R125, R122, 0xfd, RZ ;  /* 0x000000fd7a7d7824 */ /* 0x000fe200078e02ff */
[-C--:B------:R-:W-:Y:S02]  /*41b0*/  LEA.HI.X.SX32 R133, R119, R135.reuse, 0x1, P0 ;  /* 0x0000008777857211 */ /* 0x080fe400000f0eff */
[-C--:B------:R-:W-:Y:S02]  /*41c0*/  LEA.HI.X.SX32 R131, R117, R135.reuse, 0x1, P1 ;  /* 0x0000008775837211 */ /* 0x080fe400008f0eff */
[----:B------:R-:W-:Y:S01]  /*41d0*/  LEA.HI.X.SX32 R119, R116, R135, 0x1, P2 ;  /* 0x0000008774777211 */ /* 0x000fe200010f0eff */
[----:B------:R-:W4:Y:S01]  /*41e0*/  LDG.E.U8 R132, desc[UR50][R132.64] ;  /* 0x0000003284847981 */ /* 0x000f22000c1e1100 */
[-C--:B------:R-:W-:Y:S02]  /*41f0*/  IADD3 R128, P0, R129, R134.reuse, RZ ;  /* 0x0000008681807210 */ /* 0x080fe40007f1e0ff */
[-C--:B------:R-:W-:Y:S01]  /*4200*/  IADD3 R120, P1, R121, R134.reuse, RZ ;  /* 0x0000008679787210 */ /* 0x080fe20007f3e0ff */
[----:B------:R-:W4:Y:S01]  /*4210*/  LDG.E.U8 R118, desc[UR50][R118.64] ;  /* 0x0000003276767981 */ /* 0x000f22000c1e1100 */
[----:B------:R-:W-:-:S02]  /*4220*/  IADD3 R126, P2, R127, R134, RZ ;  /* 0x000000867f7e7210 */ /* 0x000fc40007f5e0ff */
[-C--:B------:R-:W-:Y:S01]  /*4230*/  IADD3 R122, P3, R123, R134.reuse, RZ ;  /* 0x000000867b7a7210 */ /* 0x080fe20007f7e0ff */
[----:B------:R-:W4:Y:S01]  /*4240*/  LDG.E.U8 R130, desc[UR50][R130.64] ;  /* 0x0000003282827981 */ /* 0x000f22000c1e1100 */
[-C--:B------:R-:W-:Y:S02]  /*4250*/  IADD3 R124, P4, R125, R134.reuse, RZ ;  /* 0x000000867d7c7210 */ /* 0x080fe40007f9e0ff */
[-C--:B------:R-:W-:Y:S02]  /*4260*/  IADD3 R116, P5, R215, R134.reuse, RZ ;  /* 0x00000086d7747210 */ /* 0x080fe40007fbe0ff */
[----:B------:R-:W-:Y:S02]  /*4270*/  IADD3 R134, P6, R213, R134, RZ ;  /* 0x00000086d5867210 */ /* 0x000fe40007fde0ff */
[-C--:B------:R-:W-:Y:S02]  /*4280*/  LEA.HI.X.SX32 R129, R129, R135.reuse, 0x1, P0 ;  /* 0x0000008781817211 */ /* 0x080fe400000f0eff */
[----:B------:R-:W-:-:S02]  /*4290*/  LEA.HI.X.SX32 R121, R121, R135, 0x1, P1 ;  /* 0x0000008779797211 */ /* 0x000fc400008f0eff */
[-C--:B------:R-:W-:Y:S01]  /*42a0*/  LEA.HI.X.SX32 R127, R127, R135.reuse, 0x1, P2 ;  /* 0x000000877f7f7211 */ /* 0x080fe200010f0eff */
[----:B------:R-:W4:Y:S01]  /*42b0*/  LDG.E.U8 R128, desc[UR50][R128.64] ;  /* 0x0000003280807981 */ /* 0x000f22000c1e1100 */
[-C--:B------:R-:W-:Y:S02]  /*42c0*/  LEA.HI.X.SX32 R123, R123, R135.reuse, 0x1, P3 ;  /* 0x000000877b7b7211 */ /* 0x080fe400018f0eff */
[-C--:B------:R-:W-:Y:S01]  /*42d0*/  LEA.HI.X.SX32 R125, R125, R135.reuse, 0x1, P4 ;  /* 0x000000877d7d7211 */ /* 0x080fe200020f0eff */
[----:B------:R-:W4:Y:S01]  /*42e0*/  LDG.E.U8 R126, desc[UR50][R126.64] ;  /* 0x000000327e7e7981 */ /* 0x000f22000c1e1100 */
[-C--:B------:R-:W-:Y:S02]  /*42f0*/  LEA.HI.X.SX32 R117, R215, R135.reuse, 0x1, P5 ;  /* 0x00000087d7757211 */ /* 0x080fe400028f0eff */
[----:B------:R-:W-:Y:S01]  /*4300*/  LEA.HI.X.SX32 R135, R213, R135, 0x1, P6 ;  /* 0x00000087d5877211 */ /* 0x000fe200030f0eff */
[----:B------:R-:W4:Y:S04]  /*4310*/  LDG.E.U8 R124, desc[UR50][R124.64] ;  /* 0x000000327c7c7981 */ /* 0x000f28000c1e1100 */
[----:B------:R-:W4:Y:S04]  /*4320*/  LDG.E.U8 R134, desc[UR50][R134.64] ;  /* 0x0000003286867981 */ /* 0x000f28000c1e1100 */
[----:B------:R-:W4:Y:S04]  /*4330*/  LDG.E.U8 R116, desc[UR50][R116.64] ;  /* 0x0000003274747981 */ /* 0x000f28000c1e1100 */
[----:B------:R-:W4:Y:S04]  /*4340*/  LDG.E.U8 R122, desc[UR50][R122.64] ;  /* 0x000000327a7a7981 */ /* 0x000f28000c1e1100 */
[----:B------:R-:W5:Y:S04]  /*4350*/  LDL.LU R135, [R1+0x54] ;  /* 0x0000540001877983 */ /* 0x000f680000300800 */
[----:B------:R-:W5:Y:S04]  /*4360*/  LDL.LU R117, [R1+0x58] ;  /* 0x0000580001757983 */ /* 0x000f680000300800 */
[----:B------:R-:W3:Y:S04]  /*4370*/  LDL.LU R125, [R1+0xc] ;  /* 0x00000c00017d7983 */ /* 0x000ee80000300800 */
[----:B------:R-:W3:Y:S04]  /*4380*/  LDL.LU R123, [R1+0x10] ;  /* 0x00001000017b7983 */ /* 0x000ee80000300800 */
[----:B------:R-:W4:Y:S04]  /*4390*/  LDG.E.U8 R120, desc[UR50][R120.64] ;  /* 0x0000003278787981 */ /* 0x000f28000c1e1100 */
[----:B------:R-:W2:Y:S04]  /*43a0*/  LDL.LU R127, [R1+0x4] ;  /* 0x00000400017f7983 */ /* 0x000ea80000300800 */
[----:B------:R-:W2:Y:S04]  /*43b0*/  LDL.LU R121, [R1+0x8] ;  /* 0x0000080001797983 */ /* 0x000ea80000300800 */
[----:B------:R-:W4:Y:S04]  /*43c0*/  LDL.LU R129, [R1] ;  /* 0x0000000001817983 */ /* 0x000f280000300800 */
[----:B------:R-:W3:Y:S04]  /*43d0*/  LDL.LU R119, [R1+0x4c] ;  /* 0x00004c0001777983 */ /* 0x000ee80000300800 */
[----:B------:R-:W3:Y:S04]  /*43e0*/  LDL.LU R131, [R1+0x50] ;  /* 0x0000500001837983 */ /* 0x000ee80000300800 */
[----:B------:R-:W2:Y:S04]  /*43f0*/  LDL.LU R133, [R1+0x44] ;  /* 0x0000440001857983 */ /* 0x000ea80000300800 */
[----:B------:R-:W2:Y:S04]  /*4400*/  LDL.LU R213, [R1+0x48] ;  /* 0x0000480001d57983 */ /* 0x000ea80000300800 */
[----:B------:R-:W4:Y:S04]  /*4410*/  LDL.LU R215, [R1+0x3c] ;  /* 0x00003c0001d77983 */ /* 0x000f280000300800 */
        /* <DEDUP_REMOVED lines=11> */
[----:B------:R-:W-:Y:S04]  /*44d0*/  STL [R1], RZ ;  /* 0x000000ff01007387 */ /* 0x000fe80000100800 */
[----:B------:R-:W-:Y:S04]  /*44e0*/  STL [R1+0x4], RZ ;  /* 0x000004ff01007387 */ /* 0x000fe80000100800 */
        /* <DEDUP_REMOVED lines=66> */
[----:B------:R-:W-:Y:S01]  /*4910*/  STL [R1+0x110], RZ ;  /* 0x000110ff01007387 */ /* 0x000fe20000100800 */
[----:B------:R-:W0:Y:S01]  /*4920*/  S2R R223, SR_TID.X ;  /* 0x0000000000df7919 */ /* 0x000e220000002100 */
[----:B------:R-:W1:Y:S02]  /*4930*/  S2R R241, SR_TID.X ;  /* 0x0000000000f17919 */ /* 0x000e640000002100 */
        /* <DEDUP_REMOVED lines=14> */
[----:B------:R-:W5:Y:S03]  /*4a20*/  S2UR UR6, SR_CgaCtaId ;  /* 0x00000000000679c3 */ /* 0x000f660000008800 */
        /* <DEDUP_REMOVED lines=10> */
[----:B------:R-:W-:-:S03]  /*4ad0*/  PRMT R102, R103, 0x3340, R102 ;  /* 0x0000334067667816 */ /* 0x000fc60000000066 */
[----:B------:R-:W-:Y:S04]  /*4ae0*/  STL [R1+0x174], RZ ;  /* 0x000174ff01007387 */ /* 0x000fe80000100800 */
[----:B------:R-:W-:Y:S04]  /*4af0*/  STL [R1+0x178], RZ ;  /* 0x000178ff01007387 */ /* 0x000fe80000100800 */
[----:B------:R-:W-:Y:S01]  /*4b00*/  STL [R1+0x17c], RZ ;  /* 0x00017cff01007387 */ /* 0x000fe20000100800 */
[----:B------:R-:W-:-:S03]  /*4b10*/  PRMT R66, R64, 0x3340, R66 ;  /* 0x0000334040427816 */ /* 0x000fc60000000042 */
[----:B------:R-:W-:Y:S01]  /*4b20*/  STL [R1+0x180], RZ ;  /* 0x000180ff01007387 */ /* 0x000fe20000100800 */
[----:B------:R-:W-:-:S03]  /*4b30*/  PRMT R64, R102, 0x5410, R111 ;  /* 0x0000541066407816 */ /* 0x000fc6000000006f */
[----:B------:R-:W-:Y:S01]  /*4b40*/  STL [R1+0x184], RZ ;  /* 0x000184ff01007387 */ /* 0x000fe20000100800 */
[----:B0-----:R-:W-:-:S03]  /*4b50*/  LOP3.LUT R102, R223, 0x7, RZ, 0xc0, !PT ;  /* 0x00000007df667812 */ /* 0x001fc600078ec0ff */
[----:B------:R-:W-:Y:S01]  /*4b60*/  STL [R1+0x188], RZ ;  /* 0x000188ff01007387 */ /* 0x000fe20000100800 */
[----:B-1----:R-:W-:-:S03]  /*4b70*/  LOP3.LUT R241, R241, 0xff, RZ, 0xc0, !PT ;  /* 0x000000fff1f17812 */ /* 0x002fc600078ec0ff */
[----:B------:R-:W-:Y:S04]  /*4b80*/  STL [R1+0x18c], RZ ;  /* 0x00018cff01007387 */ /* 0x000fe80000100800 */
[----:B------:R-:W-:Y:S01]  /*4b90*/  STL [R1+0x190], RZ ;  /* 0x000190ff01007387 */ /* 0x000fe20000100800 */
[----:B------:R-:W-:Y:S02]  /*4ba0*/  PRMT R69, R136, 0x3340, R69 ;  /* 0x0000334088457816 */ /* 0x000fe40000000045 */
[----:B------:R-:W-:Y:S01]  /*4bb0*/  PRMT R104, R104, 0x3340, R141 ;  /* 0x0000334068687816 */ /* 0x000fe2000000008d */
[----:B------:R-:W-:Y:S01]  /*4bc0*/  STL [R1+0x194], RZ ;  /* 0x000194ff01007387 */ /* 0x000fe20000100800 */
[----:B------:R-:W-:Y:S01]  /*4bd0*/  PRMT R143, R65, 0x3340, R143 ;  /* 0x00003340418f7816 */ /* 0x000fe2000000008f */
[----:B------:R-:W-:Y:S01]  /*4be0*/  IMAD R102, R241, 0x8, R102 ;  /* 0x00000008f1667824 */ /* 0x000fe200078e0266 */
[----:B------:R-:W-:Y:S01]  /*4bf0*/  PRMT R68, R68, 0x3340, R70 ;  /* 0x0000334044447816 */ /* 0x000fe20000000046 */
[----:B------:R-:W-:Y:S01]  /*4c00*/  STL [R1+0x198], RZ ;  /* 0x000198ff01007387 */ /* 0x000fe20000100800 */
[----:B------:R-:W-:Y:S01]  /*4c10*/  PRMT R138, R138, 0x3340, R145 ;  /* 0x000033408a8a7816 */ /* 0x000fe20000000091 */
[----:B------:R-:W-:Y:S01]  /*4c20*/  UMOV UR5, 0x400 ;  /* 0x0000040000057882 */ /* 0x000fe20000000000 */
[----:B------:R-:W-:Y:S01]  /*4c30*/  PRMT R103, R67, 0x3340, R142 ;  /* 0x0000334043677816 */ /* 0x000fe2000000008e */
[----:B------:R-:W-:Y:S01]  /*4c40*/  STL [R1+0x19c], RZ ;  /* 0x00019cff01007387 */ /* 0x000fe20000100800 */
[----:B------:R-:W0:Y:S03]  /*4c50*/  LDC R136, c[0x0][0x280] ;  /* 0x0000a000ff887b82 */ /* 0x000e260000000800 */
[----:B------:R-:W-:Y:S01]  /*4c60*/  STL [R1+0x1a0], RZ ;  /* 0x0001a0ff01007387 */ /* 0x000fe20000100800 */
[----:B------:R-:W-:-:S03]  /*4c70*/  PRMT R69, R69, 0x5410, R104 ;  /* 0x0000541045457816 */ /* 0x000fc60000000068 */
[----:B------:R-:W-:Y:S01]  /*4c80*/  STL [R1+0x1a4], RZ ;  /* 0x0001a4ff01007387 */ /* 0x000fe20000100800 */
[----:B------:R-:W-:-:S03]  /*4c90*/  PRMT R67, R143, 0x5410, R68 ;  /* 0x000054108f437816 */ /* 0x000fc60000000044 */
[----:B------:R-:W-:Y:S01]  /*4ca0*/  STL [R1+0x1a8], RZ ;  /* 0x0001a8ff01007387 */ /* 0x000fe20000100800 */
[----:B------:R-:W-:-:S03]  /*4cb0*/  PRMT R104, R6, 0x3340, R7 ;  /* 0x0000334006687816 */ /* 0x000fc60000000007 */
[----:B------:R-:W-:Y:S01]  /*4cc0*/  STL [R1+0x1ac], RZ ;  /* 0x0001acff01007387 */ /* 0x000fe20000100800 */
[----:B------:R-:W-:Y:S01]  /*4cd0*/  PRMT R9, R8, 0x3340, R9 ;  /* 0x0000334008097816 */ /* 0x000fe20000000009 */
[----:B-----5:R-:W-:Y:S02]  /*4ce0*/  ULEA UR5, UR6, UR5, 0x18 ;  /* 0x0000000506057291 */ /* 0x020fe4000f8ec03f */
[----:B------:R-:W-:Y:S01]  /*4cf0*/  STL [R1+0x1b0], RZ ;  /* 0x0001b0ff01007387 */ /* 0x000fe20000100800 */
[----:B------:R-:W-:Y:S01]  /*4d00*/  PRMT R70, R137, 0x3340, R109 ;  /* 0x0000334089467816 */ /* 0x000fe2000000006d */
[----:B------:R-:W-:Y:S01]  /*4d10*/  IMAD.SHL.U32 R102, R102, 0x10, RZ ;  /* 0x0000001066667824 */ /* 0x000fe200078e00ff */
[----:B------:R-:W-:Y:S01]  /*4d20*/  PRMT R105, R105, 0x3340, R107 ;  /* 0x0000334069697816 */ /* 0x000fe2000000006b */
[----:B------:R-:W-:Y:S01]  /*4d30*/  STL [R1+0x1b4], RZ ;  /* 0x0001b4ff01007387 */ /* 0x000fe20000100800 */
[----:B------:R-:W-:Y:S02]  /*4d40*/  PRMT R68, R114, 0x5410, R71 ;  /* 0x0000541072447816 */ /* 0x000fe40000000047 */
[----:B------:R-:W-:Y:S01]  /*4d50*/  PRMT R149, R151, 0x3340, R149 ;  /* 0x0000334097957816 */ /* 0x000fe20000000095 */
[----:B------:R-:W-:Y:S01]  /*4d60*/  STL [R1+0x1b8], RZ ;  /* 0x0001b8ff01007387 */ /* 0x000fe20000100800 */
[----:B------:R-:W-:-:S02]  /*4d70*/  PRMT R0, R147, 0x3340, R0 ;  /* 0x0000334093007816 */ /* 0x000fc40000000000 */
[----:B------:R-:W-:Y:S01]  /*4d80*/  PRMT R10, R10, 0x3340, R11 ;  /* 0x000033400a0a7816 */ /* 0x000fe2000000000b */
[----:B------:R-:W-:Y:S01]  /*4d90*/  STL [R1+0x1bc], RZ ;  /* 0x0001bcff01007387 */ /* 0x000fe20000100800 */
[----:B------:R-:W-:Y:S02]  /*4da0*/  PRMT R13, R12, 0x3340, R13 ;  /* 0x000033400c0d7816 */ /* 0x000fe4000000000d */
[----:B------:R-:W-:Y:S01]  /*4db0*/  PRMT R71, R138, 0x5410, R103 ;  /* 0x000054108a477816 */ /* 0x000fe20000000067 */
[----:B------:R-:W-:Y:S01]  /*4dc0*/  STL [R1+0x1c0], RZ ;  /* 0x0001c0ff01007387 */ /* 0x000fe20000100800 */
[----:B------:R-:W-:Y:S02]  /*4dd0*/  PRMT R2, R2, 0x3340, R3 ;  /* 0x0000334002027816 */ /* 0x000fe40000000003 */
[----:B------:R-:W-:Y:S02]  /*4de0*/  PRMT R14, R14, 0x3340, R15 ;  /* 0x000033400e0e7816 */ /* 0x000fe4000000000f */
[----:B------:R-:W-:-:S02]  /*4df0*/  PRMT R17, R16, 0x3340, R17 ;  /* 0x0000334010117816 */ /* 0x000fc40000000011 */
[----:B------:R-:W-:Y:S02]  /*4e00*/  PRMT R11, R18, 0x3340, R19 ;  /* 0x00003340120b7816 */ /* 0x000fe40000000013 */
[----:B------:R-:W-:Y:S01]  /*4e10*/  PRMT R20, R20, 0x3340, R21 ;  /* 0x0000334014147816 */ /* 0x000fe20000000015 */
[----:B------:R-:W-:Y:S01]  /*4e20*/  STL [R1+0x1c4], RZ ;  /* 0x0001c4ff01007387 */ /* 0x000fe20000100800 */
[----:B------:R-:W-:Y:S02]  /*4e30*/  PRMT R166, R168, 0x3340, R166 ;  /* 0x00003340a8a67816 */ /* 0x000fe400000000a6 */
[----:B------:R-:W-:Y:S02]  /*4e40*/  PRMT R103, R164, 0x3340, R162 ;  /* 0x00003340a4677816 */ /* 0x000fe400000000a2 */
[----:B------:R-:W-:Y:S02]  /*4e50*/  PRMT R158, R160, 0x3340, R158 ;  /* 0x00003340a09e7816 */ /* 0x000fe4000000009e */
[----:B------:R-:W-:-:S02]  /*4e60*/  PRMT R153, R156, 0x3340, R153 ;  /* 0x000033409c997816 */ /* 0x000fc40000000099 */
[----:B------:R-:W-:Y:S01]  /*4e70*/  PRMT R3, R4, 0x3340, R5 ;  /* 0x0000334004037816 */ /* 0x000fe20000000005 */
[----:B------:R-:W-:Y:S01]  /*4e80*/  STL [R1+0x1c8], RZ ;  /* 0x0001c8ff01007387 */ /* 0x000fe20000100800 */
[----:B------:R-:W-:Y:S02]  /*4e90*/  PRMT R65, R66, 0x5410, R106 ;  /* 0x0000541042417816 */ /* 0x000fe4000000006a */
[----:B------:R-:W-:Y:S02]  /*4ea0*/  PRMT R12, R22, 0x3340, R23 ;  /* 0x00003340160c7816 */ /* 0x000fe40000000017 */
[----:B------:R-:W-:Y:S02]  /*4eb0*/  PRMT R25, R24, 0x3340, R25 ;  /* 0x0000334018197816 */ /* 0x000fe40000000019 */
[----:B------:R-:W-:Y:S02]  /*4ec0*/  PRMT R26, R26, 0x3340, R27 ;  /* 0x000033401a1a7816 */ /* 0x000fe4000000001b */
[----:B------:R-:W-:-:S02]  /*4ed0*/  PRMT R29, R28, 0x3340, R29 ;  /* 0x000033401c1d7816 */ /* 0x000fc4000000001d */
[----:B------:R-:W-:Y:S02]  /*4ee0*/  PRMT R30, R30, 0x3340, R31 ;  /* 0x000033401e1e7816 */ /* 0x000fe4000000001f */
        /* <DEDUP_REMOVED lines=16> */
[----:B------:R-:W-:Y:S01]  /*4ff0*/  PRMT R9, R10, 0x5410, R13 ;  /* 0x000054100a097816 */ /* 0x000fe2000000000d */
[----:B------:R-:W-:Y:S01]  /*5000*/  STL [R1+0x1d0], RZ ;  /* 0x0001d0ff01007387 */ /* 0x000fe20000100800 */
        /* <DEDUP_REMOVED lines=10> */
[----:B------:R-:W-:Y:S01]  /*50b0*/  LOP3.LUT R0, R102, 0x10, RZ, 0x3c, !PT ;  /* 0x0000001066007812 */ /* 0x000fe200078e3cff */
[----:B------:R-:W-:Y:S01]  /*50c0*/  STL [R1+0x1d4], RZ ;  /* 0x0001d4ff01007387 */ /* 0x000fe20000100800 */
        /* <DEDUP_REMOVED lines=13> */
[----:B------:R-:W-:Y:S01]  /*51a0*/  STS.128 [R102+UR5], R64 ;  /* 0x0000004066007988 */ /* 0x000fe20008000c05 */
[----:B------:R-:W-:Y:S02]  /*51b0*/  PRMT R20, R54, 0x5410, R57 ;  /* 0x0000541036147816 */ /* 0x000fe40000000039 */
[----:B------:R-:W-:Y:S01]  /*51c0*/  PRMT R21, R21, 0x5410, R60 ;  /* 0x0000541015157816 */ /* 0x000fe2000000003c */
[----:B------:R-:W-:Y:S01]  /*51d0*/  STS.128 [R102+UR5+0x8000], R68 ;  /* 0x0080004466007988 */ /* 0x000fe20008000c05 */
[----:B------:R-:W-:-:S02]  /*51e0*/  PRMT R22, R22, 0x5410, R73 ;  /* 0x0000541016167816 */ /* 0x000fc40000000049 */
[----:B------:R-:W-:Y:S01]  /*51f0*/  PRMT R23, R23, 0x5410, R76 ;  /* 0x0000541017177816 */ /* 0x000fe2000000004c */
[----:B------:R-:W-:Y:S01]  /*5200*/  STL [R1+0x1dc], RZ ;  /* 0x0001dcff01007387 */ /* 0x000fe20000100800 */
[----:B------:R-:W-:-:S03]  /*5210*/  LOP3.LUT R3, R102, 0x30, RZ, 0x3c, !PT ;  /* 0x0000003066037812 */ /* 0x000fc600078e3cff */
[----:B------:R3:W-:Y:S01]  /*5220*/  STS.128 [R0+UR5+0x8000], R8 ;  /* 0x0080000800007988 */ /* 0x0007e20008000c05 */
[----:B------:R-:W-:-:S03]  /*5230*/  PRMT R24, R144, 0x3340, R115 ;  /* 0x0000334090187816 */ /* 0x000fc60000000073 */
[----:B------:R-:W-:Y:S01]  /*5240*/  STL [R1+0x1e0], RZ ;  /* 0x0001e0ff01007387 */ /* 0x000fe20000100800 */
[----:B------:R-:W-:-:S03]  /*5250*/  PRMT R25, R112, 0x3340, R140 ;  /* 0x0000334070197816 */ /* 0x000fc6000000008c */
[----:B------:R1:W-:Y:S01]  /*5260*/  STS.128 [R0+UR5], R4 ;  /* 0x0000000400007988 */ /* 0x0003e20008000c05 */
[----:B------:R-:W-:-:S03]  /*5270*/  PRMT R26, R139, 0x3340, R110 ;  /* 0x000033408b1a7816 */ /* 0x000fc6000000006e */
[----:B------:R-:W-:Y:S01]  /*5280*/  STL [R1+0x1e4], RZ ;  /* 0x0001e4ff01007387 */ /* 0x000fe20000100800 */
[----:B------:R-:W-:Y:S02]  /*5290*/  PRMT R27, R117, 0x3340, R135 ;  /* 0x00003340751b7816 */ /* 0x000fe40000000087 */
[----:B---3--:R-:W-:Y:S01]  /*52a0*/  PRMT R8, R131, 0x3340, R119 ;  /* 0x0000334083087816 */ /* 0x008fe20000000077 */
[----:B------:R3:W-:Y:S01]  /*52b0*/  STS.128 [R2+UR5], R12 ;  /* 0x0000000c02007988 */ /* 0x0007e20008000c05 */
[----:B--2---:R-:W-:Y:S02]  /*52c0*/  PRMT R9, R213, 0x3340, R133 ;  /* 0x00003340d5097816 */ /* 0x004fe40000000085 */
[----:B----4-:R-:W-:Y:S01]  /*52d0*/  PRMT R11, R221, 0x3340, R219 ;  /* 0x00003340dd0b7816 */ /* 0x010fe200000000db */
[----:B------:R2:W-:Y:S01]  /*52e0*/  STS.128 [R2+UR5+0x8000], R16 ;  /* 0x0080001002007988 */ /* 0x0005e20008000c05 */
[----:B------:R-:W-:Y:S02]  /*52f0*/  PRMT R28, R123, 0x3340, R125 ;  /* 0x000033407b1c7816 */ /* 0x000fe4000000007d */
[----:B-1----:R-:W-:Y:S01]  /*5300*/  PRMT R0, R217, 0x3340, R215 ;  /* 0x00003340d9007816 */ /* 0x002fe200000000d7 */
[----:B------:R-:W-:Y:S01]  /*5310*/  STL [R1+0x1e8], RZ ;  /* 0x0001e8ff01007387 */ /* 0x000fe20000100800 */
[----:B------:R-:W-:-:S02]  /*5320*/  PRMT R29, R121, 0x3340, R127 ;  /* 0x00003340791d7816 */ /* 0x000fc4000000007f */
[----:B------:R-:W-:Y:S01]  /*5330*/  PRMT R7, R129, 0x3340, R252 ;  /* 0x0000334081077816 */ /* 0x000fe200000000fc */
[----:B------:R-:W-:Y:S01]  /*5340*/  STL [R1+0x1ec], RZ ;  /* 0x0001ecff01007387 */ /* 0x000fe20000100800 */
[----:B------:R-:W-:Y:S02]  /*5350*/  PRMT R250, R251, 0x3340, R250 ;  /* 0x00003340fbfa7816 */ /* 0x000fe400000000fa */
[----:B------:R-:W-:Y:S01]  /*5360*/  PRMT R10, R227, 0x3340, R225 ;  /* 0x00003340e30a7816 */ /* 0x000fe200000000e1 */
[----:B------:R1:W-:Y:S01]  /*5370*/  STS.128 [R3+UR5], R20 ;  /* 0x0000001403007988 */ /* 0x0003e20008000c05 */
[----:B---3--:R-:W-:Y:S02]  /*5380*/  PRMT R13, R231, 0x3340, R229 ;  /* 0x00003340e70d7816 */ /* 0x008fe400000000e5 */
[----:B------:R-:W-:Y:S01]  /*5390*/  PRMT R15, R239, 0x3340, R237 ;  /* 0x00003340ef0f7816 */ /* 0x000fe200000000ed */
[----:B------:R-:W-:Y:S01]  /*53a0*/  STL [R1+0x1f0], RZ ;  /* 0x0001f0ff01007387 */ /* 0x000fe20000100800 */
[----:B--2---:R-:W-:-:S02]  /*53b0*/  PRMT R2, R235, 0x3340, R233 ;  /* 0x00003340eb027816 */ /* 0x004fc400000000e9 */
        /* <DEDUP_REMOVED lines=10> */
[----:B------:R-:W-:Y:S01]  /*5460*/  PRMT R19, R236, 0x3340, R234 ;  /* 0x00003340ec137816 */ /* 0x000fe200000000ea */
[----:B------:R-:W-:Y:S01]  /*5470*/  STL [R1+0x1f8], RZ ;  /* 0x0001f8ff01007387 */ /* 0x000fe20000100800 */
[----:B------:R-:W-:Y:S02]  /*5480*/  PRMT R230, R232, 0x3340, R230 ;  /* 0x00003340e8e67816 */ /* 0x000fe400000000e6 */
[----:B-1----:R-:W-:-:S02]  /*5490*/  PRMT R21, R228, 0x3340, R226 ;  /* 0x00003340e4157816 */ /* 0x002fc400000000e2 */
[----:B------:R-:W-:Y:S02]  /*54a0*/  PRMT R18, R224, 0x3340, R222 ;  /* 0x00003340e0127816 */ /* 0x000fe400000000de */
        /* <DEDUP_REMOVED lines=17> */
[----:B------:R-:W-:-:S02]  /*55c0*/  LOP3.LUT R0, R102, 0x40, RZ, 0x3c, !PT ;  /* 0x0000004066007812 */ /* 0x000fc400078e3cff */
[----:B------:R-:W-:Y:S02]  /*55d0*/  PRMT R17, R230, 0x5410, R21 ;  /* 0x00005410e6117816 */ /* 0x000fe40000000015 */
[----:B------:R-:W-:Y:S02]  /*55e0*/  PRMT R18, R18, 0x5410, R23 ;  /* 0x0000541012127816 */ /* 0x000fe40000000017 */
[----:B------:R-:W-:Y:S02]  /*55f0*/  PRMT R19, R214, 0x5410, R211 ;  /* 0x00005410d6137816 */ /* 0x000fe400000000d3 */
[----:B------:R-:W-:Y:S01]  /*5600*/  LOP3.LUT R2, R102, 0x50, RZ, 0x3c, !PT ;  /* 0x0000005066027812 */ /* 0x000fe200078e3cff */
[----:B------:R1:W-:Y:S01]  /*5610*/  STS.128 [R3+UR5+0x8000], R4 ;  /* 0x0080000403007988 */ /* 0x0003e20008000c05 */
[----:B0-----:R-:W-:Y:S02]  /*5620*/  ISETP.GE.AND P0, PT, R136, 0x1, PT ;  /* 0x000000018800780c */ /* 0x001fe40003f06270 */
[----:B------:R-:W-:Y:S01]  /*5630*/  PRMT R20, R81, 0x3340, R82 ;  /* 0x0000334051147816 */ /* 0x000fe20000000052 */
[----:B------:R-:W-:Y:S01]  /*5640*/  STS.128 [R0+UR5], R8 ;  /* 0x0000000800007988 */ /* 0x000fe20008000c05 */
[----:B------:R-:W-:-:S02]  /*5650*/  PRMT R83, R83, 0x3340, R84 ;  /* 0x0000334053537816 */ /* 0x000fc40000000054 */
[----:B------:R-:W-:Y:S01]  /*5660*/  PRMT R85, R85, 0x3340, R86 ;  /* 0x0000334055557816 */ /* 0x000fe20000000056 */
[----:B------:R0:W-:Y:S01]  /*5670*/  STS.128 [R0+UR5+0x8000], R12 ;  /* 0x0080000c00007988 */ /* 0x0001e20008000c05 */
[----:B------:R-:W-:Y:S02]  /*5680*/  PRMT R88, R87, 0x3340, R88 ;  /* 0x0000334057587816 */ /* 0x000fe40000000058 */
[----:B------:R-:W-:Y:S01]  /*5690*/  PRMT R22, R89, 0x3340, R90 ;  /* 0x0000334059167816 */ /* 0x000fe2000000005a */
[----:B------:R2:W-:Y:S01]  /*56a0*/  STS.128 [R2+UR5], R16 ;  /* 0x0000001002007988 */ /* 0x0005e20008000c05 */
        /* <DEDUP_REMOVED lines=10> */
[----:B-1----:R-:W-:Y:S02]  /*5750*/  PRMT R4, R163, 0x3340, R165 ;  /* 0x00003340a3047816 */ /* 0x002fe400000000a5 */
[----:B------:R-:W-:Y:S02]  /*5760*/  PRMT R167, R167, 0x3340, R169 ;  /* 0x00003340a7a77816 */ /* 0x000fe400000000a9 */
[----:B------:R-:W-:Y:S02]  /*5770*/  PRMT R170, R170, 0x3340, R171 ;  /* 0x00003340aaaa7816 */ /* 0x000fe400000000ab */
[----:B0-----:R-:W-:Y:S02]  /*5780*/  PRMT R13, R172, 0x3340, R173 ;  /* 0x00003340ac0d7816 */ /* 0x001fe400000000ad */
        /* <DEDUP_REMOVED lines=15> */
[----:B--2---:R-:W-:Y:S02]  /*5880*/  PRMT R17, R207, 0x3340, R208 ;  /* 0x00003340cf117816 */ /* 0x004fe400000000d0 */
        /* <DEDUP_REMOVED lines=18> */
[----:B------:R-:W-:Y:S02]  /*59b0*/  LOP3.LUT R5, R102, 0x60, RZ, 0x3c, !PT ;  /* 0x0000006066057812 */ /* 0x000fe400078e3cff */
[----:B------:R-:W-:Y:S02]  /*59c0*/  PRMT R185, R185, 0x5410, R0 ;  /* 0x00005410b9b97816 */ /* 0x000fe40000000000 */
[----:B------:R-:W-:-:S02]  /*59d0*/  PRMT R186, R186, 0x5410, R197 ;  /* 0x00005410baba7816 */ /* 0x000fc400000000c5 */
[----:B------:R-:W-:Y:S02]  /*59e0*/  PRMT R187, R199, 0x5410, R202 ;  /* 0x00005410c7bb7816 */ /* 0x000fe400000000ca */
[----:B------:R-:W-:Y:S02]  /*59f0*/  PRMT R16, R203, 0x5410, R206 ;  /* 0x00005410cb107816 */ /* 0x000fe400000000ce */
[----:B------:R-:W-:Y:S02]  /*5a00*/  PRMT R17, R17, 0x5410, R130 ;  /* 0x0000541011117816 */ /* 0x000fe40000000082 */
[----:B------:R-:W-:Y:S02]  /*5a10*/  LOP3.LUT R102, R102, 0x70, RZ, 0x3c, !PT ;  /* 0x0000007066667812 */ /* 0x000fe400078e3cff */
[----:B------:R-:W-:Y:S02]  /*5a20*/  PRMT R18, R18, 0x5410, R3 ;  /* 0x0000541012127816 */ /* 0x000fe40000000003 */
[----:B------:R-:W-:Y:S01]  /*5a30*/  PRMT R19, R19, 0x5410, R116 ;  /* 0x0000541013137816 */ /* 0x000fe20000000074 */
[----:B------:R0:W-:Y:S04]  /*5a40*/  STS.128 [R2+UR5+0x8000], R20 ;  /* 0x0080001402007988 */ /* 0x0001e80008000c05 */
[----:B------:R-:W-:Y:S04]  /*5a50*/  STS.128 [R5+UR5], R8 ;  /* 0x0000000805007988 */ /* 0x000fe80008000c05 */
[----:B------:R-:W-:Y:S01]  /*5a60*/  STS.128 [R5+UR5+0x8000], R12 ;  /* 0x0080000c05007988 */ /* 0x000fe20008000c05 */
[----:B------:R-:W-:-:S03]  /*5a70*/  IMAD.MOV.U32 R218, RZ, RZ, 0x3f800000 ;  /* 0x3f800000ffda7424 */ /* 0x000fc600078e00ff */
[----:B------:R-:W-:Y:S01]  /*5a80*/  STS.128 [R102+UR5], R184 ;  /* 0x000000b866007988 */ /* 0x000fe20008000c05 */
[----:B------:R-:W-:-:S03]  /*5a90*/  IMAD.MOV.U32 R4, RZ, RZ, -0x800000 ;  /* 0xff800000ff047424 */ /* 0x000fc600078e00ff */
[----:B------:R1:W-:Y:S01]  /*5aa0*/  STS.128 [R102+UR5+0x8000], R16 ;  /* 0x0080001066007988 */ /* 0x0003e20008000c05 */
[----:B------:R-:W-:Y:S01]  /*5ab0*/  IMAD.MOV.U32 R3, RZ, RZ, -0x800000 ;  /* 0xff800000ff037424 */ /* 0x000fe200078e00ff */
[----:B------:R-:W-:Y:S01]  /*5ac0*/  CS2R R24, SRZ ;  /* 0x0000000000187805 */ /* 0x000fe2000001ff00 */
[----:B0-----:R-:W-:Y:S01]  /*5ad0*/  IMAD.MOV.U32 R2, RZ, RZ, -0x800000 ;  /* 0xff800000ff027424 */ /* 0x001fe200078e00ff */
[----:B------:R-:W-:Y:S01]  /*5ae0*/  CS2R R26, SRZ ;  /* 0x00000000001a7805 */ /* 0x000fe2000001ff00 */
[----:B------:R-:W-:Y:S01]  /*5af0*/  IMAD.MOV.U32 R0, RZ, RZ, -0x800000 ;  /* 0xff800000ff007424 */ /* 0x000fe200078e00ff */
[----:B------:R-:W-:Y:S01]  /*5b00*/  CS2R R28, SRZ ;  /* 0x00000000001c7805 */ /* 0x000fe2000001ff00 */
[----:B------:R-:W-:Y:S01]  /*5b10*/  IMAD.MOV.U32 R217, RZ, RZ, 0x3f800000 ;  /* 0x3f800000ffd97424 */ /* 0x000fe200078e00ff */
[----:B------:R-:W-:Y:S01]  /*5b20*/  CS2R R30, SRZ ;  /* 0x00000000001e7805 */ /* 0x000fe2000001ff00 */
[----:B------:R-:W-:Y:S01]  /*5b30*/  IMAD.MOV.U32 R216, RZ, RZ, 0x3f800000 ;  /* 0x3f800000ffd87424 */ /* 0x000fe200078e00ff */
[----:B------:R-:W-:Y:S01]  /*5b40*/  CS2R R32, SRZ ;  /* 0x0000000000207805 */ /* 0x000fe2000001ff00 */
[----:B------:R-:W-:Y:S01]  /*5b50*/  IMAD.MOV.U32 R215, RZ, RZ, 0x3f800000 ;  /* 0x3f800000ffd77424 */ /* 0x000fe200078e00ff */
[----:B------:R-:W-:-:S02]  /*5b60*/  CS2R R34, SRZ ;  /* 0x0000000000227805 */ /* 0x000fc4000001ff00 */
[----:B------:R-:W-:Y:S02]  /*5b70*/  CS2R R36, SRZ ;  /* 0x0000000000247805 */ /* 0x000fe4000001ff00 */
[----:B------:R-:W-:Y:S02]  /*5b80*/  CS2R R38, SRZ ;  /* 0x0000000000267805 */ /* 0x000fe4000001ff00 */
[----:B------:R-:W-:Y:S02]  /*5b90*/  CS2R R40, SRZ ;  /* 0x0000000000287805 */ /* 0x000fe4000001ff00 */
[----:B------:R-:W-:Y:S02]  /*5ba0*/  CS2R R42, SRZ ;  /* 0x00000000002a7805 */ /* 0x000fe4000001ff00 */
[----:B------:R-:W-:Y:S02]  /*5bb0*/  CS2R R44, SRZ ;  /* 0x00000000002c7805 */ /* 0x000fe4000001ff00 */
        /* <DEDUP_REMOVED lines=28> */
[----:B-1----:R-:W-:Y:S02]  /*5d80*/  CS2R R102, SRZ ;  /* 0x0000000000667805 */ /* 0x002fe4000001ff00 */
        /* <DEDUP_REMOVED lines=23> */
[----:B------:R-:W-:Y:S01]  /*5f00*/  CS2R R150, SRZ ;  /* 0x0000000000967805 */ /* 0x000fe2000001ff00 */
[----:B------:R-:W-:Y:S06]  /*5f10*/  @!P0 BRA `(.L_x_0) ;  /* 0x00000070002c8947 */ /* 0x000fec0003800000 */
[----:B------:R-:W0:Y:S01]  /*5f20*/  LDC R23, c[0x0][0x268] ;  /* 0x00009a00ff177b82 */ /* 0x000e220000000800 */
[--C-:B------:R-:W-:Y:S01]  /*5f30*/  SHF.R.U32.HI R0, RZ, 0x5, R223.reuse ;  /* 0x00000005ff007819 */ /* 0x100fe200000116df */
[----:B------:R-:W-:Y:S01]  /*5f40*/  ULDC.64 UR8, c[0x0][0x260] ;  /* 0x0000980000087ab9 */ /* 0x000fe20000000a00 */
[C---:B------:R-:W-:Y:S01]  /*5f50*/  LOP3.LUT R12, R223.reuse, 0x1, RZ, 0xc0, !PT ;  /* 0x00000001df0c7812 */ /* 0x040fe200078ec0ff */
[----:B------:R-:W-:Y:S01]  /*5f60*/  UIMAD UR8, UR4, UR8, URZ ;  /* 0x00000008040872a4 */ /* 0x000fe2000f8e023f */
[----:B------:R-:W-:Y:S01]  /*5f70*/  SGXT.U32 R0, R0, 0x3 ;  /* 0x000000030000781a */ /* 0x000fe20000000000 */
[----:B------:R-:W-:Y:S01]  /*5f80*/  ULDC.64 UR10, c[0x0][0x218] ;  /* 0x00008600000a7ab9 */ /* 0x000fe20000000a00 */
[C---:B------:R-:W-:Y:S01]  /*5f90*/  LOP3.LUT R13, R223.reuse, 0x1c, RZ, 0xc0, !PT ;  /* 0x0000001cdf0d7812 */ /* 0x040fe200078ec0ff */
[----:B------:R-:W1:Y:S01]  /*5fa0*/  LDC.64 R20, c[0x0][0x220] ;  /* 0x00008800ff147b82 */ /* 0x000e620000000a00 */
[----:B------:R-:W-:Y:S01]  /*5fb0*/  USHF.R.S32.HI UR7, URZ, 0x1f, UR8 ;  /* 0x0000001f3f077899 */ /* 0x000fe20008011408 */
[----:B------:R-:W-:Y:S01]  /*5fc0*/  SHF.R.U32.HI R18, RZ, 0x1, R223 ;  /* 0x00000001ff127819 */ /* 0x000fe200000116df */
[----:B------:R-:W-:Y:S01]  /*5fd0*/  IMAD.MOV.U32 R185, RZ, RZ, 0x5410 ;  /* 0x00005410ffb97424 */ /* 0x000fe200078e00ff */
[C---:B------:R-:W-:Y:S01]  /*5fe0*/  LOP3.LUT R11, R223.reuse, 0x7f, RZ, 0xc0, !PT ;  /* 0x0000007fdf0b7812 */ /* 0x040fe200078ec0ff */
[----:B------:R-:W-:Y:S01]  /*5ff0*/  IMAD R15, R12, 0x2, R13 ;  /* 0x000000020c0f7824 */ /* 0x000fe200078e020d */
[----:B------:R-:W-:Y:S01]  /*6000*/  SGXT.U32 R18, R18, 0x1 ;  /* 0x000000011212781a */ /* 0x000fe20000000000 */
[----:B------:R-:W-:Y:S01]  /*6010*/  IMAD.MOV.U32 R184, RZ, RZ, 0x7632 ;  /* 0x00007632ffb87424 */ /* 0x000fe200078e00ff */
[----:B------:R-:W2:Y:S01]  /*6020*/  LDC.64 R186, c[0x0][0x250] ;  /* 0x00009400ffba7b82 */ /* 0x000ea20000000a00 */
[----:B------:R-:W-:Y:S01]  /*6030*/  LOP3.LUT R10, R223, 0x80, RZ, 0xc0, !PT ;  /* 0x00000080df0a7812 */ /* 0x000fe200078ec0ff */
[----:B------:R-:W-:Y:S01]  /*6040*/  IMAD.MOV.U32 R188, RZ, RZ, -0x800000 ;  /* 0xff800000ffbc7424 */ /* 0x000fe200078e00ff */
[----:B------:R-:W-:Y:S01]  /*6050*/  LOP3.LUT R18, R15, R18, RZ, 0xfc, !PT ;  /* 0x000000120f127212 */ /* 0x000fe200078efcff */
[----:B------:R-:W-:Y:S01]  /*6060*/  IMAD.MOV.U32 R218, RZ, RZ, 0x3f800000 ;  /* 0x3f800000ffda7424 */ /* 0x000fe200078e00ff */
[----:B------:R-:W-:Y:S01]  /*6070*/  CS2R R24, SRZ ;  /* 0x0000000000187805 */ /* 0x000fe2000001ff00 */
[----:B------:R-:W-:Y:S01]  /*6080*/  IMAD R11, R10, 0x20, R11 ;  /* 0x000000200a0b7824 */ /* 0x000fe200078e020b */
[----:B------:R-:W-:Y:S01]  /*6090*/  CS2R R26, SRZ ;  /* 0x00000000001a7805 */ /* 0x000fe2000001ff00 */
[----:B0-----:R-:W-:Y:S01]  /*60a0*/  IMAD R2, R0, R23, RZ ;  /* 0x0000001700027224 */ /* 0x001fe200078e02ff */
[----:B------:R-:W-:Y:S01]  /*60b0*/  SHF.R.U32.HI R0, RZ, 0x5, R223 ;  /* 0x00000005ff007819 */ /* 0x000fe200000116df */
[----:B------:R-:W-:Y:S01]  /*60c0*/  IMAD.MOV.U32 R217, RZ, RZ, 0x3f800000 ;  /* 0x3f800000ffd97424 */ /* 0x000fe200078e00ff */
[----:B------:R-:W-:Y:S01]  /*60d0*/  CS2R R28, SRZ ;  /* 0x00000000001c7805 */ /* 0x000fe2000001ff00 */
[----:B------:R-:W-:Y:S01]  /*60e0*/  IMAD R4, R23, 0x8, R2 ;  /* 0x0000000817047824 */ /* 0x000fe200078e0202 */
[----:B------:R-:W-:Y:S01]  /*60f0*/  R2UR UR6, R0 ;  /* 0x00000000000672ca */ /* 0x000fe200000e0000 */
[----:B------:R-:W-:Y:S01]  /*6100*/  IMAD.MOV.U32 R216, RZ, RZ, 0x3f800000 ;  /* 0x3f800000ffd87424 */ /* 0x000fe200078e00ff */
[----:B------:R-:W-:Y:S01]  /*6110*/  LOP3.LUT R0, R223, 0x1f, RZ, 0xc0, !PT ;  /* 0x0000001fdf007812 */ /* 0x000fe200078ec0ff */
[C---:B------:R-:W-:Y:S01]  /*6120*/  IMAD R5, R23.reuse, 0x8, R4 ;  /* 0x0000000817057824 */ /* 0x040fe200078e0204 */
[----:B------:R-:W-:Y:S01]  /*6130*/  CS2R R30, SRZ ;  /* 0x00000000001e7805 */ /* 0x000fe2000001ff00 */
[----:B------:R-:W-:Y:S01]  /*6140*/  IMAD.MOV.U32 R215, RZ, RZ, 0x3f800000 ;  /* 0x3f800000ffd77424 */ /* 0x000fe200078e00ff */
[----:B------:R-:W-:Y:S01]  /*6150*/  CS2R R32, SRZ ;  /* 0x0000000000207805 */ /* 0x000fe2000001ff00 */
[----:B------:R-:W-:Y:S01]  /*6160*/  IMAD R3, R0, UR9, RZ ;  /* 0x0000000900037c24 */ /* 0x000fe2000f8e02ff */
[----:B------:R-:W-:Y:S01]  /*6170*/  CS2R R34, SRZ ;  /* 0x0000000000227805 */ /* 0x000fe2000001ff00 */
[----:B------:R-:W-:Y:S01]  /*6180*/  IMAD R6, R23, 0x8, R5 ;  /* 0x0000000817067824 */ /* 0x000fe200078e0205 */
[----:B------:R-:W-:Y:S01]  /*6190*/  CS2R R36, SRZ ;  /* 0x0000000000247805 */ /* 0x000fe2000001ff00 */
[----:B--2---:R-:W-:Y:S01]  /*61a0*/  IMAD R186, R186, UR4, RZ ;  /* 0x00000004baba7c24 */ /* 0x004fe2000f8e02ff */
[----:B-1----:R-:W-:Y:S01]  /*61b0*/  IADD3 R19, P0, P1, R3, UR8, R20 ;  /* 0x0000000803137c10 */ /* 0x002fe2000f91e014 */
[----:B------:R-:W-:Y:S01]  /*61c0*/  IMAD R7, R23, 0x8, R6 ;  /* 0x0000000817077824 */ /* 0x000fe200078e0206 */
[----:B------:R-:W-:Y:S01]  /*61d0*/  SHF.R.S32.HI R14, RZ, 0x1f, R3 ;  /* 0x0000001fff0e7819 */ /* 0x000fe20000011403 */
[----:B------:R-:W-:Y:S01]  /*61e0*/  IMAD.SHL.U32 R229, R187, 0x4, RZ ;  /* 0x00000004bbe57824 */ /* 0x000fe200078e00ff */
[----:B------:R-:W-:Y:S01]  /*61f0*/  IADD3 R16, P2, R2, R19, RZ ;  /* 0x0000001302107210 */ /* 0x000fe20007f5e0ff */
[----:B------:R-:W-:Y:S01]  /*6200*/  IMAD R8, R23, 0x8, R7 ;  /* 0x0000000817087824 */ /* 0x000fe200078e0207 */
[----:B------:R-:W-:Y:S01]  /*6210*/  IADD3.X R21, R14, UR7, R21, P0, P1 ;  /* 0x000000070e157c10 */ /* 0x000fe200087e2415 */
[----:B------:R-:W-:Y:S01]  /*6220*/  ULDC UR7, c[0x0][0x258] ;  /* 0x0000960000077ab9 */ /* 0x000fe20000000800 */
[----:B------:R-:W-:Y:S01]  /*6230*/  SHF.R.S32.HI R206, RZ, 0x1f, R186 ;  /* 0x0000001fffce7819 */ /* 0x000fe200000114ba */
[----:B------:R-:W-:Y:S01]  /*6240*/  IMAD R207, R241, UR7, RZ ;  /* 0x00000007f1cf7c24 */ /* 0x000fe2000f8e02ff */
[----:B------:R0:W-:Y:S01]  /*6250*/  STL [R1+0x284], R16 ;  /* 0x0002841001007387 */ /* 0x0001e20000100800 */
[----:B------:R-:W-:Y:S01]  /*6260*/  IMAD R0, R23, 0x8, R8 ;  /* 0x0000000817007824 */ /* 0x000fe200078e0208 */
[----:B------:R-:W-:Y:S01]  /*6270*/  UMOV UR7, URZ ;  /* 0x0000003f00077c82 */ /* 0x000fe20008000000 */
[----:B------:R-:W-:Y:S01]  /*6280*/  IMAD R231, R187, 0x5, RZ ;  /* 0x00000005bbe77824 */ /* 0x000fe200078e02ff */
[----:B------:R-:W-:Y:S01]  /*6290*/  SHF.R.S32.HI R17, RZ, 0x1f, R207 ;  /* 0x0000001fff117819 */ /* 0x000fe200000114cf */
[----:B------:R-:W-:Y:S01]  /*62a0*/  IMAD R9, R23, 0x8, R0 ;  /* 0x0000000817097824 */ /* 0x000fe200078e0200 */
[----:B------:R-:W-:Y:S01]  /*62b0*/  IADD3 R207, P0, P1, R207, UR10, R186 ;  /* 0x0000000acfcf7c10 */ /* 0x000fe2000f91e0ba */
[----:B------:R-:W-:Y:S01]  /*62c0*/  IMAD R241, R187, 0xa, RZ ;  /* 0x0000000abbf17824 */ /* 0x000fe200078e02ff */
[----:B------:R-:W-:Y:S01]  /*62d0*/  UIADD3 UR10, UR5, 0x10000, URZ ;  /* 0x00010000050a7890 */ /* 0x000fe2000fffe03f */
[----:B------:R-:W-:Y:S01]  /*62e0*/  IMAD R3, R23, 0x8, R9 ;  /* 0x0000000817037824 */ /* 0x000fe200078e0209 */
[----:B0-----:R-:W-:Y:S01]  /*62f0*/  LEA.HI.X.SX32 R16, R2, R21, 0x1, P2 ;  /* 0x0000001502107211 */ /* 0x001fe200010f0eff */
[----:B------:R-:W-:Y:S01]  /*6300*/  IMAD R233, R187, 0x6, RZ ;  /* 0x00000006bbe97824 */ /* 0x000fe200078e02ff */
[----:B------:R-:W-:Y:S01]  /*6310*/  IADD3.X R206, R17, UR11, R206, P0, P1 ;  /* 0x0000000b11ce7c10 */ /* 0x000fe200087e24ce */
[----:B------:R-:W-:Y:S01]  /*6320*/  IMAD R10, R23, 0x8, R3 ;  /* 0x00000008170a7824 */ /* 0x000fe200078e0203 */
[CC--:B------:R-:W-:Y:S01]  /*6330*/  IADD3 R15, P0, R4.reuse, R19.reuse, RZ ;  /* 0x00000013040f7210 */ /* 0x0c0fe20007f1e0ff */
[----:B------:R0:W-:Y:S01]  /*6340*/  STL [R1+0x280], R16 ;  /* 0x0002801001007387 */ /* 0x0001e20000100800 */
[----:B------:R-:W-:Y:S01]  /*6350*/  IADD3 R17, P1, R5, R19, RZ ;  /* 0x0000001305117210 */ /* 0x000fe20007f3e0ff */
[----:B------:R-:W-:Y:S01]  /*6360*/  IMAD R12, R23, 0x8, R10 ;  /* 0x00000008170c7824 */ /* 0x000fe200078e020a */
[-C--:B------:R-:W-:Y:S01]  /*6370*/  LEA.HI.X.SX32 R4, R4, R21.reuse, 0x1, P0 ;  /* 0x0000001504047211 */ /* 0x080fe200000f0eff */
[----:B------:R1:W-:Y:S01]  /*6380*/  STL [R1+0x28c], R15 ;  /* 0x00028c0f01007387 */ /* 0x0003e20000100800 */
[----:B------:R-:W-:Y:S01]  /*6390*/  LEA.HI.X.SX32 R5, R5, R21, 0x1, P1 ;  /* 0x0000001505057211 */ /* 0x000fe200008f0eff */
[----:B------:R-:W-:Y:S01]  /*63a0*/  IMAD R13, R23, 0x8, R12 ;  /* 0x00000008170d7824 */ /* 0x000fe200078e020c */
[----:B------:R-:W-:Y:S01]  /*63b0*/  IADD3 R232, P4, R231, R207, RZ ;  /* 0x000000cfe7e87210 */ /* 0x000fe20007f9e0ff */
[----:B------:R-:W-:Y:S01]  /*63c0*/  STL [R1+0x294], R17 ;  /* 0x0002941101007387 */ /* 0x000fe20000100800 */
[----:B------:R-:W-:Y:S01]  /*63d0*/  IMAD R243, R187, 0xb, RZ ;  /* 0x0000000bbbf37824 */ /* 0x000fe200078e02ff */
[C---:B0-----:R-:W-:Y:S01]  /*63e0*/  IADD3 R16, P2, R6.reuse, R19, RZ ;  /* 0x0000001306107210 */ /* 0x041fe20007f5e0ff */
[----:B------:R-:W-:Y:S01]  /*63f0*/  IMAD R14, R23, 0x8, R13 ;  /* 0x00000008170e7824 */ /* 0x000fe200078e020d */
[-C--:B------:R-:W-:Y:S01]  /*6400*/  LEA.HI.X.SX32 R231, R231, R206.reuse, 0x1, P4 ;  /* 0x000000cee7e77211 */ /* 0x080fe200020f0eff */
[----:B------:R-:W-:Y:S01]  /*6410*/  IMAD.SHL.U32 R225, R187, 0x2, RZ ;  /* 0x00000002bbe17824 */ /* 0x000fe200078e00ff */
[----:B------:R-:W-:Y:S01]  /*6420*/  LEA.HI.X.SX32 R6, R6, R21, 0x1, P2 ;  /* 0x0000001506067211 */ /* 0x000fe200010f0eff */
[----:B------:R0:W-:Y:S01]  /*6430*/  STL [R1+0x29c], R16 ;  /* 0x00029c1001007387 */ /* 0x0001e20000100800 */
[----:B------:R-:W-:Y:S01]  /*6440*/  IMAD R2, R23, 0x8, R14 ;  /* 0x0000000817027824 */ /* 0x000fe200078e020e */
[-C--:B------:R-:W-:Y:S01]  /*6450*/  IADD3 R234, P5, R233, R207.reuse, RZ ;  /* 0x000000cfe9ea7210 */ /* 0x080fe20007fbe0ff */
[----:B------:R-:W-:Y:S01]  /*6460*/  IMAD R235, R187, 0x7, RZ ;  /* 0x00000007bbeb7824 */ /* 0x000fe200078e02ff */
[----:B------:R2:W-:Y:S01]  /*6470*/  STL [R1+0x288], R4 ;  /* 0x0002880401007387 */ /* 0x0005e20000100800 */
[----:B-1----:R-:W-:Y:S01]  /*6480*/  IMAD R15, R23, 0x8, R2 ;  /* 0x00000008170f7824 */ /* 0x002fe200078e0202 */
[----:B------:R-:W-:Y:S01]  /*6490*/  IADD3 R244, P4, R243, R207, RZ ;  /* 0x000000cff3f47210 */ /* 0x000fe20007f9e0ff */
[C---:B------:R-:W-:Y:S01]  /*64a0*/  IMAD R227, R187.reuse, 0x3, RZ ;  /* 0x00000003bbe37824 */ /* 0x040fe200078e02ff */
[----:B------:R1:W-:Y:S01]  /*64b0*/  STL [R1+0x290], R5 ;  /* 0x0002900501007387 */ /* 0x0003e20000100800 */
[C---:B------:R-:W-:Y:S01]  /*64c0*/  IMAD R245, R187.reuse, 0xc, RZ ;  /* 0x0000000cbbf57824 */ /* 0x040fe200078e02ff */
[----:B0-----:R-:W-:Y:S01]  /*64d0*/  IADD3 R16, P1, R8, R19, RZ ;  /* 0x0000001308107210 */ /* 0x001fe20007f3e0ff */
[C---:B------:R-:W-:Y:S01]  /*64e0*/  IMAD.SHL.U32 R237, R187.reuse, 0x8, RZ ;  /* 0x00000008bbed7824 */ /* 0x040fe200078e00ff */
[----:B------:R0:W-:Y:S01]  /*64f0*/  STL [R1+0x298], R6 ;  /* 0x0002980601007387 */ /* 0x0001e20000100800 */
[----:B------:R-:W-:Y:S01]  /*6500*/  IMAD R247, R187, 0xd, RZ ;  /* 0x0000000dbbf77824 */ /* 0x000fe200078e02ff */
[----:B------:R-:W-:Y:S01]  /*6510*/  IADD3 R236, P6, R235, R207, RZ ;  /* 0x000000cfebec7210 */ /* 0x000fe20007fde0ff */
[----:B--2---:R-:W-:Y:S01]  /*6520*/  IMAD R4, R23, 0x8, R15 ;  /* 0x0000000817047824 */ /* 0x004fe200078e020f */
[-C--:B------:R-:W-:Y:S01]  /*6530*/  LEA.HI.X.SX32 R233, R233, R206.reuse, 0x1, P5 ;  /* 0x000000cee9e97211 */ /* 0x080fe200028f0eff */
[----:B------:R-:W-:Y:S01]  /*6540*/  IMAD R239, R187, 0x9, RZ ;  /* 0x00000009bbef7824 */ /* 0x000fe200078e02ff */
[-C--:B-1----:R-:W-:Y:S01]  /*6550*/  IADD3 R5, P0, R7, R19.reuse, RZ ;  /* 0x0000001307057210 */ /* 0x082fe20007f1e0ff */
[----:B------:R-:W-:Y:S01]  /*6560*/  IMAD R249, R187, 0xe, RZ ;  /* 0x0000000ebbf97824 */ /* 0x000fe200078e02ff */
[-C--:B------:R-:W-:Y:S01]  /*6570*/  LEA.HI.X.SX32 R243, R243, R206.reuse, 0x1, P4 ;  /* 0x000000cef3f37211 */ /* 0x080fe200020f0eff */
[----:B------:R-:W-:Y:S01]  /*6580*/  IMAD R251, R187, 0xf, RZ ;  /* 0x0000000fbbfb7824 */ /* 0x000fe200078e02ff */
[----:B0-----:R-:W-:Y:S01]  /*6590*/  IADD3 R6, P2, R0, R19, RZ ;  /* 0x0000001300067210 */ /* 0x001fe20007f5e0ff */
[----:B------:R0:W-:Y:S01]  /*65a0*/  STL [R1+0x2a4], R5 ;  /* 0x0002a40501007387 */ /* 0x0001e20000100800 */
[-C--:B------:R-:W-:Y:S01]  /*65b0*/  IADD3 R246, P5, R245, R207.reuse, RZ ;  /* 0x000000cff5f67210 */ /* 0x080fe20007fbe0ff */
[----:B------:R-:W-:Y:S01]  /*65c0*/  IMAD R17, R187, 0x1d, RZ ;  /* 0x0000001dbb117824 */ /* 0x000fe200078e02ff */
[-C--:B------:R-:W-:Y:S01]  /*65d0*/  LEA.HI.X.SX32 R235, R235, R206.reuse, 0x1, P6 ;  /* 0x000000ceebeb7211 */ /* 0x080fe200030f0eff */
[----:B------:R1:W-:Y:S01]  /*65e0*/  STL [R1+0x2ac], R16 ;  /* 0x0002ac1001007387 */ /* 0x0003e20000100800 */
[----:B------:R-:W-:Y:S01]  /*65f0*/  IADD3 R248, P6, R247, R207, RZ ;  /* 0x000000cff7f87210 */ /* 0x000fe20007fde0ff */
[----:B------:R-:W-:Y:S01]  /*6600*/  IMAD R20, R187, 0x1f, RZ ;  /* 0x0000001fbb147824 */ /* 0x000fe200078e02ff */
[-C--:B------:R-:W-:Y:S01]  /*6610*/  LEA.HI.X.SX32 R245, R245, R206.reuse, 0x1, P5 ;  /* 0x000000cef5f57211 */ /* 0x080fe200028f0eff */
[----:B------:R2:W-:Y:S01]  /*6620*/  STL [R1+0x2b4], R6 ;  /* 0x0002b40601007387 */ /* 0x0005e20000100800 */
[----:B------:R-:W-:Y:S01]  /*6630*/  LEA.HI.X.SX32 R247, R247, R206, 0x1, P6 ;  /* 0x000000cef7f77211 */ /* 0x000fe200030f0eff */
[----:B0-----:R-:W-:Y:S01]  /*6640*/  IMAD R5, R23, 0x8, R4 ;  /* 0x0000000817057824 */ /* 0x001fe200078e0204 */
[----:B------:R-:W-:Y:S01]  /*6650*/  USHF.R.U32.HI UR10, URZ, 0x4, UR10 ;  /* 0x000000043f0a7899 */ /* 0x000fe2000801160a */
[----:B------:R-:W-:Y:S01]  /*6660*/  IMAD.MOV.U32 R186, RZ, RZ, -0x800000 ;  /* 0xff800000ffba7424 */ /* 0x000fe200078e00ff */
[----:B------:R-:W-:-:S02]  /*6670*/  CS2R R38, SRZ ;  /* 0x0000000000267805 */ /* 0x000fc4000001ff00 */
[-C--:B-1----:R-:W-:Y:S01]  /*6680*/  LEA.HI.X.SX32 R16, R7, R21.reuse, 0x1, P0 ;  /* 0x0000001507107211 */ /* 0x082fe200000f0eff */
[----:B------:R-:W-:Y:S01]  /*6690*/  USGXT.U32 UR10, UR10, 0xe ;  /* 0x0000000e0a0a789a */ /* 0x000fe20008000000 */
[-C--:B------:R-:W-:Y:S01]  /*66a0*/  LEA.HI.X.SX32 R7, R0, R21.reuse, 0x1, P2 ;  /* 0x0000001500077211 */ /* 0x080fe200010f0eff */
[----:B------:R-:W-:Y:S01]  /*66b0*/  IMAD R0, R23, 0x8, R5 ;  /* 0x0000000817007824 */ /* 0x000fe200078e0205 */
[----:B--2---:R-:W-:Y:S01]  /*66c0*/  LEA.HI.X.SX32 R6, R8, R21, 0x1, P1 ;  /* 0x0000001508067211 */ /* 0x004fe200008f0eff */
[----:B------:R0:W-:Y:S01]  /*66d0*/  STL [R1+0x2a0], R16 ;  /* 0x0002a01001007387 */ /* 0x0001e20000100800 */
[----:B------:R-:W-:Y:S01]  /*66e0*/  IADD3 R8, P1, R3, R19, RZ ;  /* 0x0000001303087210 */ /* 0x000fe20007f3e0ff */
[----:B------:R-:W-:Y:S01]  /*66f0*/  UIADD3 UR18, UP0, UR10, 0x2, URZ ;  /* 0x000000020a127890 */ /* 0x000fe2000ff1e03f */
[----:B------:R-:W-:Y:S01]  /*6700*/  IMAD.MOV.U32 R190, RZ, RZ, -0x800000 ;  /* 0xff800000ffbe7424 */ /* 0x000fe200078e00ff */
[----:B------:R1:W-:Y:S01]  /*6710*/  STL [R1+0x2a8], R6 ;  /* 0x0002a80601007387 */ /* 0x0003e20000100800 */
[----:B------:R-:W-:Y:S01]  /*6720*/  IMAD.MOV.U32 R189, RZ, RZ, -0x800000 ;  /* 0xff800000ffbd7424 */ /* 0x000fe200078e00ff */
[----:B------:R-:W-:Y:S01]  /*6730*/  UIADD3.X UR19, UR7, 0x40000040, URZ, UP0, !UPT ;  /* 0x4000004007137890 */ /* 0x000fe200087fe43f */
[----:B------:R-:W-:Y:S01]  /*6740*/  CS2R R40, SRZ ;  /* 0x0000000000287805 */ /* 0x000fe2000001ff00 */
[----:B------:R2:W-:Y:S01]  /*6750*/  STL [R1+0x2b0], R7 ;  /* 0x0002b00701007387 */ /* 0x0005e20000100800 */
[----:B------:R-:W-:Y:S01]  /*6760*/  CS2R R42, SRZ ;  /* 0x00000000002a7805 */ /* 0x000fe2000001ff00 */
[----:B0-----:R-:W-:Y:S01]  /*6770*/  IMAD R16, R187, 0x1c, RZ ;  /* 0x0000001cbb107824 */ /* 0x001fe200078e02ff */
[----:B------:R-:W-:-:S02]  /*6780*/  CS2R R44, SRZ ;  /* 0x00000000002c7805 */ /* 0x000fc4000001ff00 */
[----:B------:R-:W-:Y:S02]  /*6790*/  CS2R R46, SRZ ;  /* 0x00000000002e7805 */ /* 0x000fe4000001ff00 */
[----:B------:R-:W-:Y:S02]  /*67a0*/  CS2R R48, SRZ ;  /* 0x0000000000307805 */ /* 0x000fe4000001ff00 */
[----:B-1----:R-:W-:Y:S02]  /*67b0*/  IADD3 R6, P0, R9, R19, RZ ;  /* 0x0000001309067210 */ /* 0x002fe40007f1e0ff */
[----:B------:R-:W-:Y:S02]  /*67c0*/  CS2R R50, SRZ ;  /* 0x0000000000327805 */ /* 0x000fe4000001ff00 */
[----:B------:R-:W-:Y:S02]  /*67d0*/  CS2R R52, SRZ ;  /* 0x0000000000347805 */ /* 0x000fe4000001ff00 */
[----:B------:R-:W-:-:S02]  /*67e0*/  CS2R R54, SRZ ;  /* 0x0000000000367805 */ /* 0x000fc4000001ff00 */
[----:B--2---:R-:W-:Y:S01]  /*67f0*/  IADD3 R7, P2, R10, R19, RZ ;  /* 0x000000130a077210 */ /* 0x004fe20007f5e0ff */
[----:B------:R0:W-:Y:S01]  /*6800*/  STL [R1+0x2bc], R6 ;  /* 0x0002bc0601007387 */ /* 0x0001e20000100800 */
[----:B------:R-:W-:Y:S02]  /*6810*/  LEA.HI.X.SX32 R9, R9, R21, 0x1, P0 ;  /* 0x0000001509097211 */ /* 0x000fe400000f0eff */
[----:B------:R-:W-:Y:S02]  /*6820*/  CS2R R56, SRZ ;  /* 0x0000000000387805 */ /* 0x000fe4000001ff00 */
[----:B------:R-:W-:Y:S01]  /*6830*/  CS2R R58, SRZ ;  /* 0x00000000003a7805 */ /* 0x000fe2000001ff00 */
[----:B------:R1:W-:Y:S01]  /*6840*/  STL [R1+0x2c4], R8 ;  /* 0x0002c40801007387 */ /* 0x0003e20000100800 */
[----:B------:R-:W-:Y:S02]  /*6850*/  CS2R R60, SRZ ;  /* 0x00000000003c7805 */ /* 0x000fe4000001ff00 */
[----:B------:R-:W-:-:S02]  /*6860*/  CS2R R62, SRZ ;  /* 0x00000000003e7805 */ /* 0x000fc4000001ff00 */
[----:B------:R-:W-:Y:S01]  /*6870*/  CS2R R64, SRZ ;  /* 0x0000000000407805 */ /* 0x000fe2000001ff00 */
[----:B------:R2:W-:Y:S01]  /*6880*/  STL [R1+0x2cc], R7 ;  /* 0x0002cc0701007387 */ /* 0x0005e20000100800 */
[----:B------:R-:W-:Y:S01]  /*6890*/  CS2R R66, SRZ ;  /* 0x0000000000427805 */ /* 0x000fe2000001ff00 */
[----:B0-----:R-:W-:Y:S01]  /*68a0*/  IMAD R6, R23, 0x8, R0 ;  /* 0x0000000817067824 */ /* 0x001fe200078e0200 */
[----:B------:R-:W-:Y:S01]  /*68b0*/  CS2R R68, SRZ ;  /* 0x0000000000447805 */ /* 0x000fe2000001ff00 */
[----:B------:R0:W-:Y:S01]  /*68c0*/  STL [R1+0x2b8], R9 ;  /* 0x0002b80901007387 */ /* 0x0001e20000100800 */
[----:B------:R-:W-:Y:S02]  /*68d0*/  CS2R R70, SRZ ;  /* 0x0000000000467805 */ /* 0x000fe4000001ff00 */
[----:B-1----:R-:W-:Y:S02]  /*68e0*/  LEA.HI.X.SX32 R8, R10, R21, 0x1, P2 ;  /* 0x000000150a087211 */ /* 0x002fe400010f0eff */
[----:B------:R-:W-:-:S02]  /*68f0*/  CS2R R72, SRZ ;  /* 0x0000000000487805 */ /* 0x000fc4000001ff00 */
[----:B------:R-:W-:Y:S02]  /*6900*/  CS2R R74, SRZ ;  /* 0x00000000004a7805 */ /* 0x000fe4000001ff00 */
[----:B------:R-:W-:Y:S02]  /*6910*/  CS2R R76, SRZ ;  /* 0x00000000004c7805 */ /* 0x000fe4000001ff00 */
[----:B--2---:R-:W-:Y:S01]  /*6920*/  LEA.HI.X.SX32 R7, R3, R21, 0x1, P1 ;  /* 0x0000001503077211 */ /* 0x004fe200008f0eff */
[----:B------:R-:W-:Y:S01]  /*6930*/  IMAD R3, R23, 0x8, R6 ;  /* 0x0000000817037824 */ /* 0x000fe200078e0206 */
[----:B------:R-:W-:Y:S02]  /*6940*/  CS2R R78, SRZ ;  /* 0x00000000004e7805 */ /* 0x000fe4000001ff00 */
[----:B------:R-:W-:Y:S02]  /*6950*/  CS2R R80, SRZ ;  /* 0x0000000000507805 */ /* 0x000fe4000001ff00 */
[----:B0-----:R-:W-:Y:S01]  /*6960*/  IADD3 R9, P2, R14, R19, RZ ;  /* 0x000000130e097210 */ /* 0x001fe20007f5e0ff */
[----:B------:R0:W-:Y:S01]  /*6970*/  STL [R1+0x2c0], R7 ;  /* 0x0002c00701007387 */ /* 0x0001e20000100800 */
[----:B------:R-:W-:-:S02]  /*6980*/  CS2R R82, SRZ ;  /* 0x0000000000527805 */ /* 0x000fc4000001ff00 */
[----:B------:R-:W-:Y:S02]  /*6990*/  CS2R R84, SRZ ;  /* 0x0000000000547805 */ /* 0x000fe4000001ff00 */
[----:B------:R-:W-:Y:S01]  /*69a0*/  LEA.HI.X.SX32 R10, R14, R21, 0x1, P2 ;  /* 0x000000150e0a7211 */ /* 0x000fe200010f0eff */
[----:B------:R1:W-:Y:S01]  /*69b0*/  STL [R1+0x2c8], R8 ;  /* 0x0002c80801007387 */ /* 0x0003e20000100800 */
[----:B------:R-:W-:Y:S01]  /*69c0*/  IMAD R14, R187, 0x1a, RZ ;  /* 0x0000001abb0e7824 */ /* 0x000fe200078e02ff */
[----:B------:R-:W-:Y:S02]  /*69d0*/  CS2R R86, SRZ ;  /* 0x0000000000567805 */ /* 0x000fe4000001ff00 */
[----:B------:R-:W-:Y:S02]  /*69e0*/  CS2R R88, SRZ ;  /* 0x0000000000587805 */ /* 0x000fe4000001ff00 */
[----:B------:R-:W-:Y:S02]  /*69f0*/  CS2R R90, SRZ ;  /* 0x00000000005a7805 */ /* 0x000fe4000001ff00 */
[----:B------:R-:W-:-:S02]  /*6a00*/  CS2R R92, SRZ ;  /* 0x00000000005c7805 */ /* 0x000fc4000001ff00 */
[-C--:B0-----:R-:W-:Y:S02]  /*6a10*/  IADD3 R7, P0, R12, R19.reuse, RZ ;  /* 0x000000130c077210 */ /* 0x081fe40007f1e0ff */
[----:B------:R-:W-:Y:S02]  /*6a20*/  CS2R R94, SRZ ;  /* 0x00000000005e7805 */ /* 0x000fe4000001ff00 */
[----:B------:R-:W-:Y:S02]  /*6a30*/  CS2R R96, SRZ ;  /* 0x0000000000607805 */ /* 0x000fe4000001ff00 */
[----:B------:R-:W-:Y:S02]  /*6a40*/  CS2R R98, SRZ ;  /* 0x0000000000627805 */ /* 0x000fe4000001ff00 */
[----:B-1----:R-:W-:Y:S01]  /*6a50*/  IADD3 R8, P1, R13, R19, RZ ;  /* 0x000000130d087210 */ /* 0x002fe20007f3e0ff */
[----:B------:R0:W-:Y:S01]  /*6a60*/  STL [R1+0x2d4], R7 ;  /* 0x0002d40701007387 */ /* 0x0001e20000100800 */
[----:B------:R-:W-:-:S02]  /*6a70*/  CS2R R100, SRZ ;  /* 0x0000000000647805 */ /* 0x000fc4000001ff00 */
[----:B------:R-:W-:Y:S02]  /*6a80*/  CS2R R102, SRZ ;  /* 0x0000000000667805 */ /* 0x000fe4000001ff00 */
[----:B------:R-:W-:Y:S01]  /*6a90*/  CS2R R104, SRZ ;  /* 0x0000000000687805 */ /* 0x000fe2000001ff00 */
[----:B------:R1:W-:Y:S01]  /*6aa0*/  STL [R1+0x2dc], R8 ;  /* 0x0002dc0801007387 */ /* 0x0003e20000100800 */
[----:B------:R-:W-:Y:S02]  /*6ab0*/  CS2R R106, SRZ ;  /* 0x00000000006a7805 */ /* 0x000fe4000001ff00 */
[----:B------:R-:W-:Y:S02]  /*6ac0*/  CS2R R108, SRZ ;  /* 0x00000000006c7805 */ /* 0x000fe4000001ff00 */
[----:B------:R-:W-:Y:S01]  /*6ad0*/  CS2R R110, SRZ ;  /* 0x00000000006e7805 */ /* 0x000fe2000001ff00 */
[----:B------:R2:W-:Y:S01]  /*6ae0*/  STL [R1+0x2e4], R9 ;  /* 0x0002e40901007387 */ /* 0x0005e20000100800 */
[----:B------:R-:W-:Y:S01]  /*6af0*/  CS2R R112, SRZ ;  /* 0x0000000000707805 */ /* 0x000fe2000001ff00 */
[----:B0-----:R-:W-:Y:S01]  /*6b00*/  IMAD R7, R23, 0x8, R3 ;  /* 0x0000000817077824 */ /* 0x001fe200078e0203 */
[----:B------:R-:W-:-:S02]  /*6b10*/  CS2R R114, SRZ ;  /* 0x0000000000727805 */ /* 0x000fc4000001ff00 */
[----:B------:R-:W-:Y:S02]  /*6b20*/  CS2R R116, SRZ ;  /* 0x0000000000747805 */ /* 0x000fe4000001ff00 */
[----:B------:R-:W-:Y:S02]  /*6b30*/  CS2R R118, SRZ ;  /* 0x0000000000767805 */ /* 0x000fe4000001ff00 */
[----:B-1----:R-:W-:Y:S02]  /*6b40*/  LEA.HI.X.SX32 R8, R12, R21, 0x1, P0 ;  /* 0x000000150c087211 */ /* 0x002fe400000f0eff */
[----:B------:R-:W-:Y:S02]  /*6b50*/  CS2R R120, SRZ ;  /* 0x0000000000787805 */ /* 0x000fe4000001ff00 */
[----:B------:R-:W-:Y:S02]  /*6b60*/  CS2R R122, SRZ ;  /* 0x00000000007a7805 */ /* 0x000fe4000001ff00 */
[----:B------:R-:W-:-:S02]  /*6b70*/  CS2R R124, SRZ ;  /* 0x00000000007c7805 */ /* 0x000fc4000001ff00 */
[----:B--2---:R-:W-:Y:S01]  /*6b80*/  LEA.HI.X.SX32 R9, R13, R21, 0x1, P1 ;  /* 0x000000150d097211 */ /* 0x004fe200008f0eff */
[----:B------:R0:W-:Y:S01]  /*6b90*/  STL [R1+0x2d0], R8 ;  /* 0x0002d00801007387 */ /* 0x0001e20000100800 */
[----:B------:R-:W-:Y:S01]  /*6ba0*/  IADD3 R12, P1, R15, R19, RZ ;  /* 0x000000130f0c7210 */ /* 0x000fe20007f3e0ff */
[----:B------:R-:W-:Y:S01]  /*6bb0*/  IMAD R13, R187, 0x19, RZ ;  /* 0x00000019bb0d7824 */ /* 0x000fe200078e02ff */
        /* <DEDUP_REMOVED lines=17> */
[-C--:B------:R-:W-:Y:S02]  /*6cd0*/  LEA.HI.X.SX32 R2, R2, R21.reuse, 0x1, P0 ;  /* 0x0000001502027211 */ /* 0x080fe400000f0eff */
[----:B------:R-:W-:Y:S02]  /*6ce0*/  CS2R R148, SRZ ;  /* 0x0000000000947805 */ /* 0x000fe4000001ff00 */
[----:B------:R-:W-:Y:S01]  /*6cf0*/  CS2R R150, SRZ ;  /* 0x0000000000967805 */ /* 0x000fe2000001ff00 */
[----:B------:R1:W-:Y:S01]  /*6d00*/  STL [R1+0x2f4], R12 ;  /* 0x0002f40c01007387 */ /* 0x0003e20000100800 */
[----:B------:R-:W-:Y:S01]  /*6d10*/  UMOV UR48, URZ ;  /* 0x0000003f00307c82 */ /* 0x000fe20008000000 */
[----:B------:R-:W-:Y:S01]  /*6d20*/  UMOV UR8, URZ ;  /* 0x0000003f00087c82 */ /* 0x000fe20008000000 */
[----:B------:R-:W-:Y:S01]  /*6d30*/  UIADD3.64 UR22, UR18, 0x2, URZ ;  /* 0x0000000212167897 */ /* 0x000fe2000fffe03f */
[----:B------:R2:W-:Y:S01]  /*6d40*/  STL [R1+0x2fc], R10 ;  /* 0x0002fc0a01007387 */ /* 0x0005e20000100800 */
[----:B------:R-:W-:Y:S01]  /*6d50*/  UIADD3.64 UR26, UR18, 0x4, URZ ;  /* 0x00000004121a7897 */ /* 0x000fe2000fffe03f */
[----:B0-----:R-:W-:Y:S01]  /*6d60*/  IMAD R9, R23, 0x8, R8 ;  /* 0x0000000817097824 */ /* 0x001fe200078e0208 */
[----:B------:R-:W-:Y:S01]  /*6d70*/  UIADD3.64 UR30, UR18, 0xfe, URZ ;  /* 0x000000fe121e7897 */ /* 0x000fe2000fffe03f */
[----:B------:R0:W-:Y:S01]  /*6d80*/  STL [R1+0x2e8], R2 ;  /* 0x0002e80201007387 */ /* 0x0001e20000100800 */
[----:B------:R-:W-:Y:S01]  /*6d90*/  UIADD3.64 UR34, UR18, 0x100, URZ ;  /* 0x0000010012227897 */ /* 0x000fe2000fffe03f */
[-C--:B-1----:R-:W-:Y:S01]  /*6da0*/  LEA.HI.X.SX32 R12, R15, R21.reuse, 0x1, P1 ;  /* 0x000000150f0c7211 */ /* 0x082fe200008f0eff */
[----:B------:R-:W-:Y:S01]  /*6db0*/  IMAD R15, R187, 0x1b, RZ ;  /* 0x0000001bbb0f7824 */ /* 0x000fe200078e02ff */
[----:B------:R-:W-:Y:S01]  /*6dc0*/  UIADD3.64 UR38, UR18, 0x102, URZ ;  /* 0x0000010212267897 */ /* 0x000fe2000fffe03f */
[----:B--2---:R-:W-:-:S02]  /*6dd0*/  LEA.HI.X.SX32 R10, R4, R21, 0x1, P2 ;  /* 0x00000015040a7211 */ /* 0x004fc400010f0eff */
[----:B------:R1:W-:Y:S01]  /*6de0*/  STL [R1+0x2f0], R12 ;  /* 0x0002f00c01007387 */ /* 0x0003e20000100800 */
[-C--:B------:R-:W-:Y:S01]  /*6df0*/  IADD3 R4, P0, R5, R19.reuse, RZ ;  /* 0x0000001305047210 */ /* 0x080fe20007f1e0ff */
[----:B------:R-:W-:Y:S01]  /*6e00*/  UIADD3.64 UR42, UR18, 0x104, URZ ;  /* 0x00000104122a7897 */ /* 0x000fe2000fffe03f */
[----:B0-----:R-:W-:Y:S01]  /*6e10*/  IMAD R2, R23, 0x8, R9 ;  /* 0x0000000817027824 */ /* 0x001fe200078e0209 */
[----:B------:R0:W-:Y:S01]  /*6e20*/  STL [R1+0x2f8], R10 ;  /* 0x0002f80a01007387 */ /* 0x0001e20000100800 */
[----:B------:R-:W-:Y:S01]  /*6e30*/  ULDC UR7, c[0x0][0x238] ;  /* 0x00008e0000077ab9 */ /* 0x000fe20000000800 */
[----:B------:R-:W-:Y:S01]  /*6e40*/  UMOV UR14, UR10 ;  /* 0x0000000a000e7c82 */ /* 0x000fe20008000000 */
[----:B------:R-:W-:Y:S01]  /*6e50*/  UMOV UR15, 0x40000040 ;  /* 0x40000040000f7882 */ /* 0x000fe20000000000 */
[----:B------:R2:W-:Y:S01]  /*6e60*/  STL [R1+0x304], R4 ;  /* 0x0003040401007387 */ /* 0x0005e20000100800 */
[----:B------:R-:W-:Y:S01]  /*6e70*/  UMOV UR11, 0xc0000010 ;  /* 0xc0000010000b7882 */ /* 0x000fe20000000000 */
[----:B-1----:R-:W-:-:S02]  /*6e80*/  IADD3 R12, P2, R6, R19, RZ ;  /* 0x00000013060c7210 */ /* 0x002fc40007f5e0ff */
[----:B0-----:R-:W-:Y:S02]  /*6e90*/  IADD3 R10, P1, R0, R19, RZ ;  /* 0x00000013000a7210 */ /* 0x001fe40007f3e0ff */
[-C--:B------:R-:W-:Y:S01]  /*6ea0*/  LEA.HI.X.SX32 R6, R6, R21.reuse, 0x1, P2 ;  /* 0x0000001506067211 */ /* 0x080fe200010f0eff */
[----:B--2---:R-:W-:Y:S02]  /*6eb0*/  IMAD R4, R23, 0x8, R2 ;  /* 0x0000000817047824 */ /* 0x004fe400078e0202 */
[----:B------:R0:W-:Y:S04]  /*6ec0*/  STL [R1+0x30c], R10 ;  /* 0x00030c0a01007387 */ /* 0x0001e80000100800 */
[----:B------:R1:W-:Y:S01]  /*6ed0*/  STL [R1+0x314], R12 ;  /* 0x0003140c01007387 */ /* 0x0003e20000100800 */
[----:B0-----:R-:W-:-:S02]  /*6ee0*/  LEA.HI.X.SX32 R10, R5, R21, 0x1, P0 ;  /* 0x00000015050a7211 */ /* 0x001fc400000f0eff */
[----:B------:R-:W-:Y:S01]  /*6ef0*/  LEA.HI.X.SX32 R5, R0, R21, 0x1, P1 ;  /* 0x0000001500057211 */ /* 0x000fe200008f0eff */
[----:B------:R-:W-:Y:S02]  /*6f00*/  IMAD R0, R23, 0x8, R4 ;  /* 0x0000000817007824 */ /* 0x000fe400078e0204 */
[----:B------:R0:W-:Y:S01]  /*6f10*/  STL [R1+0x300], R10 ;  /* 0x0003000a01007387 */ /* 0x0001e20000100800 */
[----:B-1----:R-:W-:-:S03]  /*6f20*/  IMAD R12, R187, 0x18, RZ ;  /* 0x00000018bb0c7824 */ /* 0x002fc600078e02ff */
[----:B------:R1:W-:Y:S04]  /*6f30*/  STL [R1+0x308], R5 ;  /* 0x0003080501007387 */ /* 0x0003e80000100800 */
[----:B------:R2:W-:Y:S01]  /*6f40*/  STL [R1+0x310], R6 ;  /* 0x0003100601007387 */ /* 0x0005e20000100800 */
[-C--:B0-----:R-:W-:Y:S02]  /*6f50*/  IADD3 R10, P1, R7, R19.reuse, RZ ;  /* 0x00000013070a7210 */ /* 0x081fe40007f3e0ff */
[-C--:B-1----:R-:W-:Y:S02]  /*6f60*/  IADD3 R5, P0, R3, R19.reuse, RZ ;  /* 0x0000001303057210 */ /* 0x082fe40007f1e0ff */
[----:B--2---:R-:W-:-:S03]  /*6f70*/  IADD3 R6, P2, R8, R19, RZ ;  /* 0x0000001308067210 */ /* 0x004fc60007f5e0ff */
[----:B------:R0:W-:Y:S01]  /*6f80*/  STL [R1+0x31c], R5 ;  /* 0x00031c0501007387 */ /* 0x0001e20000100800 */
[----:B------:R-:W-:-:S03]  /*6f90*/  LEA.HI.X.SX32 R3, R3, R21, 0x1, P0 ;  /* 0x0000001503037211 */ /* 0x000fc600000f0eff */
[----:B------:R1:W-:Y:S04]  /*6fa0*/  STL [R1+0x324], R10 ;  /* 0x0003240a01007387 */ /* 0x0003e80000100800 */
[----:B------:R2:W-:Y:S01]  /*6fb0*/  STL [R1+0x32c], R6 ;  /* 0x00032c0601007387 */ /* 0x0005e20000100800 */
[----:B0-----:R-:W-:-:S03]  /*6fc0*/  IMAD R5, R23, 0x8, R0 ;  /* 0x0000000817057824 */ /* 0x001fc600078e0200 */
[----:B------:R0:W-:Y:S01]  /*6fd0*/  STL [R1+0x318], R3 ;  /* 0x0003180301007387 */ /* 0x0001e20000100800 */
[----:B-1----:R-:W-:Y:S01]  /*6fe0*/  IMAD R10, R187, 0x17, RZ ;  /* 0x00000017bb0a7824 */ /* 0x002fe200078e02ff */
[-C--:B--2---:R-:W-:Y:S02]  /*6ff0*/  LEA.HI.X.SX32 R6, R7, R21.reuse, 0x1, P1 ;  /* 0x0000001507067211 */ /* 0x084fe400008f0eff */
[----:B------:R-:W-:Y:S02]  /*7000*/  LEA.HI.X.SX32 R7, R8, R21, 0x1, P2 ;  /* 0x0000001508077211 */ /* 0x000fe400010f0eff */
[----:B------:R-:W-:Y:S01]  /*7010*/  IADD3 R8, P1, R2, R19, RZ ;  /* 0x0000001302087210 */ /* 0x000fe20007f3e0ff */
[----:B------:R1:W-:Y:S01]  /*7020*/  STL [R1+0x320], R6 ;  /* 0x0003200601007387 */ /* 0x0003e20000100800 */
[----:B0-----:R-:W-:-:S03]  /*7030*/  IMAD R3, R23, 0x8, R5 ;  /* 0x0000000817037824 */ /* 0x001fc600078e0205 */
[----:B------:R0:W-:Y:S01]  /*7040*/  STL [R1+0x328], R7 ;  /* 0x0003280701007387 */ /* 0x0001e20000100800 */
[-C--:B-1----:R-:W-:Y:S02]  /*7050*/  IADD3 R6, P0, R9, R19.reuse, RZ ;  /* 0x0000001309067210 */ /* 0x082fe40007f1e0ff */
[----:B0-----:R-:W-:-:S03]  /*7060*/  IADD3 R7, P2, R4, R19, RZ ;  /* 0x0000001304077210 */ /* 0x001fc60007f5e0ff */
[----:B------:R0:W-:Y:S01]  /*7070*/  STL [R1+0x334], R6 ;  /* 0x0003340601007387 */ /* 0x0001e20000100800 */
[----:B------:R-:W-:-:S03]  /*7080*/  LEA.HI.X.SX32 R9, R9, R21, 0x1, P0 ;  /* 0x0000001509097211 */ /* 0x000fc600000f0eff */
[----:B------:R1:W-:Y:S04]  /*7090*/  STL [R1+0x33c], R8 ;  /* 0x00033c0801007387 */ /* 0x0003e80000100800 */
[----:B------:R2:W-:Y:S01]  /*70a0*/  STL [R1+0x344], R7 ;  /* 0x0003440701007387 */ /* 0x0005e20000100800 */
[----:B0-----:R-:W-:-:S03]  /*70b0*/  IMAD R6, R23, 0x8, R3 ;  /* 0x0000000817067824 */ /* 0x001fc600078e0203 */
[----:B------:R0:W-:Y:S01]  /*70c0*/  STL [R1+0x330], R9 ;  /* 0x0003300901007387 */ /* 0x0001e20000100800 */
[-C--:B-1----:R-:W-:Y:S01]  /*70d0*/  LEA.HI.X.SX32 R8, R2, R21.reuse, 0x1, P1 ;  /* 0x0000001502087211 */ /* 0x082fe200008f0eff */
[----:B------:R-:W-:Y:S01]  /*70e0*/  IMAD R2, R23, 0x8, R6 ;  /* 0x0000000817027824 */ /* 0x000fe200078e0206 */
[----:B--2---:R-:W-:-:S03]  /*70f0*/  LEA.HI.X.SX32 R7, R4, R21, 0x1, P2 ;  /* 0x0000001504077211 */ /* 0x004fc600010f0eff */
[----:B------:R1:W-:Y:S01]  /*7100*/  STL [R1+0x338], R8 ;  /* 0x0003380801007387 */ /* 0x0003e20000100800 */
[C---:B------:R-:W-:Y:S01]  /*7110*/  IADD3 R4, P0, R0.reuse, R19, RZ ;  /* 0x0000001300047210 */ /* 0x040fe20007f1e0ff */
[----:B0-----:R-:W-:Y:S02]  /*7120*/  IMAD R9, R187, 0x16, RZ ;  /* 0x00000016bb097824 */ /* 0x001fe400078e02ff */
[----:B------:R0:W-:Y:S01]  /*7130*/  STL [R1+0x340], R7 ;  /* 0x0003400701007387 */ /* 0x0001e20000100800 */
[----:B------:R-:W-:-:S03]  /*7140*/  LEA.HI.X.SX32 R0, R0, R21, 0x1, P0 ;  /* 0x0000001500007211 */ /* 0x000fc600000f0eff */
[----:B------:R2:W-:Y:S01]  /*7150*/  STL [R1+0x34c], R4 ;  /* 0x00034c0401007387 */ /* 0x0005e20000100800 */
[-C--:B-1----:R-:W-:Y:S02]  /*7160*/  IADD3 R8, P1, R5, R19.reuse, RZ ;  /* 0x0000001305087210 */ /* 0x082fe40007f3e0ff */
[----:B0-----:R-:W-:-:S03]  /*7170*/  IADD3 R7, P2, R3, R19, RZ ;  /* 0x0000001303077210 */ /* 0x001fc60007f5e0ff */
[----:B------:R0:W-:Y:S01]  /*7180*/  STL [R1+0x354], R8 ;  /* 0x0003540801007387 */ /* 0x0001e20000100800 */
[-C--:B------:R-:W-:Y:S02]  /*7190*/  LEA.HI.X.SX32 R5, R5, R21.reuse, 0x1, P1 ;  /* 0x0000001505057211 */ /* 0x080fe400008f0eff */
[----:B------:R-:W-:Y:S01]  /*71a0*/  LEA.HI.X.SX32 R3, R3, R21, 0x1, P2 ;  /* 0x0000001503037211 */ /* 0x000fe200010f0eff */
[----:B--2---:R-:W-:Y:S01]  /*71b0*/  IMAD R4, R23, 0x8, R2 ;  /* 0x0000000817047824 */ /* 0x004fe200078e0202 */
[----:B------:R1:W-:Y:S04]  /*71c0*/  STL [R1+0x35c], R7 ;  /* 0x00035c0701007387 */ /* 0x0003e80000100800 */
[----:B------:R2:W-:Y:S01]  /*71d0*/  STL [R1+0x348], R0 ;  /* 0x0003480001007387 */ /* 0x0005e20000100800 */
[----:B0-----:R-:W-:-:S03]  /*71e0*/  IMAD R8, R187, 0x15, RZ ;  /* 0x00000015bb087824 */ /* 0x001fc600078e02ff */
[----:B------:R0:W-:Y:S01]  /*71f0*/  STL [R1+0x350], R5 ;  /* 0x0003500501007387 */ /* 0x0001e20000100800 */
[----:B-1----:R-:W-:-:S03]  /*7200*/  IADD3 R7, P0, R6, R19, RZ ;  /* 0x0000001306077210 */ /* 0x002fc60007f1e0ff */
[----:B------:R1:W-:Y:S01]  /*7210*/  STL [R1+0x358], R3 ;  /* 0x0003580301007387 */ /* 0x0003e20000100800 */
[----:B--2---:R-:W-:-:S03]  /*7220*/  IMAD R0, R23, 0x8, R4 ;  /* 0x0000000817007824 */ /* 0x004fc600078e0204 */
[----:B------:R2:W-:Y:S01]  /*7230*/  STL [R1+0x364], R7 ;  /* 0x0003640701007387 */ /* 0x0005e20000100800 */
[-C--:B0-----:R-:W-:Y:S02]  /*7240*/  IADD3 R5, P1, R2, R19.reuse, RZ ;  /* 0x0000001302057210 */ /* 0x081fe40007f3e0ff */
[----:B-1----:R-:W-:-:S03]  /*7250*/  IADD3 R3, P2, R4, R19, RZ ;  /* 0x0000001304037210 */ /* 0x002fc60007f5e0ff */
[----:B------:R0:W-:Y:S01]  /*7260*/  STL [R1+0x36c], R5 ;  /* 0x00036c0501007387 */ /* 0x0001e20000100800 */
[----:B--2---:R-:W-:-:S03]  /*7270*/  IADD3 R7, P3, R0, R19, RZ ;  /* 0x0000001300077210 */ /* 0x004fc60007f7e0ff */
[----:B------:R1:W-:Y:S01]  /*7280*/  STL [R1+0x374], R3 ;  /* 0x0003740301007387 */ /* 0x0003e20000100800 */
[----:B------:R-:W-:Y:S01]  /*7290*/  IMAD R19, R187, 0x1e, RZ ;  /* 0x0000001ebb137824 */ /* 0x000fe200078e02ff */
[----:B------:R-:W-:Y:S02]  /*72a0*/  LEA.HI.X.SX32 R0, R0, R21, 0x1, P3 ;  /* 0x0000001500007211 */ /* 0x000fe400018f0eff */
[----:B------:R2:W-:Y:S01]  /*72b0*/  STL [R1+0x37c], R7 ;  /* 0x00037c0701007387 */ /* 0x0005e20000100800 */
[C---:B------:R-:W-:Y:S02]  /*72c0*/  IADD3 R230, P3, R229.reuse, R207, RZ ;  /* 0x000000cfe5e67210 */ /* 0x040fe40007f7e0ff */
[-C--:B0-----:R-:W-:Y:S02]  /*72d0*/  LEA.HI.X.SX32 R5, R6, R21.reuse, 0x1, P0 ;  /* 0x0000001506057211 */ /* 0x081fe400000f0eff */
[-C--:B------:R-:W-:Y:S02]  /*72e0*/  LEA.HI.X.SX32 R229, R229, R206.reuse, 0x1, P3 ;  /* 0x000000cee5e57211 */ /* 0x080fe400018f0eff */
[-C--:B-1----:R-:W-:Y:S01]  /*72f0*/  LEA.HI.X.SX32 R3, R2, R21.reuse, 0x1, P1 ;  /* 0x0000001502037211 */ /* 0x082fe200008f0eff */
[----:B------:R0:W-:Y:S01]  /*7300*/  STL [R1+0x360], R5 ;  /* 0x0003600501007387 */ /* 0x0001e20000100800 */
[----:B------:R-:W-:Y:S01]  /*7310*/  LEA.HI.X.SX32 R2, R4, R21, 0x1, P2 ;  /* 0x0000001504027211 */ /* 0x000fe200010f0eff */
[----:B------:R-:W-:Y:S01]  /*7320*/  IMAD R4, R187, 0x13, RZ ;  /* 0x00000013bb047824 */ /* 0x000fe200078e02ff */
[----:B------:R-:W-:Y:S01]  /*7330*/  LOP3.LUT P1, RZ, R223, 0x2, RZ, 0xc0, !PT ;  /* 0x00000002dfff7812 */ /* 0x000fe2000782c0ff */
[----:B------:R1:W-:Y:S01]  /*7340*/  STL [R1+0x368], R3 ;  /* 0x0003680301007387 */ /* 0x0003e20000100800 */
[-C--:B------:R-:W-:Y:S01]  /*7350*/  IADD3 R242, P3, R241, R207.reuse, RZ ;  /* 0x000000cff1f27210 */ /* 0x080fe20007f7e0ff */
[----:B--2---:R-:W-:Y:S01]  /*7360*/  IMAD R7, R187, 0x14, RZ ;  /* 0x00000014bb077824 */ /* 0x004fe200078e02ff */
[----:B------:R-:W-:Y:S01]  /*7370*/  SEL R185, R185, 0x1054, !P1 ;  /* 0x00001054b9b97807 */ /* 0x000fe20004800000 */
[----:B------:R2:W-:Y:S01]  /*7380*/  STL [R1+0x370], R2 ;  /* 0x0003700201007387 */ /* 0x0005e20000100800 */
[----:B------:R-:W-:Y:S01]  /*7390*/  SEL R184, R184, 0x3276, !P1 ;  /* 0x00003276b8b87807 */ /* 0x000fe20004800000 */
[----:B0-----:R-:W-:Y:S01]  /*73a0*/  IMAD.MOV.U32 R5, RZ, RZ, RZ ;  /* 0x000000ffff057224 */ /* 0x001fe200078e00ff */
[-C--:B------:R-:W-:Y:S01]  /*73b0*/  IADD3 R226, P1, R225, R207.reuse, RZ ;  /* 0x000000cfe1e27210 */ /* 0x080fe20007f3e0ff */
[----:B------:R0:W-:Y:S01]  /*73c0*/  STL [R1+0x378], R0 ;  /* 0x0003780001007387 */ /* 0x0001e20000100800 */
[-C--:B------:R-:W-:Y:S01]  /*73d0*/  IADD3 R228, P2, R227, R207.reuse, RZ ;  /* 0x000000cfe3e47210 */ /* 0x080fe20007f5e0ff */
[----:B-1----:R-:W-:Y:S01]  /*73e0*/  IMAD R3, R187, 0x12, RZ ;  /* 0x00000012bb037824 */ /* 0x002fe200078e02ff */
[-C--:B------:R-:W-:Y:S01]  /*73f0*/  LEA.HI.X.SX32 R241, R241, R206.reuse, 0x1, P3 ;  /* 0x000000cef1f17211 */ /* 0x080fe200018f0eff */
[----:B------:R-:W-:Y:S01]  /*7400*/  STL [R1], RZ ;  /* 0x000000ff01007387 */ /* 0x000fe20000100800 */
[-C--:B------:R-:W-:Y:S01]  /*7410*/  LEA.HI.X.SX32 R225, R225, R206.reuse, 0x1, P1 ;  /* 0x000000cee1e17211 */ /* 0x080fe200008f0eff */
[----:B--2---:R-:W-:Y:S01]  /*7420*/  IMAD R2, R187, 0x11, RZ ;  /* 0x00000011bb027824 */ /* 0x004fe200078e02ff */
[-C--:B------:R-:W-:Y:S01]  /*7430*/  IADD3 R238, P1, R237, R207.reuse, RZ ;  /* 0x000000cfedee7210 */ /* 0x080fe20007f3e0ff */
[----:B------:R-:W-:Y:S01]  /*7440*/  STL [R1+0x4], RZ ;  /* 0x000004ff01007387 */ /* 0x000fe20000100800 */
[----:B------:R-:W-:Y:S01]  /*7450*/  LEA.HI.X.SX32 R227, R227, R206, 0x1, P2 ;  /* 0x000000cee3e37211 */ /* 0x000fe200010f0eff */
[----:B0-----:R-:W-:Y:S01]  /*7460*/  IMAD.SHL.U32 R0, R187, 0x10, RZ ;  /* 0x00000010bb007824 */ /* 0x001fe200078e00ff */
[-C--:B------:R-:W-:Y:S01]  /*7470*/  IADD3 R22, P4, R2, R207.reuse, RZ ;  /* 0x000000cf02167210 */ /* 0x080fe20007f9e0ff */
[----:B------:R-:W-:Y:S01]  /*7480*/  STL [R1+0x8], RZ ;  /* 0x000008ff01007387 */ /* 0x000fe20000100800 */
[----:B------:R-:W-:-:S02]  /*7490*/  IADD3 R240, P2, R239, R207, RZ ;  /* 0x000000cfeff07210 */ /* 0x000fc40007f5e0ff */
[-C--:B------:R-:W-:Y:S01]  /*74a0*/  IADD3 R21, P3, R0, R207.reuse, RZ ;  /* 0x000000cf00157210 */ /* 0x080fe20007f7e0ff */
[----:B------:R-:W-:Y:S01]  /*74b0*/  STL [R1+0xc], RZ ;  /* 0x00000cff01007387 */ /* 0x000fe20000100800 */
[-C--:B------:R-:W-:Y:S02]  /*74c0*/  LEA.HI.X.SX32 R237, R237, R206.reuse, 0x1, P1 ;  /* 0x000000ceeded7211 */ /* 0x080fe400008f0eff */
[-C--:B------:R-:W-:Y:S01]  /*74d0*/  IADD3 R250, P1, R249, R207.reuse, RZ ;  /* 0x000000cff9fa7210 */ /* 0x080fe20007f3e0ff */
[----:B------:R-:W-:Y:S01]  /*74e0*/  STL [R1+0x10], RZ ;  /* 0x000010ff01007387 */ /* 0x000fe20000100800 */
[-C--:B------:R-:W-:Y:S02]  /*74f0*/  LEA.HI.X.SX32 R239, R239, R206.reuse, 0x1, P2 ;  /* 0x000000ceefef7211 */ /* 0x080fe400010f0eff */
[----:B------:R-:W-:Y:S01]  /*7500*/  IADD3 R252, P2, R251, R207, RZ ;  /* 0x000000cffbfc7210 */ /* 0x000fe20007f5e0ff */
[----:B------:R-:W-:Y:S01]  /*7510*/  STL [R1+0x14], RZ ;  /* 0x000014ff01007387 */ /* 0x000fe20000100800 */
[----:B------:R-:W-:-:S02]  /*7520*/  LEA.HI.X.SX32 R249, R249, R206, 0x1, P1 ;  /* 0x000000cef9f97211 */ /* 0x000fc400008f0eff */
[-C--:B------:R-:W-:Y:S01]  /*7530*/  LEA.HI.X.SX32 R251, R251, R206.reuse, 0x1, P2 ;  /* 0x000000cefbfb7211 */ /* 0x080fe200010f0eff */
[----:B------:R-:W-:Y:S01]  /*7540*/  STL [R1+0x18], RZ ;  /* 0x000018ff01007387 */ /* 0x000fe20000100800 */
[-C--:B------:R-:W-:Y:S02]  /*7550*/  LEA.HI.X.SX32 R0, R0, R206.reuse, 0x1, P3 ;  /* 0x000000ce00007211 */ /* 0x080fe400018f0eff */
[----:B------:R-:W-:Y:S01]  /*7560*/  LEA.HI.X.SX32 R2, R2, R206, 0x1, P4 ;  /* 0x000000ce02027211 */ /* 0x000fe200020f0eff */
[----:B------:R-:W-:Y:S01]  /*7570*/  STL [R1+0x1c], RZ ;  /* 0x00001cff01007387 */ /* 0x000fe20000100800 */
[----:B------:R-:W-:Y:S02]  /*7580*/  SHF.R.S32.HI R6, RZ, 0x7, R223 ;  /* 0x00000007ff067819 */ /* 0x000fe400000114df */
[----:B------:R-:W-:Y:S01]  /*7590*/  LOP3.LUT P0, RZ, R223, 0x1, RZ, 0xc0, !PT ;  /* 0x00000001dfff7812 */ /* 0x000fe2000780c0ff */
[----:B------:R-:W-:Y:S01]  /*75a0*/  STL [R1+0x20], RZ ;  /* 0x000020ff01007387 */ /* 0x000fe20000100800 */
[----:B------:R-:W-:-:S03]  /*75b0*/  SGXT R6, R6, 0x1 ;  /* 0x000000010606781a */ /* 0x000fc60000000200 */
[----:B------:R-:W-:Y:S01]  /*75c0*/  STL [R1+0x24], RZ ;  /* 0x000024ff01007387 */ /* 0x000fe20000100800 */
[----:B------:R-:W-:-:S03]  /*75d0*/  LOP3.LUT R6, R6, 0x90, RZ, 0xc0, !PT ;  /* 0x0000009006067812 */ /* 0x000fc600078ec0ff */
[----:B------:R-:W-:Y:S01]  /*75e0*/  STL [R1+0x28], RZ ;  /* 0x000028ff01007387 */ /* 0x000fe20000100800 */
[----:B------:R-:W-:-:S03]  /*75f0*/  LOP3.LUT R6, R6, 0x7f, R223, 0x78, !PT ;  /* 0x0000007f06067812 */ /* 0x000fc600078e78df */
        /* <DEDUP_REMOVED lines=117> */
[----:B------:R0:W-:Y:S04]  /*7d50*/  STL [R1+0x204], R21 ;  /* 0x0002041501007387 */ /* 0x0001e80000100800 */
[----:B------:R1:W-:Y:S01]  /*7d60*/  STL [R1+0x20c], R22 ;  /* 0x00020c1601007387 */ /* 0x0003e20000100800 */
[----:B0-----:R-:W-:-:S02]  /*7d70*/  IADD3 R21, P5, R3, R207, RZ ;  /* 0x000000cf03157210 */ /* 0x001fc40007fbe0ff */
[----:B-1----:R-:W-:-:S03]  /*7d80*/  IADD3 R22, P6, R4, R207, RZ ;  /* 0x000000cf04167210 */ /* 0x002fc60007fde0ff */
[----:B------:R0:W-:Y:S01]  /*7d90*/  STL [R1+0x214], R21 ;  /* 0x0002141501007387 */ /* 0x0001e20000100800 */
[----:B------:R-:W-:-:S03]  /*7da0*/  LEA.HI.X.SX32 R3, R3, R206, 0x1, P5 ;  /* 0x000000ce03037211 */ /* 0x000fc600028f0eff */
[----:B------:R1:W-:Y:S01]  /*7db0*/  STL [R1+0x21c], R22 ;  /* 0x00021c1601007387 */ /* 0x0003e20000100800 */
[-C--:B0-----:R-:W-:Y:S02]  /*7dc0*/  IADD3 R21, P1, R7, R207.reuse, RZ ;  /* 0x000000cf07157210 */ /* 0x081fe40007f3e0ff */
[----:B-1----:R-:W-:-:S03]  /*7dd0*/  IADD3 R22, P2, R8, R207, RZ ;  /* 0x000000cf08167210 */ /* 0x002fc60007f5e0ff */
[----:B------:R0:W-:Y:S04]  /*7de0*/  STL [R1+0x224], R21 ;  /* 0x0002241501007387 */ /* 0x0001e80000100800 */
[----:B------:R-:W-:Y:S04]  /*7df0*/  STL [R1+0x22c], R22 ;  /* 0x00022c1601007387 */ /* 0x000fe80000100800 */
[----:B------:R1:W-:Y:S01]  /*7e00*/  STL [R1+0x200], R0 ;  /* 0x0002000001007387 */ /* 0x0003e20000100800 */
[----:B0-----:R-:W-:-:S05]  /*7e10*/  IADD3 R21, P3, R9, R207, RZ ;  /* 0x000000cf09157210 */ /* 0x001fca0007f7e0ff */
[----:B------:R-:W-:Y:S01]  /*7e20*/  STL [R1+0x234], R21 ;  /* 0x0002341501007387 */ /* 0x000fe20000100800 */
[----:B-1----:R-:W-:-:S03]  /*7e30*/  IADD3 R0, P4, R10, R207, RZ ;  /* 0x000000cf0a007210 */ /* 0x002fc60007f9e0ff */
[----:B------:R0:W-:Y:S04]  /*7e40*/  STL [R1+0x208], R2 ;  /* 0x0002080201007387 */ /* 0x0001e80000100800 */
[----:B------:R1:W-:Y:S04]  /*7e50*/  STL [R1+0x23c], R0 ;  /* 0x00023c0001007387 */ /* 0x0003e80000100800 */
[----:B------:R2:W-:Y:S01]  /*7e60*/  STL [R1+0x210], R3 ;  /* 0x0002100301007387 */ /* 0x0005e20000100800 */
[----:B0-----:R-:W-:Y:S02]  /*7e70*/  IADD3 R2, P5, R12, R207, RZ ;  /* 0x000000cf0c027210 */ /* 0x001fe40007fbe0ff */
[----:B-1----:R-:W-:-:S03]  /*7e80*/  LEA.HI.X.SX32 R0, R4, R206, 0x1, P6 ;  /* 0x000000ce04007211 */ /* 0x002fc600030f0eff */
[----:B------:R0:W-:Y:S01]  /*7e90*/  STL [R1+0x244], R2 ;  /* 0x0002440201007387 */ /* 0x0001e20000100800 */
[----:B--2---:R-:W-:-:S03]  /*7ea0*/  IADD3 R3, P6, R13, R207, RZ ;  /* 0x000000cf0d037210 */ /* 0x004fc60007fde0ff */
[----:B------:R1:W-:Y:S04]  /*7eb0*/  STL [R1+0x218], R0 ;  /* 0x0002180001007387 */ /* 0x0003e80000100800 */
[----:B------:R2:W-:Y:S01]  /*7ec0*/  STL [R1+0x24c], R3 ;  /* 0x00024c0301007387 */ /* 0x0005e20000100800 */
[----:B0-----:R-:W-:Y:S02]  /*7ed0*/  LEA.HI.X.SX32 R2, R7, R206, 0x1, P1 ;  /* 0x000000ce07027211 */ /* 0x001fe400008f0eff */
[----:B-1----:R-:W-:-:S03]  /*7ee0*/  IADD3 R0, P1, R14, R207, RZ ;  /* 0x000000cf0e007210 */ /* 0x002fc60007f3e0ff */
[----:B------:R0:W-:Y:S01]  /*7ef0*/  STL [R1+0x220], R2 ;  /* 0x0002200201007387 */ /* 0x0001e20000100800 */
[----:B--2---:R-:W-:-:S03]  /*7f00*/  LEA.HI.X.SX32 R3, R8, R206, 0x1, P2 ;  /* 0x000000ce08037211 */ /* 0x004fc600010f0eff */
        /* <DEDUP_REMOVED lines=12> */
[----:B------:R1:W-:Y:S01]  /*7fd0*/  STL [R1+0x26c], R0 ;  /* 0x00026c0001007387 */ /* 0x0003e20000100800 */
[----:B0-----:R-:W-:Y:S02]  /*7fe0*/  LEA.HI.X.SX32 R2, R12, R206, 0x1, P5 ;  /* 0x000000ce0c027211 */ /* 0x001fe400028f0eff */
[----:B-1----:R-:W-:-:S03]  /*7ff0*/  IADD3 R0, P5, R19, R207, RZ ;  /* 0x000000cf13007210 */ /* 0x002fc60007fbe0ff */
[----:B------:R0:W-:Y:S04]  /*8000*/  STL [R1+0x240], R2 ;  /* 0x0002400201007387 */ /* 0x0001e80000100800 */
[----:B------:R1:W-:Y:S04]  /*8010*/  STL [R1+0x274], R0 ;  /* 0x0002740001007387 */ /* 0x0003e80000100800 */
[----:B------:R2:W-:Y:S01]  /*8020*/  STL [R1+0x248], R3 ;  /* 0x0002480301007387 */ /* 0x0005e20000100800 */
[----:B0-----:R-:W-:Y:S02]  /*8030*/  IADD3 R2, P6, R20, R207, RZ ;  /* 0x000000cf14027210 */ /* 0x001fe40007fde0ff */
[----:B-1----:R-:W-:-:S03]  /*8040*/  LEA.HI.X.SX32 R0, R14, R206, 0x1, P1 ;  /* 0x000000ce0e007211 */ /* 0x002fc600008f0eff */
[----:B------:R0:W-:Y:S01]  /*8050*/  STL [R1+0x27c], R2 ;  /* 0x00027c0201007387 */ /* 0x0001e20000100800 */
[----:B------:R-:W-:Y:S02]  /*8060*/  IADD3 R224, P1, R207, R187, RZ ;  /* 0x000000bbcfe07210 */ /* 0x000fe40007f3e0ff */
[C---:B--2---:R-:W-:Y:S01]  /*8070*/  LOP3.LUT R3, R11.reuse, 0x10, RZ, 0x3c, !PT ;  /* 0x000000100b037812 */ /* 0x044fe200078e3cff */
[----:B------:R1:W-:Y:S01]  /*8080*/  STL [R1+0x250], R0 ;  /* 0x0002500001007387 */ /* 0x0003e20000100800 */
[----:B------:R-:W-:Y:S02]  /*8090*/  LOP3.LUT R3, R11, 0x60, RZ, 0x3c, !PT ;  /* 0x000000600b037812 */ /* 0x000fe400078e3cff */
[-C--:B------:R-:W-:Y:S02]  /*80a0*/  LEA.HI.X.SX32 R223, R187, R206.reuse, 0x1, P1 ;  /* 0x000000cebbdf7211 */ /* 0x080fe400008f0eff */
[-C--:B0-----:R-:W-:Y:S02]  /*80b0*/  LEA.HI.X.SX32 R2, R16, R206.reuse, 0x1, P3 ;  /* 0x000000ce10027211 */ /* 0x081fe400018f0eff */
[----:B-1----:R-:W-:-:S05]  /*80c0*/  LEA.HI.X.SX32 R0, R15, R206, 0x1, P2 ;  /* 0x000000ce0f007211 */ /* 0x002fca00010f0eff */
[----:B------:R0:W-:Y:S04]  /*80d0*/  STL [R1+0x258], R0 ;  /* 0x0002580001007387 */ /* 0x0001e80000100800 */
[----:B------:R1:W-:Y:S01]  /*80e0*/  STL [R1+0x260], R2 ;  /* 0x0002600201007387 */ /* 0x0003e20000100800 */
[-C--:B0-----:R-:W-:Y:S02]  /*80f0*/  LEA.HI.X.SX32 R0, R17, R206.reuse, 0x1, P4 ;  /* 0x000000ce11007211 */ /* 0x081fe400020f0eff */
[----:B-1----:R-:W-:-:S03]  /*8100*/  LEA.HI.X.SX32 R2, R19, R206, 0x1, P5 ;  /* 0x000000ce13027211 */ /* 0x002fc600028f0eff */
[----:B------:R0:W-:Y:S04]  /*8110*/  STL [R1+0x268], R0 ;  /* 0x0002680001007387 */ /* 0x0001e80000100800 */
[----:B------:R1:W-:Y:S01]  /*8120*/  STL [R1+0x270], R2 ;  /* 0x0002700201007387 */ /* 0x0003e20000100800 */
[----:B0-----:R-:W-:Y:S02]  /*8130*/  LEA.HI.X.SX32 R0, R20, R206, 0x1, P6 ;  /* 0x000000ce14007211 */ /* 0x001fe400030f0eff */
[----:B-1----:R-:W-:-:S03]  /*8140*/  LOP3.LUT R2, R11, 0x20, RZ, 0x3c, !PT ;  /* 0x000000200b027812 */ /* 0x002fc600078e3cff */
[----:B------:R0:W-:Y:S01]  /*8150*/  STL [R1+0x278], R0 ;  /* 0x0002780001007387 */ /* 0x0001e20000100800 */
[C---:B------:R-:W-:Y:S02]  /*8160*/  LOP3.LUT R2, R11.reuse, 0x40, RZ, 0x3c, !PT ;  /* 0x000000400b027812 */ /* 0x040fe400078e3cff */
[C---:B------:R-:W-:Y:S02]  /*8170*/  LOP3.LUT R2, R11.reuse, 0x70, RZ, 0x3c, !PT ;  /* 0x000000700b027812 */ /* 0x040fe400078e3cff */
[C---:B0-----:R-:W-:Y:S02]  /*8180*/  LOP3.LUT R0, R11.reuse, 0x30, RZ, 0x3c, !PT ;  /* 0x000000300b007812 */ /* 0x041fe400078e3cff */
[----:B------:R-:W-:Y:S02]  /*8190*/  LOP3.LUT R0, R11, 0x50, RZ, 0x3c, !PT ;  /* 0x000000500b007812 */ /* 0x000fe400078e3cff */
[----:B------:R-:W-:-:S07]  /*81a0*/  LOP3.LUT R0, R18, 0x1, RZ, 0x3c, !PT ;  /* 0x0000000112007812 */ /* 0x000fce00078e3cff */
.L_x_1:
[----:B------:R-:W2:Y:S04]  /*81b0*/  LDL R15, [R1+0x204] ;  /* 0x00020400010f7983 */ /* 0x000ea80000100800 */
[----:B------:R-:W3:Y:S04]  /*81c0*/  LDL R14, [R1+0x20c] ;  /* 0x00020c00010e7983 */ /* 0x000ee80000100800 */
[----:B------:R-:W4:Y:S04]  /*81d0*/  LDL R20, [R1+0x200] ;  /* 0x0002000001147983 */ /* 0x000f280000100800 */
[----:B------:R-:W5:Y:S04]  /*81e0*/  LDL R19, [R1+0x214] ;  /* 0x0002140001137983 */ /* 0x000f680000100800 */
[----:B------:R-:W5:Y:S04]  /*81f0*/  LDL R17, [R1+0x208] ;  /* 0x0002080001117983 */ /* 0x000f680000100800 */
[----:B------:R-:W5:Y:S04]  /*8200*/  LDL R16, [R1+0x21c] ;  /* 0x00021c0001107983 */ /* 0x000f680000100800 */
[----:B------:R-:W5:Y:S04]  /*8210*/  LDL R10, [R1+0x210] ;  /* 0x00021000010a7983 */ /* 0x000f680000100800 */
[----:B------:R-:W5:Y:S04]  /*8220*/  LDL R7, [R1+0x224] ;  /* 0x0002240001077983 */ /* 0x000f680000100800 */
[----:B------:R-:W5:Y:S01]  /*8230*/  LDL R4, [R1+0x218] ;  /* 0x0002180001047983 */ /* 0x000f620000100800 */
[----:B------:R-:W-:-:S02]  /*8240*/  SHF.R.S32.HI R0, RZ, 0x1f, R5 ;  /* 0x0000001fff007819 */ /* 0x000fc40000011405 */
[C---:B------:R-:W-:Y:S01]  /*8250*/  IADD3 R2, P1, R5.reuse, R207, RZ ;  /* 0x000000cf05027210 */ /* 0x040fe20007f3e0ff */
[----:B------:R-:W-:Y:S01]  /*8260*/  STL.64 [R1+0x580], R150 ;  /* 0x0005809601007387 */ /* 0x000fe20000100a00 */
[----:B------:R-:W-:-:S03]  /*8270*/  IADD3 R8, P2, R5, R224, RZ ;  /* 0x000000e005087210 */ /* 0x000fc60007f5e0ff */
[----:B------:R-:W-:Y:S01]  /*8280*/  STL.64 [R1+0x578], R148 ;  /* 0x0005789401007387 */ /* 0x000fe20000100a00 */
[C---:B------:R-:W-:Y:S01]  /*8290*/  IMAD.X R3, R0.reuse, 0x1, R206, P1 ;  /* 0x0000000100037824 */ /* 0x040fe200008e06ce */
[----:B------:R-:W-:Y:S01]  /*82a0*/  IADD3 R12, P1, R5, R226, RZ ;  /* 0x000000e2050c7210 */ /* 0x000fe20007f3e0ff */
[C---:B------:R-:W-:Y:S01]  /*82b0*/  IMAD.X R9, R0.reuse, 0x1, R223, P2 ;  /* 0x0000000100097824 */ /* 0x040fe200010e06df */
[----:B------:R-:W-:Y:S04]  /*82c0*/  STL.64 [R1+0x570], R146 ;  /* 0x0005709201007387 */ /* 0x000fe80000100a00 */
        /* <DEDUP_REMOVED lines=60> */
[----:B------:R0:W-:Y:S01]  /*8690*/  STL.64 [R1+0x388], R24 ;  /* 0x0003881801007387 */ /* 0x0001e20000100a00 */
[----:B------:R-:W-:-:S03]  /*86a0*/  IMAD.X R13, R0, 0x1, R225, P1 ;  /* 0x00000001000d7824 */ /* 0x000fc600008e06e1 */
[----:B------:R1:W5:Y:S04]  /*86b0*/  LDG.E.U8 R170, desc[UR50][R2.64] ;  /* 0x0000003202aa7981 */ /* 0x000368000c1e1100 */
[----:B------:R2:W5:Y:S04]  /*86c0*/  LDG.E.U8 R169, desc[UR50][R8.64] ;  /* 0x0000003208a97981 */ /* 0x000568000c1e1100 */
[----:B0-----:R-:W5:Y:S01]  /*86d0*/  LDL R24, [R1+0x22c] ;  /* 0x00022c0001187983 */ /* 0x001f620000100800 */
[----:B-1----:R-:W-:-:S03]  /*86e0*/  IADD3 R2, P2, R5, R228, RZ ;  /* 0x000000e405027210 */ /* 0x002fc60007f5e0ff */
[----:B------:R0:W5:Y:S01]  /*86f0*/  LDG.E.U8 R168, desc[UR50][R12.64] ;  /* 0x000000320ca87981 */ /* 0x000162000c1e1100 */
[C---:B--2---:R-:W-:Y:S01]  /*8700*/  IADD3 R8, P1, R5.reuse, R230, RZ ;  /* 0x000000e605087210 */ /* 0x044fe20007f3e0ff */
[C---:B------:R-:W-:Y:S02]  /*8710*/  IMAD.X R3, R0.reuse, 0x1, R227, P2 ;  /* 0x0000000100037824 */ /* 0x040fe400010e06e3 */
[----:B------:R-:W2:Y:S02]  /*8720*/  LDL R23, [R1+0x220] ;  /* 0x0002200001177983 */ /* 0x000ea40000100800 */
[----:B------:R-:W-:Y:S02]  /*8730*/  IMAD.X R9, R0, 0x1, R229, P1 ;  /* 0x0000000100097824 */ /* 0x000fe400008e06e5 */
[----:B------:R1:W2:Y:S01]  /*8740*/  LDG.E.U8 R167, desc[UR50][R2.64] ;  /* 0x0000003202a77981 */ /* 0x0002a2000c1e1100 */
[----:B0-----:R-:W-:-:S03]  /*8750*/  IADD3 R12, P2, R5, R232, RZ ;  /* 0x000000e8050c7210 */ /* 0x001fc60007f5e0ff */
[----:B------:R0:W2:Y:S02]  /*8760*/  LDG.E.U8 R166, desc[UR50][R8.64] ;  /* 0x0000003208a67981 */ /* 0x0000a4000c1e1100 */
[----:B------:R-:W-:Y:S02]  /*8770*/  IMAD.X R13, R0, 0x1, R231, P2 ;  /* 0x00000001000d7824 */ /* 0x000fe400010e06e7 */
[----:B------:R-:W2:Y:S01]  /*8780*/  LDL R35, [R1+0x244] ;  /* 0x0002440001237983 */ /* 0x000ea20000100800 */
[----:B-1----:R-:W-:-:S03]  /*8790*/  IADD3 R2, P1, R5, R234, RZ ;  /* 0x000000ea05027210 */ /* 0x002fc60007f3e0ff */
[----:B------:R1:W2:Y:S01]  /*87a0*/  LDG.E.U8 R165, desc[UR50][R12.64] ;  /* 0x000000320ca57981 */ /* 0x0002a2000c1e1100 */
[C---:B0-----:R-:W-:Y:S01]  /*87b0*/  IADD3 R8, P2, R5.reuse, R236, RZ ;  /* 0x000000ec05087210 */ /* 0x041fe20007f5e0ff */
[C---:B------:R-:W-:Y:S02]  /*87c0*/  IMAD.X R3, R0.reuse, 0x1, R233, P1 ;  /* 0x0000000100037824 */ /* 0x040fe400008e06e9 */
[----:B------:R-:W2:Y:S02]  /*87d0*/  LDL R22, [R1+0x228] ;  /* 0x0002280001167983 */ /* 0x000ea40000100800 */
[----:B------:R-:W-:Y:S02]  /*87e0*/  IMAD.X R9, R0, 0x1, R235, P2 ;  /* 0x0000000100097824 */ /* 0x000fe400010e06eb */
[----:B------:R0:W2:Y:S01]  /*87f0*/  LDG.E.U8 R164, desc[UR50][R2.64] ;  /* 0x0000003202a47981 */ /* 0x0000a2000c1e1100 */
[----:B-1----:R-:W-:-:S03]  /*8800*/  IADD3 R12, P1, R5, R238, RZ ;  /* 0x000000ee050c7210 */ /* 0x002fc60007f3e0ff */
[----:B------:R1:W2:Y:S02]  /*8810*/  LDG.E.U8 R163, desc[UR50][R8.64] ;  /* 0x0000003208a37981 */ /* 0x0002a4000c1e1100 */
[----:B------:R-:W-:Y:S02]  /*8820*/  IMAD.X R13, R0, 0x1, R237, P1 ;  /* 0x00000001000d7824 */ /* 0x000fe400008e06ed */
[----:B------:R-:W2:Y:S01]  /*8830*/  LDL R34, [R1+0x24c] ;  /* 0x00024c0001227983 */ /* 0x000ea20000100800 */
[----:B0-----:R-:W-:-:S03]  /*8840*/  IADD3 R2, P2, R5, R240, RZ ;  /* 0x000000f005027210 */ /* 0x001fc60007f5e0ff */
[----:B------:R0:W2:Y:S01]  /*8850*/  LDG.E.U8 R162, desc[UR50][R12.64] ;  /* 0x000000320ca27981 */ /* 0x0000a2000c1e1100 */
[C---:B-1----:R-:W-:Y:S01]  /*8860*/  IADD3 R8, P1, R5.reuse, R242, RZ ;  /* 0x000000f205087210 */ /* 0x042fe20007f3e0ff */
        /* <DEDUP_REMOVED lines=20> */
[----:B------:R-:W2:Y:S01]  /*89b0*/  LDG.E.U8 R156, desc[UR50][R12.64] ;  /* 0x000000320c9c7981 */ /* 0x000ea2000c1e1100 */
[C---:B-1----:R-:W-:Y:S01]  /*89c0*/  IADD3 R8, P1, R5.reuse, R15, RZ ;  /* 0x0000000f05087210 */ /* 0x042fe20007f3e0ff */
[C---:B------:R-:W-:Y:S01]  /*89d0*/  IMAD.X R3, R0.reuse, 0x1, R251, P2 ;  /* 0x0000000100037824 */ /* 0x040fe200010e06fb */
[----:B---3--:R-:W-:Y:S01]  /*89e0*/  IADD3 R14, P2, R5, R14, RZ ;  /* 0x0000000e050e7210 */ /* 0x008fe20007f5e0ff */
[----:B------:R-:W3:Y:S02]  /*89f0*/  LDL R29, [R1+0x274] ;  /* 0x00027400011d7983 */ /* 0x000ee40000100800 */
[C---:B----4-:R-:W-:Y:S02]  /*8a00*/  IMAD.X R9, R0.reuse, 0x1, R20, P1 ;  /* 0x0000000100097824 */ /* 0x050fe400008e0614 */
[----:B------:R-:W4:Y:S04]  /*8a10*/  LDL R20, [R1+0x248] ;  /* 0x0002480001147983 */ /* 0x000f280000100800 */
[----:B------:R0:W3:Y:S01]  /*8a20*/  LDG.E.U8 R155, desc[UR50][R2.64] ;  /* 0x00000032029b7981 */ /* 0x0000e2000c1e1100 */
[----:B-----5:R-:W-:-:S03]  /*8a30*/  IMAD.X R15, R0, 0x1, R17, P2 ;  /* 0x00000001000f7824 */ /* 0x020fc600010e0611 */
[----:B------:R-:W5:Y:S04]  /*8a40*/  LDL R30, [R1+0x23c] ;  /* 0x00023c00011e7983 */ /* 0x000f680000100800 */
[----:B------:R-:W3:Y:S01]  /*8a50*/  LDL R28, [R1+0x230] ;  /* 0x00023000011c7983 */ /* 0x000ee20000100800 */
[----:B0-----:R-:W-:-:S03]  /*8a60*/  IADD3 R2, P1, R5, R19, RZ ;  /* 0x0000001305027210 */ /* 0x001fc60007f3e0ff */
[----:B------:R-:W5:Y:S02]  /*8a70*/  LDL R19, [R1+0x250] ;  /* 0x0002500001137983 */ /* 0x000f640000100800 */
[C---:B------:R-:W-:Y:S01]  /*8a80*/  IMAD.X R3, R0.reuse, 0x1, R10, P1 ;  /* 0x0000000100037824 */ /* 0x040fe200008e060a */
[----:B------:R-:W-:Y:S01]  /*8a90*/  IADD3 R12, P2, R5, R16, RZ ;  /* 0x00000010050c7210 */ /* 0x000fe20007f5e0ff */
[----:B------:R-:W3:Y:S04]  /*8aa0*/  LDL R10, [R1+0x258] ;  /* 0x00025800010a7983 */ /* 0x000ee80000100800 */
[----:B------:R0:W3:Y:S04]  /*8ab0*/  LDG.E.U8 R153, desc[UR50][R14.64] ;  /* 0x000000320e997981 */ /* 0x0000e8000c1e1100 */
[----:B------:R-:W3:Y:S01]  /*8ac0*/  LDL R17, [R1+0x26c] ;  /* 0x00026c0001117983 */ /* 0x000ee20000100800 */
[----:B------:R-:W-:-:S03]  /*8ad0*/  IMAD.X R13, R0, 0x1, R4, P2 ;  /* 0x00000001000d7824 */ /* 0x000fc600010e0604 */
[----:B------:R-:W3:Y:S01]  /*8ae0*/  LDL R16, [R1+0x234] ;  /* 0x0002340001107983 */ /* 0x000ee20000100800 */
[----:B0-----:R-:W-:-:S03]  /*8af0*/  IADD3 R14, P1, R5, R7, RZ ;  /* 0x00000007050e7210 */ /* 0x001fc60007f3e0ff */
[----:B------:R-:W3:Y:S04]  /*8b00*/  LDL R7, [R1+0x260] ;  /* 0x0002600001077983 */ /* 0x000ee80000100800 */
[----:B------:R-:W3:Y:S04]  /*8b10*/  LDL R4, [R1+0x268] ;  /* 0x0002680001047983 */ /* 0x000ee80000100800 */
[----:B------:R-:W3:Y:S04]  /*8b20*/  LDL R27, [R1+0x27c] ;  /* 0x00027c00011b7983 */ /* 0x000ee80000100800 */
[----:B------:R-:W3:Y:S04]  /*8b30*/  LDL R26, [R1+0x270] ;  /* 0x00027000011a7983 */ /* 0x000ee80000100800 */
[----:B------:R0:W3:Y:S04]  /*8b40*/  LDG.E.U8 R154, desc[UR50][R8.64] ;  /* 0x00000032089a7981 */ /* 0x0000e8000c1e1100 */
[----:B------:R-:W3:Y:S04]  /*8b50*/  LDL R25, [R1+0x238] ;  /* 0x0002380001197983 */ /* 0x000ee80000100800 */
[----:B------:R1:W3:Y:S01]  /*8b60*/  LDG.E.U8 R152, desc[UR50][R2.64] ;  /* 0x0000003202987981 */ /* 0x0002e2000c1e1100 */
[----:B0-----:R-:W-:-:S03]  /*8b70*/  IADD3 R8, P2, R5, R24, RZ ;  /* 0x0000001805087210 */ /* 0x001fc60007f5e0ff */
[----:B------:R-:W3:Y:S01]  /*8b80*/  LDL R24, [R1+0x278] ;  /* 0x0002780001187983 */ /* 0x000ee20000100800 */
[----:B--2---:R-:W-:-:S03]  /*8b90*/  IMAD.X R15, R0, 0x1, R23, P1 ;  /* 0x00000001000f7824 */ /* 0x004fc600008e0617 */
[----:B------:R-:W2:Y:S01]  /*8ba0*/  LDG.E.U8 R23, desc[UR50][R12.64] ;  /* 0x000000320c177981 */ /* 0x000ea2000c1e1100 */
[C---:B-1----:R-:W-:Y:S01]  /*8bb0*/  IADD3 R2, P1, R5.reuse, R35, RZ ;  /* 0x0000002305027210 */ /* 0x042fe20007f3e0ff */
[C---:B------:R-:W-:Y:S02]  /*8bc0*/  IMAD.X R9, R0.reuse, 0x1, R22, P2 ;  /* 0x0000000100097824 */ /* 0x040fe400010e0616 */
[----:B------:R0:W2:Y:S02]  /*8bd0*/  LDG.E.U8 R22, desc[UR50][R14.64] ;  /* 0x000000320e167981 */ /* 0x0000a4000c1e1100 */
[C---:B0-----:R-:W-:Y:S01]  /*8be0*/  IADD3 R14, P2, R5.reuse, R34, RZ ;  /* 0x00000022050e7210 */ /* 0x041fe20007f5e0ff */
[C---:B------:R-:W-:Y:S02]  /*8bf0*/  IMAD.X R3, R0.reuse, 0x1, R21, P1 ;  /* 0x0000000100037824 */ /* 0x040fe400008e0615 */
[----:B------:R0:W2:Y:S01]  /*8c00*/  LDG.E.U8 R21, desc[UR50][R8.64] ;  /* 0x0000003208157981 */ /* 0x0000a2000c1e1100 */
[----:B------:R-:W-:Y:S01]  /*8c10*/  IADD3 R12, P1, R5, R33, RZ ;  /* 0x00000021050c7210 */ /* 0x000fe20007f3e0ff */
[----:B----4-:R-:W-:-:S02]  /*8c20*/  IMAD.X R15, R0, 0x1, R20, P2 ;  /* 0x00000001000f7824 */ /* 0x010fc400010e0614 */
[----:B------:R1:W4:Y:S01]  /*8c30*/  LDG.E.U8 R20, desc[UR50][R2.64] ;  /* 0x0000003202147981 */ /* 0x000322000c1e1100 */
[C---:B0-----:R-:W-:Y:S01]  /*8c40*/  IADD3 R8, P2, R5.reuse, R32, RZ ;  /* 0x0000002005087210 */ /* 0x041fe20007f5e0ff */
[C---:B-----5:R-:W-:Y:S02]  /*8c50*/  IMAD.X R13, R0.reuse, 0x1, R19, P1 ;  /* 0x00000001000d7824 */ /* 0x060fe400008e0613 */
[----:B------:R0:W5:Y:S01]  /*8c60*/  LDG.E.U8 R19, desc[UR50][R14.64] ;  /* 0x000000320e137981 */ /* 0x000162000c1e1100 */
[C---:B-1----:R-:W-:Y:S01]  /*8c70*/  IADD3 R2, P1, R5.reuse, R31, RZ ;  /* 0x0000001f05027210 */ /* 0x042fe20007f3e0ff */
[C---:B---3--:R-:W-:Y:S02]  /*8c80*/  IMAD.X R9, R0.reuse, 0x1, R10, P2 ;  /* 0x0000000100097824 */ /* 0x048fe400010e060a */
[----:B------:R1:W3:Y:S01]  /*8c90*/  LDG.E.U8 R10, desc[UR50][R12.64] ;  /* 0x000000320c0a7981 */ /* 0x0002e2000c1e1100 */
[C---:B0-----:R-:W-:Y:S01]  /*8ca0*/  IADD3 R14, P2, R5.reuse, R17, RZ ;  /* 0x00000011050e7210 */ /* 0x041fe20007f5e0ff */
[C---:B------:R-:W-:Y:S01]  /*8cb0*/  IMAD.X R3, R0.reuse, 0x1, R7, P1 ;  /* 0x0000000100037824 */ /* 0x040fe200008e0607 */
[----:B------:R-:W-:Y:S01]  /*8cc0*/  IADD3 R16, P1, R5, R16, RZ ;  /* 0x0000001005107210 */ /* 0x000fe20007f3e0ff */
[----:B------:R0:W2:Y:S02]  /*8cd0*/  LDG.E.U8 R7, desc[UR50][R8.64] ;  /* 0x0000003208077981 */ /* 0x0000a4000c1e1100 */
[----:B------:R-:W-:-:S02]  /*8ce0*/  IMAD.X R15, R0, 0x1, R4, P2 ;  /* 0x00000001000f7824 */ /* 0x000fc400010e0604 */
[----:B------:R0:W2:Y:S01]  /*8cf0*/  LDG.E.U8 R4, desc[UR50][R2.64] ;  /* 0x0000003202047981 */ /* 0x0000a2000c1e1100 */
[C---:B-1----:R-:W-:Y:S01]  /*8d00*/  IADD3 R12, P2, R5.reuse, R30, RZ ;  /* 0x0000001e050c7210 */ /* 0x042fe20007f5e0ff */
[----:B------:R-:W-:Y:S02]  /*8d10*/  IMAD.X R17, R0, 0x1, R28, P1 ;  /* 0x0000000100117824 */ /* 0x000fe400008e061c */
[----:B------:R1:W2:Y:S01]  /*8d20*/  LDG.E.U8 R14, desc[UR50][R14.64] ;  /* 0x000000320e0e7981 */ /* 0x0002a2000c1e1100 */
[----:B0-----:R-:W-:-:S03]  /*8d30*/  IADD3 R8, P3, R5, R29, RZ ;  /* 0x0000001d05087210 */ /* 0x001fc60007f7e0ff */
[----:B------:R0:W2:Y:S01]  /*8d40*/  LDG.E.U8 R16, desc[UR50][R16.64] ;  /* 0x0000003210107981 */ /* 0x0000a2000c1e1100 */
[----:B------:R-:W-:Y:S01]  /*8d50*/  IADD3 R2, P1, R5, R27, RZ ;  /* 0x0000001b05027210 */ /* 0x000fe20007f3e0ff */
[C---:B------:R-:W-:Y:S01]  /*8d60*/  IMAD.X R9, R0.reuse, 0x1, R26, P3 ;  /* 0x0000000100097824 */ /* 0x040fe200018e061a */
[----:B------:R-:W-:Y:S01]  /*8d70*/  USHF.L.U32 UR12, UR6, 0x7, URZ ;  /* 0x00000007060c7899 */ /* 0x000fe2000800063f */
[----:B------:R-:W2:Y:S01]  /*8d80*/  LDL R26, [R1+0x2b4] ;  /* 0x0002b400011a7983 */ /* 0x000ea20000100800 */
[----:B------:R-:W-:-:S03]  /*8d90*/  IMAD.X R13, R0, 0x1, R25, P2 ;  /* 0x00000001000d7824 */ /* 0x000fc600010e0619 */
[----:B------:R-:W2:Y:S04]  /*8da0*/  LDG.E.U8 R8, desc[UR50][R8.64] ;  /* 0x0000003208087981 */ /* 0x000ea8000c1e1100 */
[----:B------:R-:W2:Y:S01]  /*8db0*/  LDG.E.U8 R12, desc[UR50][R12.64] ;  /* 0x000000320c0c7981 */ /* 0x000ea2000c1e1100 */
[C---:B-1----:R-:W-:Y:S02]  /*8dc0*/  LOP3.LUT R15, R11.reuse, 0x50, RZ, 0x3c, !PT ;  /* 0x000000500b0f7812 */ /* 0x042fe400078e3cff */
[C---:B0-----:R-:W-:Y:S01]  /*8dd0*/  LOP3.LUT R17, R11.reuse, 0x60, RZ, 0x3c, !PT ;  /* 0x000000600b117812 */ /* 0x041fe200078e3cff */
[----:B------:R-:W-:Y:S01]  /*8de0*/  UMOV UR13, 0x40000040 ;  /* 0x40000040000d7882 */ /* 0x000fe20000000000 */
[----:B------:R-:W2:Y:S04]  /*8df0*/  LDL R29, [R1+0x330] ;  /* 0x00033000011d7983 */ /* 0x000ea80000100800 */
[----:B------:R-:W2:Y:S04]  /*8e00*/  LDL R28, [R1+0x33c] ;  /* 0x00033c00011c7983 */ /* 0x000ea80000100800 */
[----:B------:R-:W2:Y:S01]  /*8e10*/  LDL R27, [R1+0x338] ;  /* 0x00033800011b7983 */ /* 0x000ea20000100800 */
[----:B------:R-:W-:Y:S01]  /*8e20*/  IMAD.X R3, R0, 0x1, R24, P1 ;  /* 0x0000000100037824 */ /* 0x000fe200008e0618 */
[C---:B------:R-:W-:Y:S01]  /*8e30*/  LOP3.LUT R25, R11.reuse, 0x10, RZ, 0x3c, !PT ;  /* 0x000000100b197812 */ /* 0x040fe200078e3cff */
[----:B------:R-:W-:Y:S01]  /*8e40*/  ULOP3.LUT UR12, UR12, 0x200, URZ, 0xc0, !UPT ;  /* 0x000002000c0c7892 */ /* 0x000fe2000f8ec03f */
[----:B------:R-:W2:Y:S04]  /*8e50*/  LDL R9, [R1+0x288] ;  /* 0x0002880001097983 */ /* 0x000ea80000100800 */
[----:B------:R-:W2:Y:S01]  /*8e60*/  LDG.E.U8 R2, desc[UR50][R2.64] ;  /* 0x0000003202027981 */ /* 0x000ea2000c1e1100 */
[----:B------:R-:W-:Y:S01]  /*8e70*/  BAR.SYNC.DEFER_BLOCKING 0x0 ;  /* 0x0000000000007b1d */ /* 0x000fe20000010000 */
[----:B------:R-:W-:Y:S01]  /*8e80*/  LOP3.LUT R24, R11, 0x20, RZ, 0x3c, !PT ;  /* 0x000000200b187812 */ /* 0x000fe200078e3cff */
[----:B------:R-:W-:-:S04]  /*8e90*/  ULEA.HI UR12, UR5, UR12, URZ, 0x1c ;  /* 0x0000000c050c7291 */ /* 0x000fc8000f8fe03f */
[----:B------:R-:W2:Y:S04]  /*8ea0*/  LDL R3, [R1+0x284] ;  /* 0x0002840001037983 */ /* 0x000ea80000100800 */
[----:B------:R-:W2:Y:S04]  /*8eb0*/  LDL R0, [R1+0x2a8] ;  /* 0x0002a80001007983 */ /* 0x000ea80000100800 */
[----:B------:R-:W-:Y:S04]  /*8ec0*/  STS.U8 [R11+UR5+0x10000], R170 ;  /* 0x010000aa0b007988 */ /* 0x000fe80008000005 */
[----:B------:R-:W-:Y:S04]  /*8ed0*/  STS.U8 [R11+UR5+0x10400], R162 ;  /* 0x010400a20b007988 */ /* 0x000fe80008000005 */
[----:B------:R-:W-:Y:S04]  /*8ee0*/  STS.U8 [R11+UR5+0x10800], R154 ;  /* 0x0108009a0b007988 */ /* 0x000fe80008000005 */
[----:B----4-:R-:W-:Y:S04]  /*8ef0*/  STS.U8 [R11+UR5+0x10c00], R20 ;  /* 0x010c00140b007988 */ /* 0x010fe80008000005 */
[----:B------:R-:W-:Y:S04]  /*8f00*/  STS.U8 [R25+UR5+0x10080], R169 ;  /* 0x010080a919007988 */ /* 0x000fe80008000005 */
[----:B------:R-:W-:Y:S04]  /*8f10*/  STS.U8 [R25+UR5+0x10480], R161 ;  /* 0x010480a119007988 */ /* 0x000fe80008000005 */
[----:B------:R-:W-:Y:S04]  /*8f20*/  STS.U8 [R25+UR5+0x10880], R153 ;  /* 0x0108809919007988 */ /* 0x000fe80008000005 */
[----:B-----5:R0:W-:Y:S04]  /*8f30*/  STS.U8 [R25+UR5+0x10c80], R19 ;  /* 0x010c801319007988 */ /* 0x0201e80008000005 */
[----:B------:R-:W-:Y:S04]  /*8f40*/  STS.U8 [R24+UR5+0x10100], R168 ;  /* 0x010100a818007988 */ /* 0x000fe80008000005 */
[----:B------:R-:W-:Y:S01]  /*8f50*/  STS.U8 [R24+UR5+0x10500], R160 ;  /* 0x010500a018007988 */ /* 0x000fe20008000005 */
[----:B0-----:R-:W-:-:S03]  /*8f60*/  LOP3.LUT R25, R11, 0x30, RZ, 0x3c, !PT ;  /* 0x000000300b197812 */ /* 0x001fc600078e3cff */
[----:B------:R-:W-:Y:S04]  /*8f70*/  STS.U8 [R24+UR5+0x10900], R152 ;  /* 0x0109009818007988 */ /* 0x000fe80008000005 */
[----:B---3--:R0:W-:Y:S04]  /*8f80*/  STS.U8 [R24+UR5+0x10d00], R10 ;  /* 0x010d000a18007988 */ /* 0x0081e80008000005 */
[----:B------:R-:W-:Y:S04]  /*8f90*/  STS.U8 [R25+UR5+0x10180], R167 ;  /* 0x010180a719007988 */ /* 0x000fe80008000005 */
[----:B------:R-:W-:Y:S01]  /*8fa0*/  STS.U8 [R25+UR5+0x10580], R159 ;  /* 0x0105809f19007988 */ /* 0x000fe20008000005 */
[----:B0-----:R-:W-:-:S03]  /*8fb0*/  LOP3.LUT R24, R11, 0x40, RZ, 0x3c, !PT ;  /* 0x000000400b187812 */ /* 0x001fc600078e3cff */
[----:B--2---:R-:W-:Y:S04]  /*8fc0*/  STS.U8 [R25+UR5+0x10980], R23 ;  /* 0x0109801719007988 */ /* 0x004fe80008000005 */
[----:B------:R-:W-:Y:S04]  /*8fd0*/  STS.U8 [R25+UR5+0x10d80], R7 ;  /* 0x010d800719007988 */ /* 0x000fe80008000005 */
[----:B------:R-:W-:Y:S04]  /*8fe0*/  STS.U8 [R24+UR5+0x10200], R166 ;  /* 0x010200a618007988 */ /* 0x000fe80008000005 */
[----:B------:R-:W-:Y:S04]  /*8ff0*/  STS.U8 [R24+UR5+0x10600], R158 ;  /* 0x0106009e18007988 */ /* 0x000fe80008000005 */
[----:B------:R-:W-:Y:S04]  /*9000*/  STS.U8 [R24+UR5+0x10a00], R22 ;  /* 0x010a001618007988 */ /* 0x000fe80008000005 */
[----:B------:R-:W-:Y:S04]  /*9010*/  STS.U8 [R24+UR5+0x10e00], R4 ;  /* 0x010e000418007988 */ /* 0x000fe80008000005 */
[----:B------:R-:W-:Y:S04]  /*9020*/  STS.U8 [R15+UR5+0x10280], R165 ;  /* 0x010280a50f007988 */ /* 0x000fe80008000005 */
[----:B------:R-:W-:Y:S04]  /*9030*/  STS.U8 [R15+UR5+0x10680], R157 ;  /* 0x0106809d0f007988 */ /* 0x000fe80008000005 */
[----:B------:R-:W-:Y:S04]  /*9040*/  STS.U8 [R15+UR5+0x10a80], R21 ;  /* 0x010a80150f007988 */ /* 0x000fe80008000005 */
[----:B------:R0:W-:Y:S04]  /*9050*/  STS.U8 [R15+UR5+0x10e80], R14 ;  /* 0x010e800e0f007988 */ /* 0x0001e80008000005 */
[----:B------:R-:W-:Y:S04]  /*9060*/  STS.U8 [R17+UR5+0x10300], R164 ;  /* 0x010300a411007988 */ /* 0x000fe80008000005 */
[----:B------:R-:W-:Y:S01]  /*9070*/  STS.U8 [R17+UR5+0x10700], R156 ;  /* 0x0107009c11007988 */ /* 0x000fe20008000005 */
[----:B0-----:R-:W-:-:S03]  /*9080*/  LOP3.LUT R15, R11, 0x70, RZ, 0x3c, !PT ;  /* 0x000000700b0f7812 */ /* 0x001fc600078e3cff */
[----:B------:R-:W-:Y:S04]  /*9090*/  STS.U8 [R17+UR5+0x10b00], R16 ;  /* 0x010b001011007988 */ /* 0x000fe80008000005 */
[----:B------:R-:W-:Y:S04]  /*90a0*/  STS.U8 [R17+UR5+0x10f00], R8 ;  /* 0x010f000811007988 */ /* 0x000fe80008000005 */
[----:B------:R-:W-:Y:S04]  /*90b0*/  STS.U8 [R15+UR5+0x10380], R163 ;  /* 0x010380a30f007988 */ /* 0x000fe80008000005 */
[----:B------:R-:W-:Y:S04]  /*90c0*/  STS.U8 [R15+UR5+0x10780], R155 ;  /* 0x0107809b0f007988 */ /* 0x000fe80008000005 */
[----:B------:R0:W-:Y:S01]  /*90d0*/  STS.U8 [R15+UR5+0x10b80], R12 ;  /* 0x010b800c0f007988 */ /* 0x0001e20008000005 */
[----:B------:R-:W-:-:S03]  /*90e0*/  ULOP3.LUT UR12, UR12, 0x3fff, URZ, 0xc0, !UPT ;  /* 0x00003fff0c0c7892 */ /* 0x000fc6000f8ec03f */
[----:B------:R-:W2:Y:S04]  /*90f0*/  LDL R14, [R1+0x294] ;  /* 0x00029400010e7983 */ /* 0x000ea80000100800 */
[----:B------:R-:W3:Y:S04]  /*9100*/  LDL R10, [R1+0x290] ;  /* 0x00029000010a7983 */ /* 0x000ee80000100800 */
[----:B0-----:R-:W4:Y:S04]  /*9110*/  LDL R12, [R1+0x28c] ;  /* 0x00028c00010c7983 */ /* 0x001f280000100800 */
[----:B------:R-:W5:Y:S04]  /*9120*/  LDL R8, [R1+0x29c] ;  /* 0x00029c0001087983 */ /* 0x000f680000100800 */
        /* <DEDUP_REMOVED lines=9> */
[----:B------:R0:W-:Y:S01]  /*91c0*/  STS.U8 [R15+UR5+0x10f80], R2 ;  /* 0x010f80020f007988 */ /* 0x0001e20008000005 */
[----:B------:R1:W-:Y:S06]  /*91d0*/  MEMBAR.ALL.CTA ;  /* 0x0000000000007992 */ /* 0x0003ec0000008000 */
[----:B-1----:R-:W1:Y:S04]  /*91e0*/  FENCE.VIEW.ASYNC.S ;  /* 0x00000000000073c6 */ /* 0x002e680000000000 */
[----:B0-----:R-:W2:Y:S01]  /*91f0*/  LDL R15, [R1+0x280] ;  /* 0x00028000010f7983 */ /* 0x001ea20000100800 */
[----:B-1----:R-:W-:Y:S06]  /*9200*/  BAR.SYNC.DEFER_BLOCKING 0x0 ;  /* 0x0000000000007b1d */ /* 0x002fec0000010000 */
[----:B------:R-:W-:-:S06]  /*9210*/  WARPGROUP.ARRIVE ;  /* 0x00000000000079c5 */ /* 0x000fcc0000000000 */
[----:B------:R-:W-:Y:S01]  /*9220*/  QGMMA.64x32x32.F32.E4M3.E4M3 R168, gdesc[UR12], RZ, !UPT, gsb0 ;  /* 0x006000000ca879f3 */ /* 0x000fe2000c0008ff */
[----:B------:R-:W-:-:S03]  /*9230*/  UIADD3 UR16, UP0, UR12, 0x2, URZ ;  /* 0x000000020c107890 */ /* 0x000fc6000ff1e03f */
[----:B------:R-:W-:Y:S02]  /*9240*/  UMOV UR12, URZ ;  /* 0x0000003f000c7c82 */ /* 0x000fe40008000000 */
[----:B------:R-:W-:Y:S01]  /*9250*/  UIADD3.X UR17, UR12, 0x40000040, URZ, UP0, !UPT ;  /* 0x400000400c117890 */ /* 0x000fe200087fe43f */
[----:B------:R-:W-:Y:S02]  /*9260*/  WARPGROUP.DEPBAR.LE gsb0, 0x0 ;  /* 0x00008000000079c5 */ /* 0x000fe40000010000 */
[----:B------:R-:W-:-:S06]  /*9270*/  WARPGROUP.ARRIVE ;  /* 0x00000000000079c5 */ /* 0x000fcc0000000000 */
[----:B------:R-:W-:Y:S01]  /*9280*/  QGMMA.64x32x32.F32.E4M3.E4M3 R168, gdesc[UR16], R168, gsb0 ;  /* 0x0060000010a879f3 */ /* 0x000fe200080008a8 */
[----:B------:R-:W-:Y:S02]  /*9290*/  UIADD3.64 UR20, UR16, 0x2, URZ ;  /* 0x0000000210147897 */ /* 0x000fe4000fffe03f */
        /* <DEDUP_REMOVED lines=11> */
[----:B------:R-:W-:Y:S01]  /*9350*/  UIADD3.64 UR32, UR16, 0x800, URZ ;  /* 0x0000080010207897 */ /* 0x000fe2000fffe03f */
[----:B------:R-:W-:Y:S02]  /*9360*/  IADD3 R2, P1, R3, UR48, RZ ;  /* 0x0000003003027c10 */ /* 0x000fe4000ff3e0ff */
[----:B----4-:R-:W-:Y:S01]  /*9370*/  IADD3 R12, P2, R12, UR48, RZ ;  /* 0x000000300c0c7c10 */ /* 0x010fe2000ff5e0ff */
[----:B------:R-:W-:Y:S02]  /*9380*/  WARPGROUP.DEPBAR.LE gsb0, 0x0 ;  /* 0x00008000000079c5 */ /* 0x000fe40000010000 */
[----:B------:R-:W-:-:S06]  /*9390*/  WARPGROUP.ARRIVE ;  /* 0x00000000000079c5 */ /* 0x000fcc0000000000 */
[----:B------:R-:W-:Y:S01]  /*93a0*/  QGMMA.64x32x32.F32.E4M3.E4M3 R168, gdesc[UR32], R168, gsb0 ;  /* 0x0060000020a879f3 */ /* 0x000fe200080008a8 */
[----:B------:R-:W-:-:S06]  /*93b0*/  USHF.R.S32.HI UR32, URZ, 0x1f, UR48 ;  /* 0x0000001f3f207899 */ /* 0x000fcc0008011430 */
[----:B--2---:R-:W-:Y:S02]  /*93c0*/  IADD3.X R3, R15, UR32, RZ, P1, !PT ;  /* 0x000000200f037c10 */ /* 0x004fe40008ffe4ff */
[----:B------:R-:W-:Y:S02]  /*93d0*/  IADD3 R14, P1, R14, UR48, RZ ;  /* 0x000000300e0e7c10 */ /* 0x000fe4000ff3e0ff */
[----:B------:R-:W-:Y:S01]  /*93e0*/  IADD3.X R13, R9, UR32, RZ, P2, !PT ;  /* 0x00000020090d7c10 */ /* 0x000fe200097fe4ff */
[----:B------:R0:W2:Y:S01]  /*93f0*/  LDG.E.U8 R21, desc[UR50][R2.64] ;  /* 0x0000003202157981 */ /* 0x0000a2000c1e1100 */
[----:B---3--:R-:W-:-:S03]  /*9400*/  IADD3.X R15, R10, UR32, RZ, P1, !PT ;  /* 0x000000200a0f7c10 */ /* 0x008fc60008ffe4ff */
[----:B------:R-:W3:Y:S01]  /*9410*/  LDL R10, [R1+0x2c4] ;  /* 0x0002c400010a7983 */ /* 0x000ee20000100800 */
[----:B-----5:R-:W-:-:S03]  /*9420*/  IADD3 R8, P2, R8, UR48, RZ ;  /* 0x0000003008087c10 */ /* 0x020fc6000ff5e0ff */
[----:B------:R1:W4:Y:S01]  /*9430*/  LDG.E.U8 R20, desc[UR50][R12.64] ;  /* 0x000000320c147981 */ /* 0x000322000c1e1100 */
[----:B------:R-:W-:-:S03]  /*9440*/  IADD3.X R9, R4, UR32, RZ, P2, !PT ;  /* 0x0000002004097c10 */ /* 0x000fc600097fe4ff */
[----:B------:R-:W5:Y:S01]  /*9450*/  LDL R4, [R1+0x2c8] ;  /* 0x0002c80001047983 */ /* 0x000f620000100800 */
[----:B0-----:R-:W-:-:S03]  /*9460*/  IADD3 R2, P1, R17, UR48, RZ ;  /* 0x0000003011027c10 */ /* 0x001fc6000ff3e0ff */
[----:B------:R-:W4:Y:S01]  /*9470*/  LDG.E.U8 R17, desc[UR50][R14.64] ;  /* 0x000000320e117981 */ /* 0x000f22000c1e1100 */
[----:B-1----:R-:W-:-:S03]  /*9480*/  IADD3 R12, P2, R16, UR48, RZ ;  /* 0x00000030100c7c10 */ /* 0x002fc6000ff5e0ff */
[----:B------:R-:W2:Y:S04]  /*9490*/  LDL R16, [R1+0x2d4] ;  /* 0x0002d40001107983 */ /* 0x000ea80000100800 */
[----:B------:R-:W4:Y:S01]  /*94a0*/  LDL R15, [R1+0x2d0] ;  /* 0x0002d000010f7983 */ /* 0x000f220000100800 */
[----:B------:R-:W-:-:S03]  /*94b0*/  IADD3.X R13, R0, UR32, RZ, P2, !PT ;  /* 0x00000020000d7c10 */ /* 0x000fc600097fe4ff */
[----:B------:R-:W4:Y:S04]  /*94c0*/  LDL R14, [R1+0x2dc] ;  /* 0x0002dc00010e7983 */ /* 0x000f280000100800 */
[----:B------:R-:W4:Y:S01]  /*94d0*/  LDL R0, [R1+0x2d8] ;  /* 0x0002d80001007983 */ /* 0x000f220000100800 */
[----:B------:R-:W-:-:S03]  /*94e0*/  IADD3.X R3, R7, UR32, RZ, P1, !PT ;  /* 0x0000002007037c10 */ /* 0x000fc60008ffe4ff */
[----:B------:R-:W4:Y:S04]  /*94f0*/  LDG.E.U8 R213, desc[UR50][R12.64] ;  /* 0x000000320cd57981 */ /* 0x000f28000c1e1100 */
[----:B------:R0:W4:Y:S04]  /*9500*/  LDG.E.U8 R214, desc[UR50][R2.64] ;  /* 0x0000003202d67981 */ /* 0x000128000c1e1100 */
[----:B------:R1:W4:Y:S04]  /*9510*/  LDG.E.U8 R7, desc[UR50][R8.64] ;  /* 0x0000003208077981 */ /* 0x000328000c1e1100 */
[----:B------:R-:W4:Y:S01]  /*9520*/  LDL R12, [R1+0x2e4] ;  /* 0x0002e400010c7983 */ /* 0x000f220000100800 */
[----:B0-----:R-:W-:-:S03]  /*9530*/  IADD3 R2, P2, R25, UR48, RZ ;  /* 0x0000003019027c10 */ /* 0x001fc6000ff5e0ff */
[----:B------:R-:W4:Y:S01]  /*9540*/  LDL R25, [R1+0x2e0] ;  /* 0x0002e00001197983 */ /* 0x000f220000100800 */
[----:B-1----:R-:W-:Y:S02]  /*9550*/  IADD3 R8, P1, R26, UR48, RZ ;  /* 0x000000301a087c10 */ /* 0x002fe4000ff3e0ff */
[----:B------:R-:W-:Y:S01]  /*9560*/  IADD3.X R3, R23, UR32, RZ, P2, !PT ;  /* 0x0000002017037c10 */ /* 0x000fe200097fe4ff */
[----:B------:R-:W4:Y:S01]  /*9570*/  LDL R13, [R1+0x31c] ;  /* 0x00031c00010d7983 */ /* 0x000f220000100800 */
[----:B------:R-:W-:-:S03]  /*9580*/  IADD3.X R9, R24, UR32, RZ, P1, !PT ;  /* 0x0000002018097c10 */ /* 0x000fc60008ffe4ff */
[----:B------:R-:W4:Y:S04]  /*9590*/  LDL R24, [R1+0x2ec] ;  /* 0x0002ec0001187983 */ /* 0x000f280000100800 */
[----:B------:R3:W4:Y:S04]  /*95a0*/  LDG.E.U8 R211, desc[UR50][R2.64] ;  /* 0x0000003202d37981 */ /* 0x000728000c1e1100 */
[----:B------:R-:W4:Y:S04]  /*95b0*/  LDL R23, [R1+0x2f4] ;  /* 0x0002f40001177983 */ /* 0x000f280000100800 */
[----:B------:R-:W4:Y:S01]  /*95c0*/  LDG.E.U8 R212, desc[UR50][R8.64] ;  /* 0x0000003208d47981 */ /* 0x000f22000c1e1100 */
[----:B------:R-:W-:Y:S01]  /*95d0*/  UIADD3.64 UR36, UR16, 0x802, URZ ;  /* 0x0000080210247897 */ /* 0x000fe2000fffe03f */
[----:B------:R-:W-:-:S02]  /*95e0*/  WARPGROUP.DEPBAR.LE gsb0, 0x0 ;  /* 0x00008000000079c5 */ /* 0x000fc40000010000 */
[----:B------:R-:W-:Y:S01]  /*95f0*/  UIADD3.64 UR40, UR16, 0x804, URZ ;  /* 0x0000080410287897 */ /* 0x000fe2000fffe03f */
[----:B------:R-:W4:Y:S04]  /*9600*/  LDL R26, [R1+0x344] ;  /* 0x00034400011a7983 */ /* 0x000f280000100800 */
[----:B------:R-:W4:Y:S04]  /*9610*/  LDL R9, [R1+0x2f0] ;  /* 0x0002f00001097983 */ /* 0x000f280000100800 */
[----:B------:R-:W4:Y:S01]  /*9620*/  LDL R8, [R1+0x2fc] ;  /* 0x0002fc0001087983 */ /* 0x000f220000100800 */
[----:B---3--:R-:W-:-:S03]  /*9630*/  IADD3 R2, P1, R10, UR48, RZ ;  /* 0x000000300a027c10 */ /* 0x008fc6000ff3e0ff */
[----:B------:R-:W3:Y:S01]  /*9640*/  LDL R10, [R1+0x2e8] ;  /* 0x0002e800010a7983 */ /* 0x000ee20000100800 */
[----:B------:R-:W-:-:S03]  /*9650*/  IADD3.X R3, R22, UR32, RZ, P1, !PT ;  /* 0x0000002016037c10 */ /* 0x000fc60008ffe4ff */
[----:B------:R-:W3:Y:S04]  /*9660*/  LDL R22, [R1+0x304] ;  /* 0x0003040001167983 */ /* 0x000ee80000100800 */
[----:B------:R0:W3:Y:S02]  /*9670*/  LDG.E.U8 R210, desc[UR50][R2.64] ;  /* 0x0000003202d27981 */ /* 0x0000e4000c1e1100 */
[----:B0-----:R-:W-:Y:S02]  /*9680*/  IADD3 R2, P1, R19, UR48, RZ ;  /* 0x0000003013027c10 */ /* 0x001fe4000ff3e0ff */
[----:B------:R-:W3:Y:S02]  /*9690*/  LDL R19, [R1+0x300] ;  /* 0x0003000001137983 */ /* 0x000ee40000100800 */
[----:B-----5:R-:W-:-:S02]  /*96a0*/  IADD3.X R3, R4, UR32, RZ, P1, !PT ;  /* 0x0000002004037c10 */ /* 0x020fc40008ffe4ff */
[----:B------:R-:W5:Y:S04]  /*96b0*/  LDL R4, [R1+0x2f8] ;  /* 0x0002f80001047983 */ /* 0x000f680000100800 */
[----:B------:R2:W5:Y:S02]  /*96c0*/  LDG.E.U8 R209, desc[UR50][R2.64] ;  /* 0x0000003202d17981 */ /* 0x000564000c1e1100 */
[----:B--2---:R-:W-:Y:S02]  /*96d0*/  IADD3 R2, P1, R16, UR48, RZ ;  /* 0x0000003010027c10 */ /* 0x004fe4000ff3e0ff */
[----:B------:R-:W2:Y:S02]  /*96e0*/  LDL R16, [R1+0x30c] ;  /* 0x00030c0001107983 */ /* 0x000ea40000100800 */
[----:B----4-:R-:W-:-:S02]  /*96f0*/  IADD3.X R3, R15, UR32, RZ, P1, !PT ;  /* 0x000000200f037c10 */ /* 0x010fc40008ffe4ff */
[----:B------:R-:W4:Y:S04]  /*9700*/  LDL R15, [R1+0x314] ;  /* 0x00031400010f7983 */ /* 0x000f280000100800 */
[----:B------:R0:W4:Y:S02]  /*9710*/  LDG.E.U8 R208, desc[UR50][R2.64] ;  /* 0x0000003202d07981 */ /* 0x000124000c1e1100 */
[----:B0-----:R-:W-:Y:S02]  /*9720*/  IADD3 R2, P1, R14, UR48, RZ ;  /* 0x000000300e027c10 */ /* 0x001fe4000ff3e0ff */
[----:B------:R-:W4:Y:S02]  /*9730*/  LDL R14, [R1+0x310] ;  /* 0x00031000010e7983 */ /* 0x000f240000100800 */
[----:B------:R-:W-:-:S02]  /*9740*/  IADD3.X R3, R0, UR32, RZ, P1, !PT ;  /* 0x0000002000037c10 */ /* 0x000fc40008ffe4ff */
[----:B------:R-:W4:Y:S04]  /*9750*/  LDL R0, [R1+0x308] ;  /* 0x0003080001007983 */ /* 0x000f280000100800 */
[----:B------:R0:W4:Y:S02]  /*9760*/  LDG.E.U8 R205, desc[UR50][R2.64] ;  /* 0x0000003202cd7981 */ /* 0x000124000c1e1100 */
[----:B0-----:R-:W-:Y:S02]  /*9770*/  IADD3 R2, P1, R12, UR48, RZ ;  /* 0x000000300c027c10 */ /* 0x001fe4000ff3e0ff */
[----:B------:R-:W4:Y:S02]  /*9780*/  LDL R12, [R1+0x318] ;  /* 0x00031800010c7983 */ /* 0x000f240000100800 */
[----:B------:R-:W-:Y:S01]  /*9790*/  IADD3.X R3, R25, UR32, RZ, P1, !PT ;  /* 0x0000002019037c10 */ /* 0x000fe20008ffe4ff */
[----:B------:R-:W-:Y:S01]  /*97a0*/  WARPGROUP.ARRIVE ;  /* 0x00000000000079c5 */ /* 0x000fe20000000000 */
[----:B------:R-:W4:Y:S04]  /*97b0*/  LDL R25, [R1+0x340] ;  /* 0x0003400001197983 */ /* 0x000f280000100800 */
[----:B------:R0:W4:Y:S01]  /*97c0*/  LDG.E.U8 R204, desc[UR50][R2.64] ;  /* 0x0000003202cc7981 */ /* 0x000122000c1e1100 */
[----:B------:R-:W-:Y:S01]  /*97d0*/  QGMMA.64x32x32.F32.E4M3.E4M3 R168, gdesc[UR36], R168, gsb0 ;  /* 0x0060000024a879f3 */ /* 0x000fe200080008a8 */
[----:B0-----:R-:W-:-:S02]  /*97e0*/  IADD3 R2, P1, R24, UR48, RZ ;  /* 0x0000003018027c10 */ /* 0x001fc4000ff3e0ff */
[----:B------:R-:W4:Y:S02]  /*97f0*/  LDL R24, [R1+0x34c] ;  /* 0x00034c0001187983 */ /* 0x000f240000100800 */
[----:B---3--:R-:W-:Y:S02]  /*9800*/  IADD3.X R3, R10, UR32, RZ, P1, !PT ;  /* 0x000000200a037c10 */ /* 0x008fe40008ffe4ff */
[----:B------:R-:W3:Y:S04]  /*9810*/  LDL R10, [R1+0x324] ;  /* 0x00032400010a7983 */ /* 0x000ee80000100800 */
[----:B------:R0:W3:Y:S02]  /*9820*/  LDG.E.U8 R203, desc[UR50][R2.64] ;  /* 0x0000003202cb7981 */ /* 0x0000e4000c1e1100 */
[----:B0-----:R-:W-:Y:S01]  /*9830*/  IADD3 R2, P1, R23, UR48, RZ ;  /* 0x0000003017027c10 */ /* 0x001fe2000ff3e0ff */
[----:B------:R-:W-:-:S02]  /*9840*/  WARPGROUP.DEPBAR.LE gsb0, 0x0 ;  /* 0x00008000000079c5 */ /* 0x000fc40000010000 */
        /* <DEDUP_REMOVED lines=9> */
[----:B0-----:R-:W-:Y:S01]  /*98e0*/  IADD3 R2, P1, R22, UR48, RZ ;  /* 0x0000003016027c10 */ /* 0x001fe2000ff3e0ff */
[----:B------:R-:W-:Y:S01]  /*98f0*/  WARPGROUP.ARRIVE ;  /* 0x00000000000079c5 */ /* 0x000fe20000000000 */
[----:B------:R-:W5:Y:S02]  /*9900*/  LDL R22, [R1+0x354] ;  /* 0x0003540001167983 */ /* 0x000f640000100800 */
[----:B------:R-:W-:-:S02]  /*9910*/  IADD3.X R3, R19, UR32, RZ, P1, !PT ;  /* 0x0000002013037c10 */ /* 0x000fc40008ffe4ff */
[----:B------:R-:W5:Y:S01]  /*9920*/  LDL R19, [R1+0x350] ;  /* 0x0003500001137983 */ /* 0x000f620000100800 */
[----:B------:R-:W-:Y:S03]  /*9930*/  QGMMA.64x32x32.F32.E4M3.E4M3 R168, gdesc[UR40], R168, gsb0 ;  /* 0x0060000028a879f3 */ /* 0x000fe600080008a8 */
[----:B------:R2:W5:Y:S02]  /*9940*/  LDG.E.U8 R200, desc[UR50][R2.64] ;  /* 0x0000003202c87981 */ /* 0x000564000c1e1100 */
[----:B--2---:R-:W-:Y:S02]  /*9950*/  IADD3 R2, P1, R16, UR48, RZ ;  /* 0x0000003010027c10 */ /* 0x004fe4000ff3e0ff */
[----:B------:R-:W2:Y:S02]  /*9960*/  LDL R16, [R1+0x35c] ;  /* 0x00035c0001107983 */ /* 0x000ea40000100800 */
[----:B----4-:R-:W-:-:S02]  /*9970*/  IADD3.X R3, R0, UR32, RZ, P1, !PT ;  /* 0x0000002000037c10 */ /* 0x010fc40008ffe4ff */
[----:B------:R-:W4:Y:S04]  /*9980*/  LDL R0, [R1+0x334] ;  /* 0x0003340001007983 */ /* 0x000f280000100800 */
[----:B------:R0:W2:Y:S01]  /*9990*/  LDG.E.U8 R198, desc[UR50][R2.64] ;  /* 0x0000003202c67981 */ /* 0x0000a2000c1e1100 */
[----:B------:R-:W-:Y:S01]  /*99a0*/  UIADD3.64 UR12, UR16, 0x3fe, URZ ;  /* 0x000003fe100c7897 */ /* 0x000fe2000fffe03f */
[----:B0-----:R-:W-:Y:S02]  /*99b0*/  IADD3 R2, P1, R15, UR48, RZ ;  /* 0x000000300f027c10 */ /* 0x001fe4000ff3e0ff */
[----:B------:R-:W2:Y:S02]  /*99c0*/  LDL R15, [R1+0x358] ;  /* 0x00035800010f7983 */ /* 0x000ea40000100800 */
[----:B------:R-:W-:-:S02]  /*99d0*/  IADD3.X R3, R14, UR32, RZ, P1, !PT ;  /* 0x000000200e037c10 */ /* 0x000fc40008ffe4ff */
[----:B------:R-:W2:Y:S04]  /*99e0*/  LDL R14, [R1+0x364] ;  /* 0x00036400010e7983 */ /* 0x000ea80000100800 */
[----:B------:R0:W2:Y:S02]  /*99f0*/  LDG.E.U8 R196, desc[UR50][R2.64] ;  /* 0x0000003202c47981 */ /* 0x0000a4000c1e1100 */
[----:B0-----:R-:W-:Y:S02]  /*9a00*/  IADD3 R2, P1, R13, UR48, RZ ;  /* 0x000000300d027c10 */ /* 0x001fe4000ff3e0ff */
[----:B------:R-:W2:Y:S01]  /*9a10*/  LDL R13, [R1+0x360] ;  /* 0x00036000010d7983 */ /* 0x000ea20000100800 */
[----:B------:R-:W-:Y:S02]  /*9a20*/  WARPGROUP.DEPBAR.LE gsb0, 0x0 ;  /* 0x00008000000079c5 */ /* 0x000fe40000010000 */
[----:B------:R-:W-:Y:S01]  /*9a30*/  WARPGROUP.ARRIVE ;  /* 0x00000000000079c5 */ /* 0x000fe20000000000 */
[----:B------:R-:W-:-:S02]  /*9a40*/  IADD3.X R3, R12, UR32, RZ, P1, !PT ;  /* 0x000000200c037c10 */ /* 0x000fc40008ffe4ff */
[----:B------:R-:W2:Y:S03]  /*9a50*/  LDL R12, [R1+0x36c] ;  /* 0x00036c00010c7983 */ /* 0x000ea60000100800 */
[----:B------:R-:W-:Y:S01]  /*9a60*/  QGMMA.64x32x32.F32.E4M3.E4M3 R152, gdesc[UR12], RZ, !UPT, gsb0 ;  /* 0x006000000c9879f3 */ /* 0x000fe2000c0008ff */
[----:B------:R3:W2:Y:S01]  /*9a70*/  LDG.E.U8 R194, desc[UR50][R2.64] ;  /* 0x0000003202c27981 */ /* 0x0006a2000c1e1100 */
[----:B------:R-:W-:Y:S01]  /*9a80*/  UIADD3.64 UR44, UR16, 0x400, URZ ;  /* 0x00000400102c7897 */ /* 0x000fe2000fffe03f */
[----:B------:R-:W-:Y:S01]  /*9a90*/  UMOV UR46, UR18 ;  /* 0x00000012002e7c82 */ /* 0x000fe20008000000 */
[----:B------:R-:W-:Y:S01]  /*9aa0*/  UMOV UR47, UR19 ;  /* 0x00000013002f7c82 */ /* 0x000fe20008000000 */
[----:B------:R-:W-:Y:S02]  /*9ab0*/  WARPGROUP.DEPBAR.LE gsb0, 0x0 ;  /* 0x00008000000079c5 */ /* 0x000fe40000010000 */
[----:B------:R-:W-:-:S06]  /*9ac0*/  WARPGROUP.ARRIVE ;  /* 0x00000000000079c5 */ /* 0x000fcc0000000000 */
[----:B------:R-:W-:Y:S01]  /*9ad0*/  QGMMA.64x32x32.F32.E4M3.E4M3 R152, gdesc[UR44], R152, gsb0 ;  /* 0x006000002c9879f3 */ /* 0x000fe20008000898 */
[----:B---3--:R-:W-:Y:S02]  /*9ae0*/  IADD3 R2, P1, R10, UR48, RZ ;  /* 0x000000300a027c10 */ /* 0x008fe4000ff3e0ff */
[----:B------:R-:W3:Y:S02]  /*9af0*/  LDL R10, [R1+0x368] ;  /* 0x00036800010a7983 */ /* 0x000ee40000100800 */
[----:B------:R-:W-:Y:S02]  /*9b00*/  IADD3.X R3, R9, UR32, RZ, P1, !PT ;  /* 0x0000002009037c10 */ /* 0x000fe40008ffe4ff */
[----:B------:R-:W3:Y:S04]  /*9b10*/  LDL R9, [R1+0x374] ;  /* 0x0003740001097983 */ /* 0x000ee80000100800 */
[----:B------:R0:W3:Y:S02]  /*9b20*/  LDG.E.U8 R199, desc[UR50][R2.64] ;  /* 0x0000003202c77981 */ /* 0x0000e4000c1e1100 */
[----:B0-----:R-:W-:-:S02]  /*9b30*/  IADD3 R2, P1, R8, UR48, RZ ;  /* 0x0000003008027c10 */ /* 0x001fc4000ff3e0ff */
[----:B------:R-:W3:Y:S02]  /*9b40*/  LDL R8, [R1+0x370] ;  /* 0x0003700001087983 */ /* 0x000ee40000100800 */
[----:B-----5:R-:W-:Y:S02]  /*9b50*/  IADD3.X R3, R4, UR32, RZ, P1, !PT ;  /* 0x0000002004037c10 */ /* 0x020fe40008ffe4ff */
[----:B------:R-:W5:Y:S04]  /*9b60*/  LDL R4, [R1+0x37c] ;  /* 0x00037c0001047983 */ /* 0x000f680000100800 */
[----:B------:R4:W5:Y:S02]  /*9b70*/  LDG.E.U8 R197, desc[UR50][R2.64] ;  /* 0x0000003202c57981 */ /* 0x000964000c1e1100 */
[----:B----4-:R-:W-:-:S02]  /*9b80*/  IADD3 R2, P1, R0, UR48, RZ ;  /* 0x0000003000027c10 */ /* 0x010fc4000ff3e0ff */
[----:B------:R-:W4:Y:S01]  /*9b90*/  LDL R0, [R1+0x378] ;  /* 0x0003780001007983 */ /* 0x000f220000100800 */
[----:B------:R-:W-:Y:S01]  /*9ba0*/  UIADD3.64 UR20, UR16, 0x402, URZ ;  /* 0x0000040210147897 */ /* 0x000fe2000fffe03f */
[----:B------:R-:W-:Y:S02]  /*9bb0*/  WARPGROUP.DEPBAR.LE gsb0, 0x0 ;  /* 0x00008000000079c5 */ /* 0x000fe40000010000 */
[----:B------:R-:W-:-:S06]  /*9bc0*/  WARPGROUP.ARRIVE ;  /* 0x00000000000079c5 */ /* 0x000fcc0000000000 */
[----:B------:R-:W-:Y:S01]  /*9bd0*/  QGMMA.64x32x32.F32.E4M3.E4M3 R152, gdesc[UR20], R152, gsb0 ;  /* 0x00600000149879f3 */ /* 0x000fe20008000898 */
[----:B------:R-:W-:Y:S01]  /*9be0*/  UIADD3.64 UR24, UR16, 0x404, URZ ;  /* 0x0000040410187897 */ /* 0x000fe2000fffe03f */
[----:B------:R-:W-:-:S05]  /*9bf0*/  IADD3.X R3, R29, UR32, RZ, P1, !PT ;  /* 0x000000201d037c10 */ /* 0x000fca0008ffe4ff */
[----:B------:R0:W4:Y:S01]  /*9c00*/  LDG.E.U8 R195, desc[UR50][R2.64] ;  /* 0x0000003202c37981 */ /* 0x000122000c1e1100 */
[----:B------:R-:W-:Y:S02]  /*9c10*/  WARPGROUP.DEPBAR.LE gsb0, 0x0 ;  /* 0x00008000000079c5 */ /* 0x000fe40000010000 */
[----:B------:R-:W-:-:S06]  /*9c20*/  WARPGROUP.ARRIVE ;  /* 0x00000000000079c5 */ /* 0x000fcc0000000000 */
[----:B------:R-:W-:Y:S01]  /*9c30*/  QGMMA.64x32x32.F32.E4M3.E4M3 R152, gdesc[UR24], R152, gsb0 ;  /* 0x00600000189879f3 */ /* 0x000fe20008000898 */
[----:B0-----:R-:W-:-:S04]  /*9c40*/  IADD3 R2, P1, R28, UR48, RZ ;  /* 0x000000301c027c10 */ /* 0x001fc8000ff3e0ff */
[----:B------:R-:W-:-:S05]  /*9c50*/  IADD3.X R3, R27, UR32, RZ, P1, !PT ;  /* 0x000000201b037c10 */ /* 0x000fca0008ffe4ff */
[----:B------:R0:W4:Y:S01]  /*9c60*/  LDG.E.U8 R193, desc[UR50][R2.64] ;  /* 0x0000003202c17981 */ /* 0x000122000c1e1100 */
[----:B------:R-:W-:Y:S01]  /*9c70*/  UIADD3.64 UR28, UR16, 0xbfe, URZ ;  /* 0x00000bfe101c7897 */ /* 0x000fe2000fffe03f */
[----:B0-----:R-:W-:-:S04]  /*9c80*/  IADD3 R2, P1, R26, UR48, RZ ;  /* 0x000000301a027c10 */ /* 0x001fc8000ff3e0ff */
[----:B------:R-:W-:-:S05]  /*9c90*/  IADD3.X R3, R25, UR32, RZ, P1, !PT ;  /* 0x0000002019037c10 */ /* 0x000fca0008ffe4ff */
[----:B------:R0:W4:Y:S02]  /*9ca0*/  LDG.E.U8 R192, desc[UR50][R2.64] ;  /* 0x0000003202c07981 */ /* 0x000124000c1e1100 */
[----:B0-----:R-:W-:Y:S02]  /*9cb0*/  IADD3 R2, P1, R24, UR48, RZ ;  /* 0x0000003018027c10 */ /* 0x001fe4000ff3e0ff */
[----:B------:R-:W4:Y:S02]  /*9cc0*/  LDL.LU.64 R24, [R1] ;  /* 0x0000000001187983 */ /* 0x000f240000300a00 */
[----:B------:R-:W-:Y:S02]  /*9cd0*/  IADD3.X R3, R23, UR32, RZ, P1, !PT ;  /* 0x0000002017037c10 */ /* 0x000fe40008ffe4ff */
[----:B------:R-:W4:Y:S04]  /*9ce0*/  LDL.LU.64 R26, [R1+0x8] ;  /* 0x00000800011a7983 */ /* 0x000f280000300a00 */
[----:B------:R0:W4:Y:S04]  /*9cf0*/  LDG.E.U8 R191, desc[UR50][R2.64] ;  /* 0x0000003202bf7981 */ /* 0x000128000c1e1100 */
[----:B------:R-:W4:Y:S04]  /*9d00*/  LDL.LU.64 R28, [R1+0x10] ;  /* 0x00001000011c7983 */ /* 0x000f280000300a00 */
[----:B------:R-:W4:Y:S01]  /*9d10*/  LDL.LU.64 R30, [R1+0x18] ;  /* 0x00001800011e7983 */ /* 0x000f220000300a00 */
[----:B------:R-:W-:-:S02]  /*9d20*/  WARPGROUP.DEPBAR.LE gsb0, 0x0 ;  /* 0x00008000000079c5 */ /* 0x000fc40000010000 */
[----:B------:R-:W-:Y:S01]  /*9d30*/  WARPGROUP.ARRIVE ;  /* 0x00000000000079c5 */ /* 0x000fe20000000000 */
[----:B0-----:R-:W-:Y:S01]  /*9d40*/  IADD3 R2, P1, R22, UR48, RZ ;  /* 0x0000003016027c10 */ /* 0x001fe2000ff3e0ff */
[----:B------:R-:W4:Y:S04]  /*9d50*/  LDL.LU.64 R32, [R1+0x20] ;  /* 0x0000200001207983 */ /* 0x000f280000300a00 */
[----:B------:R-:W-:Y:S01]  /*9d60*/  QGMMA.64x32x32.F32.E4M3.E4M3 R152, gdesc[UR28], R152, gsb0 ;  /* 0x006000001c9879f3 */ /* 0x000fe20008000898 */
[----:B------:R-:W-:Y:S01]  /*9d70*/  IADD3.X R3, R19, UR32, RZ, P1, !PT ;  /* 0x0000002013037c10 */ /* 0x000fe20008ffe4ff */
[----:B------:R-:W4:Y:S04]  /*9d80*/  LDL.LU.64 R34, [R1+0x28] ;  /* 0x0000280001227983 */ /* 0x000f280000300a00 */
[----:B------:R2:W4:Y:S04]  /*9d90*/  LDG.E.U8 R23, desc[UR50][R2.64] ;  /* 0x0000003202177981 */ /* 0x000528000c1e1100 */
[----:B------:R-:W4:Y:S04]  /*9da0*/  LDL.LU.64 R36, [R1+0x30] ;  /* 0x0000300001247983 */ /* 0x000f280000300a00 */
[----:B------:R-:W4:Y:S01]  /*9db0*/  LDL.LU.64 R38, [R1+0x38] ;  /* 0x0000380001267983 */ /* 0x000f220000300a00 */
[----:B--2---:R-:W-:-:S03]  /*9dc0*/  IADD3 R2, P1, R16, UR48, RZ ;  /* 0x0000003010027c10 */ /* 0x004fc6000ff3e0ff */
[----:B------:R-:W2:Y:S01]  /*9dd0*/  LDL.LU.64 R40, [R1+0x40] ;  /* 0x0000400001287983 */ /* 0x000ea20000300a00 */
[----:B------:R-:W-:-:S03]  /*9de0*/  IADD3.X R3, R15, UR32, RZ, P1, !PT ;  /* 0x000000200f037c10 */ /* 0x000fc60008ffe4ff */
[----:B------:R-:W2:Y:S04]  /*9df0*/  LDL.LU.64 R42, [R1+0x48] ;  /* 0x00004800012a7983 */ /* 0x000ea80000300a00 */
[----:B------:R0:W2:Y:S04]  /*9e00*/  LDG.E.U8 R22, desc[UR50][R2.64] ;  /* 0x0000003202167981 */ /* 0x0000a8000c1e1100 */
[----:B------:R-:W2:Y:S04]  /*9e10*/  LDL.LU.64 R44, [R1+0x50] ;  /* 0x00005000012c7983 */ /* 0x000ea80000300a00 */
[----:B------:R-:W2:Y:S01]  /*9e20*/  LDL.LU.64 R46, [R1+0x58] ;  /* 0x00005800012e7983 */ /* 0x000ea20000300a00 */
[----:B0-----:R-:W-:-:S03]  /*9e30*/  IADD3 R2, P1, R14, UR48, RZ ;  /* 0x000000300e027c10 */ /* 0x001fc6000ff3e0ff */
        /* <DEDUP_REMOVED lines=8> */
[----:B------:R-:W-:Y:S02]  /*9ec0*/  WARPGROUP.DEPBAR.LE gsb0, 0x0 ;  /* 0x00008000000079c5 */ /* 0x000fe40000010000 */
[----:B---3--:R-:W-:Y:S01]  /*9ed0*/  IADD3.X R3, R10, UR32, RZ, P1, !PT ;  /* 0x000000200a037c10 */ /* 0x008fe20008ffe4ff */
[----:B------:R-:W3:Y:S04]  /*9ee0*/  LDL.LU.64 R58, [R1+0x88] ;  /* 0x00008800013a7983 */ /* 0x000ee80000300a00 */
[----:B------:R0:W3:Y:S01]  /*9ef0*/  LDG.E.U8 R16, desc[UR50][R2.64] ;  /* 0x0000003202107981 */ /* 0x0000e2000c1e1100 */
[----:B------:R-:W-:-:S03]  /*9f00*/  WARPGROUP.ARRIVE ;  /* 0x00000000000079c5 */ /* 0x000fc60000000000 */
[----:B------:R-:W3:Y:S04]  /*9f10*/  LDL.LU.64 R60, [R1+0x90] ;  /* 0x00009000013c7983 */ /* 0x000ee80000300a00 */
[----:B------:R-:W3:Y:S04]  /*9f20*/  LDL.LU.64 R62, [R1+0x98] ;  /* 0x00009800013e7983 */ /* 0x000ee80000300a00 */
[----:B------:R-:W3:Y:S01]  /*9f30*/  LDL.LU.64 R64, [R1+0xa0] ;  /* 0x0000a00001407983 */ /* 0x000ee20000300a00 */
[----:B0-----:R-:W-:-:S03]  /*9f40*/  IADD3 R2, P1, R9, UR48, RZ ;  /* 0x0000003009027c10 */ /* 0x001fc6000ff3e0ff */
[----:B------:R-:W3:Y:S04]  /*9f50*/  LDL.LU.64 R66, [R1+0xa8] ;  /* 0x0000a80001427983 */ /* 0x000ee80000300a00 */
[----:B------:R-:W3:Y:S04]  /*9f60*/  LDL.LU.64 R68, [R1+0xb0] ;  /* 0x0000b00001447983 */ /* 0x000ee80000300a00 */
[----:B------:R-:W3:Y:S04]  /*9f70*/  LDL.LU.64 R70, [R1+0xb8] ;  /* 0x0000b80001467983 */ /* 0x000ee80000300a00 */
[----:B------:R-:W3:Y:S01]  /*9f80*/  LDL.LU.64 R72, [R1+0xc0] ;  /* 0x0000c00001487983 */ /* 0x000ee20000300a00 */
[----:B------:R-:W-:-:S03]  /*9f90*/  IADD3.X R3, R8, UR32, RZ, P1, !PT ;  /* 0x0000002008037c10 */ /* 0x000fc60008ffe4ff */
[----:B------:R-:W3:Y:S04]  /*9fa0*/  LDL.LU.64 R74, [R1+0xc8] ;  /* 0x0000c800014a7983 */ /* 0x000ee80000300a00 */
[----:B------:R5:W3:Y:S04]  /*9fb0*/  LDG.E.U8 R15, desc[UR50][R2.64] ;  /* 0x00000032020f7981 */ /* 0x000ae8000c1e1100 */
[----:B------:R-:W3:Y:S04]  /*9fc0*/  LDL.LU.64 R76, [R1+0xd0] ;  /* 0x0000d000014c7983 */ /* 0x000ee80000300a00 */
[----:B------:R-:W3:Y:S01]  /*9fd0*/  LDL.LU.64 R78, [R1+0xd8] ;  /* 0x0000d800014e7983 */ /* 0x000ee20000300a00 */
[----:B-----5:R-:W-:-:S03]  /*9fe0*/  IADD3 R2, P1, R4, UR48, RZ ;  /* 0x0000003004027c10 */ /* 0x020fc6000ff3e0ff */
[----:B------:R-:W5:Y:S04]  /*9ff0*/  LDL.LU.64 R80, [R1+0xe0] ;  /* 0x0000e00001507983 */ /* 0x000f680000300a00 */
[----:B------:R-:W5:Y:S04]  /*a000*/  LDL.LU.64 R82, [R1+0xe8] ;  /* 0x0000e80001527983 */ /* 0x000f680000300a00 */
[----:B------:R-:W5:Y:S04]  /*a010*/  LDL.LU.64 R84, [R1+0xf0] ;  /* 0x0000f00001547983 */ /* 0x000f680000300a00 */
[----:B------:R-:W5:Y:S04]  /*a020*/  LDL.LU.64 R86, [R1+0xf8] ;  /* 0x0000f80001567983 */ /* 0x000f680000300a00 */
[----:B------:R-:W5:Y:S04]  /*a030*/  LDL.LU.64 R88, [R1+0x100] ;  /* 0x0001000001587983 */ /* 0x000f680000300a00 */
[----:B------:R-:W5:Y:S04]  /*a040*/  LDL.LU.64 R90, [R1+0x108] ;  /* 0x00010800015a7983 */ /* 0x000f680000300a00 */
[----:B------:R-:W5:Y:S01]  /*a050*/  LDL.LU.64 R92, [R1+0x110] ;  /* 0x00011000015c7983 */ /* 0x000f620000300a00 */
[----:B----4-:R-:W-:Y:S01]  /*a060*/  IADD3.X R3, R0, UR32, RZ, P1, !PT ;  /* 0x0000002000037c10 */ /* 0x010fe20008ffe4ff */
[----:B------:R-:W-:-:S02]  /*a070*/  UIADD3.64 UR32, UR16, 0xc00, URZ ;  /* 0x00000c0010207897 */ /* 0x000fc4000fffe03f */
[----:B------:R-:W4:Y:S04]  /*a080*/  LDL.LU.64 R94, [R1+0x118] ;  /* 0x00011800015e7983 */ /* 0x000f280000300a00 */
[----:B------:R0:W5:Y:S03]  /*a090*/  LDG.E.U8 R14, desc[UR50][R2.64] ;  /* 0x00000032020e7981 */ /* 0x000166000c1e1100 */
[----:B------:R-:W-:Y:S01]  /*a0a0*/  QGMMA.64x32x32.F32.E4M3.E4M3 R152, gdesc[UR32], R152, gsb0 ;  /* 0x00600000209879f3 */ /* 0x000fe20008000898 */
[----:B------:R-:W4:Y:S04]  /*a0b0*/  LDL.LU.64 R96, [R1+0x120] ;  /* 0x0001200001607983 */ /* 0x000f280000300a00 */
        /* <DEDUP_REMOVED lines=11> */
[----:B------:R-:W4:Y:S01]  /*a170*/  LDL.LU.64 R120, [R1+0x180] ;  /* 0x0001800001787983 */ /* 0x000f220000300a00 */
[----:B0-----:R-:W-:-:S03]  /*a180*/  FMUL R2, R170, UR7 ;  /* 0x00000007aa027c20 */ /* 0x001fc60008400000 */
[----:B------:R-:W4:Y:S01]  /*a190*/  LDL.LU.64 R122, [R1+0x188] ;  /* 0x00018800017a7983 */ /* 0x000f220000300a00 */
[----:B------:R-:W-:-:S03]  /*a1a0*/  FMUL R0, R171, UR7 ;  /* 0x00000007ab007c20 */ /* 0x000fc60008400000 */
[----:B------:R-:W4:Y:S04]  /*a1b0*/  LDL.LU.64 R124, [R1+0x190] ;  /* 0x00019000017c7983 */ /* 0x000f280000300a00 */
[----:B------:R-:W4:Y:S04]  /*a1c0*/  LDL.LU.64 R126, [R1+0x198] ;  /* 0x00019800017e7983 */ /* 0x000f280000300a00 */
[----:B------:R-:W4:Y:S04]  /*a1d0*/  LDL.LU.64 R128, [R1+0x1a0] ;  /* 0x0001a00001807983 */ /* 0x000f280000300a00 */
[----:B------:R-:W4:Y:S01]  /*a1e0*/  LDL.LU.64 R130, [R1+0x1a8] ;  /* 0x0001a80001827983 */ /* 0x000f220000300a00 */
[----:B------:R-:W-:-:S03]  /*a1f0*/  FMNMX R0, R2, R0, !PT ;  /* 0x0000000002007209 */ /* 0x000fc60007800000 */
[----:B------:R-:W4:Y:S01]  /*a200*/  LDL.LU.64 R132, [R1+0x1b0] ;  /* 0x0001b00001847983 */ /* 0x000f220000300a00 */
[----:B------:R-:W-:-:S03]  /*a210*/  FMUL R2, R174, UR7 ;  /* 0x00000007ae027c20 */ /* 0x000fc60008400000 */
[----:B------:R-:W4:Y:S04]  /*a220*/  LDL.LU.64 R134, [R1+0x1b8] ;  /* 0x0001b80001867983 */ /* 0x000f280000300a00 */
        /* <DEDUP_REMOVED lines=9> */
[----:B------:R-:W4:Y:S01]  /*a2c0*/  LDL.LU.64 R150, [R1+0x1f8] ;  /* 0x0001f80001967983 */ /* 0x000f220000300a00 */
[----:B------:R-:W-:Y:S01]  /*a2d0*/  FMNMX R0, R2, R0, !PT ;  /* 0x0000000002007209 */ /* 0x000fe20007800000 */
[----:B------:R-:W-:Y:S01]  /*a2e0*/  FMUL R2, R178, UR7 ;  /* 0x00000007b2027c20 */ /* 0x000fe20008400000 */
[----:B------:R-:W-:Y:S01]  /*a2f0*/  FMUL R4, R168, UR7 ;  /* 0x00000007a8047c20 */ /* 0x000fe20008400000 */
[----:B------:R-:W-:Y:S01]  /*a300*/  FMUL R3, R169, UR7 ;  /* 0x00000007a9037c20 */ /* 0x000fe20008400000 */
[----:B------:R-:W-:Y:S01]  /*a310*/  UIADD3.64 UR36, UR16, 0xc02, URZ ;  /* 0x00000c0210247897 */ /* 0x000fe2000fffe03f */
[----:B------:R-:W-:-:S02]  /*a320*/  WARPGROUP.DEPBAR.LE gsb0, 0x0 ;  /* 0x00008000000079c5 */ /* 0x000fc40000010000 */
[----:B------:R-:W-:Y:S01]  /*a330*/  FMNMX R0, R2, R0, !PT ;  /* 0x0000000002007209 */ /* 0x000fe20007800000 */
[----:B------:R-:W-:Y:S01]  /*a340*/  FMUL R2, R179, UR7 ;  /* 0x00000007b3027c20 */ /* 0x000fe20008400000 */
[----:B------:R-:W-:Y:S01]  /*a350*/  FMNMX R4, R4, R3, !PT ;  /* 0x0000000304047209 */ /* 0x000fe20007800000 */
[----:B------:R-:W-:Y:S01]  /*a360*/  WARPGROUP.ARRIVE ;  /* 0x00000000000079c5 */ /* 0x000fe20000000000 */
[----:B------:R-:W-:Y:S02]  /*a370*/  FMUL R3, R172, UR7 ;  /* 0x00000007ac037c20 */ /* 0x000fe40008400000 */
[----:B------:R-:W-:Y:S01]  /*a380*/  FMNMX R0, R2, R0, !PT ;  /* 0x0000000002007209 */ /* 0x000fe20007800000 */
[----:B------:R-:W-:Y:S02]  /*a390*/  FMUL R2, R182, UR7 ;  /* 0x00000007b6027c20 */ /* 0x000fe40008400000 */
[----:B------:R-:W-:Y:S01]  /*a3a0*/  FMNMX R4, R3, R4, !PT ;  /* 0x0000000403047209 */ /* 0x000fe20007800000 */
[----:B------:R-:W-:Y:S01]  /*a3b0*/  QGMMA.64x32x32.F32.E4M3.E4M3 R152, gdesc[UR36], R152, gsb0 ;  /* 0x00600000249879f3 */ /* 0x000fe20008000898 */
[----:B------:R-:W-:Y:S01]  /*a3c0*/  FMUL R3, R173, UR7 ;  /* 0x00000007ad037c20 */ /* 0x000fe20008400000 */
[----:B------:R-:W-:Y:S01]  /*a3d0*/  FMNMX R0, R2, R0, !PT ;  /* 0x0000000002007209 */ /* 0x000fe20007800000 */
[----:B------:R-:W-:-:S03]  /*a3e0*/  FMUL R2, R183, UR7 ;  /* 0x00000007b7027c20 */ /* 0x000fc60008400000 */
[----:B------:R-:W-:Y:S01]  /*a3f0*/  FMNMX R4, R3, R4, !PT ;  /* 0x0000000403047209 */ /* 0x000fe20007800000 */
[----:B------:R-:W-:Y:S01]  /*a400*/  FMUL R3, R176, UR7 ;  /* 0x00000007b0037c20 */ /* 0x000fe20008400000 */
[----:B------:R-:W-:Y:S01]  /*a410*/  FMNMX R0, R2, R0, !PT ;  /* 0x0000000002007209 */ /* 0x000fe20007800000 */
[----:B------:R-:W-:-:S03]  /*a420*/  FMUL R2, R177, UR7 ;  /* 0x00000007b1027c20 */ /* 0x000fc60008400000 */
[----:B------:R-:W-:-:S04]  /*a430*/  FMNMX R3, R3, R4, !PT ;  /* 0x0000000403037209 */ /* 0x000fc80007800000 */
[----:B------:R-:W-:Y:S01]  /*a440*/  FMNMX R2, R2, R3, !PT ;  /* 0x0000000302027209 */ /* 0x000fe20007800000 */
[----:B------:R-:W-:-:S05]  /*a450*/  FMUL R3, R180, UR7 ;  /* 0x00000007b4037c20 */ /* 0x000fca0008400000 */
[----:B------:R-:W-:Y:S01]  /*a460*/  FMNMX R2, R3, R2, !PT ;  /* 0x0000000203027209 */ /* 0x000fe20007800000 */
[----:B------:R-:W-:Y:S01]  /*a470*/  FMUL R3, R181, UR7 ;  /* 0x00000007b5037c20 */ /* 0x000fe20008400000 */
[----:B------:R-:W0:Y:S04]  /*a480*/  SHFL.BFLY PT, R4, R0, 0x2, 0x1f ;  /* 0x0c401f0000047f89 */ /* 0x000e2800000e0000 */
[----:B------:R-:W-:-:S05]  /*a490*/  FMNMX R2, R3, R2, !PT ;  /* 0x0000000203027209 */ /* 0x000fca0007800000 */
[----:B------:R-:W1:Y:S01]  /*a4a0*/  SHFL.BFLY PT, R3, R2, 0x2, 0x1f ;  /* 0x0c401f0002037f89 */ /* 0x000e6200000e0000 */
[----:B------:R-:W-:Y:S01]  /*a4b0*/  UIADD3.64 UR40, UR16, 0xc04, URZ ;  /* 0x00000c0410287897 */ /* 0x000fe2000fffe03f */
[----:B0-----:R-:W-:-:S05]  /*a4c0*/  FMNMX R0, R0, R4, !PT ;  /* 0x0000000400007209 */ /* 0x001fca0007800000 */
[----:B------:R-:W0:Y:S01]  /*a4d0*/  SHFL.BFLY PT, R10, R0, 0x1, 0x1f ;  /* 0x0c201f00000a7f89 */ /* 0x000e2200000e0000 */
[----:B-1----:R-:W-:Y:S01]  /*a4e0*/  FMNMX R2, R2, R3, !PT ;  /* 0x0000000302027209 */ /* 0x002fe20007800000 */
[----:B------:R-:W-:Y:S02]  /*a4f0*/  WARPGROUP.DEPBAR.LE gsb0, 0x0 ;  /* 0x00008000000079c5 */ /* 0x000fe40000010000 */
[----:B------:R-:W-:Y:S02]  /*a500*/  WARPGROUP.ARRIVE ;  /* 0x00000000000079c5 */ /* 0x000fe40000000000 */
[----:B------:R-:W1:Y:S04]  /*a510*/  SHFL.BFLY PT, R9, R2, 0x1, 0x1f ;  /* 0x0c201f0002097f89 */ /* 0x000e6800000e0000 */
[----:B------:R-:W-:Y:S01]  /*a520*/  QGMMA.64x32x32.F32.E4M3.E4M3 R152, gdesc[UR40], R152, gsb0 ;  /* 0x00600000289879f3 */ /* 0x000fe20008000898 */
[----:B0-----:R-:W-:-:S04]  /*a530*/  FMNMX R10, R0, R10, !PT ;  /* 0x0000000a000a7209 */ /* 0x001fc80007800000 */
[----:B------:R-:W-:Y:S02]  /*a540*/  FMNMX R10, R10, R186, !PT ;  /* 0x000000ba0a0a7209 */ /* 0x000fe40007800000 */
[----:B-1----:R-:W-:-:S03]  /*a550*/  FMNMX R9, R2, R9, !PT ;  /* 0x0000000902097209 */ /* 0x002fc60007800000 */
[--C-:B------:R-:W-:Y:S01]  /*a560*/  FFMA R170, R170, UR7, -R10.reuse ;  /* 0x00000007aaaa7c23 */ /* 0x100fe2000800080a */
[----:B------:R-:W-:Y:S01]  /*a570*/  FMNMX R9, R9, R188, !PT ;  /* 0x000000bc09097209 */ /* 0x000fe20007800000 */
[--C-:B------:R-:W-:Y:S01]  /*a580*/  FFMA R171, R171, UR7, -R10.reuse ;  /* 0x00000007abab7c23 */ /* 0x100fe2000800080a */
[--C-:B------:R-:W-:Y:S01]  /*a590*/  FFMA R174, R174, UR7, -R10.reuse ;  /* 0x00000007aeae7c23 */ /* 0x100fe2000800080a */
[----:B------:R-:W-:Y:S02]  /*a5a0*/  FFMA R175, R175, UR7, -R10 ;  /* 0x00000007afaf7c23 */ /* 0x000fe4000800080a */
[--C-:B------:R-:W-:Y:S01]  /*a5b0*/  FFMA R172, R172, UR7, -R9.reuse ;  /* 0x00000007acac7c23 */ /* 0x100fe20008000809 */
[--C-:B------:R-:W-:Y:S01]  /*a5c0*/  FFMA R173, R173, UR7, -R9.reuse ;  /* 0x00000007adad7c23 */ /* 0x100fe20008000809 */
[----:B------:R-:W-:Y:S01]  /*a5d0*/  FMUL R170, R170, 1.4426950216293334961 ;  /* 0x3fb8aa3baaaa7820 */ /* 0x000fe20000400000 */
[----:B------:R-:W-:Y:S01]  /*a5e0*/  FMUL R171, R171, 1.4426950216293334961 ;  /* 0x3fb8aa3babab7820 */ /* 0x000fe20000400000 */
[----:B------:R-:W-:Y:S01]  /*a5f0*/  FMUL R174, R174, 1.4426950216293334961 ;  /* 0x3fb8aa3baeae7820 */ /* 0x000fe20000400000 */
[----:B------:R-:W-:Y:S01]  /*a600*/  FMUL R175, R175, 1.4426950216293334961 ;  /* 0x3fb8aa3bafaf7820 */ /* 0x000fe20000400000 */
[--C-:B------:R-:W-:Y:S01]  /*a610*/  FFMA R168, R168, UR7, -R9.reuse ;  /* 0x00000007a8a87c23 */ /* 0x100fe20008000809 */
[----:B------:R-:W-:Y:S01]  /*a620*/  FFMA R169, R169, UR7, -R9 ;  /* 0x00000007a9a97c23 */ /* 0x000fe20008000809 */
[----:B------:R-:W-:Y:S01]  /*a630*/  FMUL R172, R172, 1.4426950216293334961 ;  /* 0x3fb8aa3bacac7820 */ /* 0x000fe20000400000 */
[----:B------:R-:W-:Y:S01]  /*a640*/  FMUL R173, R173, 1.4426950216293334961 ;  /* 0x3fb8aa3badad7820 */ /* 0x000fe20000400000 */
[----:B------:R-:W-:Y:S01]  /*a650*/  MUFU.EX2 R222, R170 ;  /* 0x000000aa00de7308 */ /* 0x000fe20000000800 */
[----:B------:R-:W-:Y:S01]  /*a660*/  FMUL R168, R168, 1.4426950216293334961 ;  /* 0x3fb8aa3ba8a87820 */ /* 0x000fe20000400000 */
[----:B------:R-:W-:-:S06]  /*a670*/  FMUL R169, R169, 1.4426950216293334961 ;  /* 0x3fb8aa3ba9a97820 */ /* 0x000fcc0000400000 */
[----:B------:R-:W0:Y:S08]  /*a680*/  MUFU.EX2 R221, R171 ;  /* 0x000000ab00dd7308 */ /* 0x000e300000000800 */
[----:B------:R-:W-:Y:S08]  /*a690*/  MUFU.EX2 R219, R174 ;  /* 0x000000ae00db7308 */ /* 0x000ff00000000800 */
[----:B------:R-:W1:Y:S08]  /*a6a0*/  MUFU.EX2 R220, R175 ;  /* 0x000000af00dc7308 */ /* 0x000e700000000800 */
[----:B------:R-:W-:Y:S08]  /*a6b0*/  MUFU.EX2 R175, R168 ;  /* 0x000000a800af7308 */ /* 0x000ff00000000800 */
[----:B------:R-:W2:Y:S08]  /*a6c0*/  MUFU.EX2 R174, R169 ;  /* 0x000000a900ae7308 */ /* 0x000eb00000000800 */
[----:B------:R-:W-:Y:S08]  /*a6d0*/  MUFU.EX2 R172, R172 ;  /* 0x000000ac00ac7308 */ /* 0x000ff00000000800 */
[----:B------:R-:W3:Y:S01]  /*a6e0*/  MUFU.EX2 R173, R173 ;  /* 0x000000ad00ad7308 */ /* 0x000ee20000000800 */
[----:B0-----:R-:W-:-:S02]  /*a6f0*/  F2FP.SATFINITE.E4M3.F32.PACK_AB_MERGE_C R2, R221, R222, RZ ;  /* 0x000000dedd02723e */ /* 0x001fc400048070ff */
[----:B-1----:R-:W-:Y:S02]  /*a700*/  F2FP.SATFINITE.E4M3.F32.PACK_AB_MERGE_C R0, R220, R219, RZ ;  /* 0x000000dbdc00723e */ /* 0x002fe400048070ff */
[----:B--2---:R-:W-:Y:S01]  /*a710*/  F2FP.SATFINITE.E4M3.F32.PACK_AB_MERGE_C R2, R174, R175, R2 ;  /* 0x000000afae02723e */ /* 0x004fe20004807002 */
[----:B------:R-:W-:Y:S02]  /*a720*/  WARPGROUP.DEPBAR.LE gsb0, 0x0 ;  /* 0x00008000000079c5 */ /* 0x000fe40000010000 */
[----:B------:R-:W-:Y:S01]  /*a730*/  BAR.SYNC.DEFER_BLOCKING 0x0 ;  /* 0x0000000000007b1d */ /* 0x000fe20000010000 */
[----:B---3--:R-:W-:-:S04]  /*a740*/  F2FP.SATFINITE.E4M3.F32.PACK_AB_MERGE_C R0, R173, R172, R0 ;  /* 0x000000acad00723e */ /* 0x008fc80004807000 */
[----:B------:R-:W-:Y:S02]  /*a750*/  SEL R13, R2, R0, !P0 ;  /* 0x00000000020d7207 */ /* 0x000fe40004000000 */
[----:B------:R-:W-:Y:S01]  /*a760*/  SEL R169, R0, R2, !P0 ;  /* 0x0000000200a97207 */ /* 0x000fe20004000000 */
[----:B------:R-:W-:Y:S01]  /*a770*/  FMUL R2, R154, UR7 ;  /* 0x000000079a027c20 */ /* 0x000fe20008400000 */
[----:B------:R-:W-:-:S05]  /*a780*/  FMUL R0, R155, UR7 ;  /* 0x000000079b007c20 */ /* 0x000fca0008400000 */
[----:B------:R-:W-:Y:S01]  /*a790*/  FMNMX R4, R2, R0, !PT ;  /* 0x0000000002047209 */ /* 0x000fe20007800000 */
[----:B------:R-:W-:Y:S01]  /*a7a0*/  FMUL R2, R152, UR7 ;  /* 0x0000000798027c20 */ /* 0x000fe20008400000 */
[----:B------:R-:W-:-:S05]  /*a7b0*/  FMUL R0, R153, UR7 ;  /* 0x0000000799007c20 */ /* 0x000fca0008400000 */
[----:B------:R-:W-:Y:S01]  /*a7c0*/  FMNMX R2, R2, R0, !PT ;  /* 0x0000000002027209 */ /* 0x000fe20007800000 */
        /* <DEDUP_REMOVED lines=10> */
[----:B------:R-:W-:Y:S01]  /*a870*/  FMUL R0, R160, UR7 ;  /* 0x00000007a0007c20 */ /* 0x000fe20008400000 */
[----:B------:R-:W-:-:S04]  /*a880*/  FMUL R2, R161, UR7 ;  /* 0x00000007a1027c20 */ /* 0x000fc80008400000 */
[----:B------:R-:W-:Y:S01]  /*a890*/  FMNMX R3, R0, R3, !PT ;  /* 0x0000000300037209 */ /* 0x000fe20007800000 */
[----:B------:R-:W-:-:S05]  /*a8a0*/  FMUL R0, R163, UR7 ;  /* 0x00000007a3007c20 */ /* 0x000fca0008400000 */
[----:B------:R-:W-:Y:S02]  /*a8b0*/  FMNMX R4, R0, R4, !PT ;  /* 0x0000000400047209 */ /* 0x000fe40007800000 */
[----:B------:R-:W-:Y:S01]  /*a8c0*/  FMNMX R0, R2, R3, !PT ;  /* 0x0000000302007209 */ /* 0x000fe20007800000 */
[----:B------:R-:W-:Y:S01]  /*a8d0*/  FMUL R2, R166, UR7 ;  /* 0x00000007a6027c20 */ /* 0x000fe20008400000 */
[----:B------:R-:W-:Y:S01]  /*a8e0*/  FMUL R3, R164, UR7 ;  /* 0x00000007a4037c20 */ /* 0x000fe20008400000 */
[--C-:B------:R-:W-:Y:S01]  /*a8f0*/  FFMA R178, R178, UR7, -R10.reuse ;  /* 0x00000007b2b27c23 */ /* 0x100fe2000800080a */
[--C-:B------:R-:W-:Y:S01]  /*a900*/  FFMA R179, R179, UR7, -R10.reuse ;  /* 0x00000007b3b37c23 */ /* 0x100fe2000800080a */
[--C-:B------:R-:W-:Y:S01]  /*a910*/  FFMA R182, R182, UR7, -R10.reuse ;  /* 0x00000007b6b67c23 */ /* 0x100fe2000800080a */
[----:B------:R-:W-:Y:S01]  /*a920*/  FFMA R183, R183, UR7, -R10 ;  /* 0x00000007b7b77c23 */ /* 0x000fe2000800080a */
[----:B------:R-:W-:Y:S02]  /*a930*/  FMNMX R4, R2, R4, !PT ;  /* 0x0000000402047209 */ /* 0x000fe40007800000 */
[----:B------:R-:W-:Y:S01]  /*a940*/  FMNMX R2, R3, R0, !PT ;  /* 0x0000000003027209 */ /* 0x000fe20007800000 */
[----:B------:R-:W-:Y:S01]  /*a950*/  FMUL R0, R167, UR7 ;  /* 0x00000007a7007c20 */ /* 0x000fe20008400000 */
[----:B------:R-:W-:Y:S01]  /*a960*/  FMUL R178, R178, 1.4426950216293334961 ;  /* 0x3fb8aa3bb2b27820 */ /* 0x000fe20000400000 */
[----:B------:R-:W-:Y:S01]  /*a970*/  FMUL R179, R179, 1.4426950216293334961 ;  /* 0x3fb8aa3bb3b37820 */ /* 0x000fe20000400000 */
[----:B------:R-:W-:Y:S01]  /*a980*/  FMUL R182, R182, 1.4426950216293334961 ;  /* 0x3fb8aa3bb6b67820 */ /* 0x000fe20000400000 */
[----:B------:R-:W-:Y:S01]  /*a990*/  FMUL R183, R183, 1.4426950216293334961 ;  /* 0x3fb8aa3bb7b77820 */ /* 0x000fe20000400000 */
[--C-:B------:R-:W-:Y:S01]  /*a9a0*/  FFMA R176, R176, UR7, -R9.reuse ;  /* 0x00000007b0b07c23 */ /* 0x100fe20008000809 */
[--C-:B------:R-:W-:Y:S01]  /*a9b0*/  FFMA R177, R177, UR7, -R9.reuse ;  /* 0x00000007b1b17c23 */ /* 0x100fe20008000809 */
[--C-:B------:R-:W-:Y:S01]  /*a9c0*/  FFMA R180, R180, UR7, -R9.reuse ;  /* 0x00000007b4b47c23 */ /* 0x100fe20008000809 */
[----:B------:R-:W-:Y:S01]  /*a9d0*/  FFMA R181, R181, UR7, -R9 ;  /* 0x00000007b5b57c23 */ /* 0x000fe20008000809 */
[----:B------:R-:W-:Y:S01]  /*a9e0*/  FMUL R3, R165, UR7 ;  /* 0x00000007a5037c20 */ /* 0x000fe20008400000 */
[----:B------:R-:W-:Y:S01]  /*a9f0*/  FMNMX R0, R0, R4, !PT ;  /* 0x0000000400007209 */ /* 0x000fe20007800000 */
[----:B------:R-:W-:Y:S01]  /*aa00*/  FMUL R176, R176, 1.4426950216293334961 ;  /* 0x3fb8aa3bb0b07820 */ /* 0x000fe20000400000 */
[----:B------:R-:W-:Y:S01]  /*aa10*/  FMUL R177, R177, 1.4426950216293334961 ;  /* 0x3fb8aa3bb1b17820 */ /* 0x000fe20000400000 */
[----:B------:R-:W-:Y:S01]  /*aa20*/  FMUL R180, R180, 1.4426950216293334961 ;  /* 0x3fb8aa3bb4b47820 */ /* 0x000fe20000400000 */
[----:B------:R-:W-:Y:S01]  /*aa30*/  FMUL R181, R181, 1.4426950216293334961 ;  /* 0x3fb8aa3bb5b57820 */ /* 0x000fe20000400000 */
[----:B------:R-:W-:Y:S01]  /*aa40*/  MUFU.EX2 R178, R178 ;  /* 0x000000b200b27308 */ /* 0x000fe20000000800 */
[----:B------:R-:W-:Y:S01]  /*aa50*/  STS.U8 [R6+UR5+0x10300], R7 ;  /* 0x0103000706007988 */ /* 0x000fe20008000005 */
[----:B------:R-:W-:-:S03]  /*aa60*/  FMNMX R2, R3, R2, !PT ;  /* 0x0000000203027209 */ /* 0x000fc60007800000 */
[----:B------:R-:W0:Y:S03]  /*aa70*/  SHFL.BFLY PT, R7, R0, 0x2, 0x1f ;  /* 0x0c401f0000077f89 */ /* 0x000e2600000e0000 */
[----:B------:R-:W1:Y:S01]  /*aa80*/  MUFU.EX2 R179, R179 ;  /* 0x000000b300b37308 */ /* 0x000e620000000800 */
[----:B------:R-:W2:Y:S07]  /*aa90*/  SHFL.BFLY PT, R8, R2, 0x2, 0x1f ;  /* 0x0c401f0002087f89 */ /* 0x000eae00000e0000 */
[----:B------:R-:W-:Y:S08]  /*aaa0*/  MUFU.EX2 R182, R182 ;  /* 0x000000b600b67308 */ /* 0x000ff00000000800 */
[----:B------:R-:W3:Y:S08]  /*aab0*/  MUFU.EX2 R183, R183 ;  /* 0x000000b700b77308 */ /* 0x000ef00000000800 */
[----:B------:R-:W-:Y:S08]  /*aac0*/  MUFU.EX2 R176, R176 ;  /* 0x000000b000b07308 */ /* 0x000ff00000000800 */
[----:B------:R-:W5:Y:S08]  /*aad0*/  MUFU.EX2 R177, R177 ;  /* 0x000000b100b17308 */ /* 0x000f700000000800 */
[----:B------:R-:W-:Y:S08]  /*aae0*/  MUFU.EX2 R180, R180 ;  /* 0x000000b400b47308 */ /* 0x000ff00000000800 */
[----:B------:R-:W4:Y:S01]  /*aaf0*/  MUFU.EX2 R181, R181 ;  /* 0x000000b500b57308 */ /* 0x000f220000000800 */
[----:B-1----:R-:W-:-:S02]  /*ab00*/  F2FP.SATFINITE.E4M3.F32.PACK_AB_MERGE_C R4, R179, R178, RZ ;  /* 0x000000b2b304723e */ /* 0x002fc400048070ff */
[----:B---3--:R-:W-:Y:S02]  /*ab10*/  F2FP.SATFINITE.E4M3.F32.PACK_AB_MERGE_C R3, R183, R182, RZ ;  /* 0x000000b6b703723e */ /* 0x008fe400048070ff */
[----:B-----5:R-:W-:Y:S01]  /*ab20*/  F2FP.SATFINITE.E4M3.F32.PACK_AB_MERGE_C R4, R177, R176, R4 ;  /* 0x000000b0b104723e */ /* 0x020fe20004807004 */
[----:B------:R1:W-:Y:S01]  /*ab30*/  STS.U8 [R6+UR5+0x10400], R214 ;  /* 0x010400d606007988 */ /* 0x0003e20008000005 */
[----:B----4-:R-:W-:Y:S02]  /*ab40*/  F2FP.SATFINITE.E4M3.F32.PACK_AB_MERGE_C R3, R181, R180, R3 ;  /* 0x000000b4b503723e */ /* 0x010fe40004807003 */
[----:B-1----:R-:W-:Y:S02]  /*ab50*/  LOP3.LUT R214, R18, 0x1, RZ, 0x3c, !PT ;  /* 0x0000000112d67812 */ /* 0x002fe400078e3cff */
[----:B------:R-:W-:Y:S02]  /*ab60*/  SEL R12, R4, R3, !P0 ;  /* 0x00000003040c7207 */ /* 0x000fe40004000000 */
[----:B------:R-:W-:-:S02]  /*ab70*/  SEL R171, R3, R4, !P0 ;  /* 0x0000000403ab7207 */ /* 0x000fc40004000000 */
[----:B0-----:R-:W-:Y:S02]  /*ab80*/  FMNMX R4, R0, R7, !PT ;  /* 0x0000000700047209 */ /* 0x001fe40007800000 */
[----:B--2---:R-:W-:Y:S01]  /*ab90*/  FMNMX R3, R2, R8, !PT ;  /* 0x0000000802037209 */ /* 0x004fe20007800000 */
[----:B------:R-:W-:Y:S04]  /*aba0*/  SHFL.IDX PT, R0, R13, R18, 0x1f ;  /* 0x00001f120d007589 */ /* 0x000fe800000e0000 */
[----:B------:R-:W0:Y:S04]  /*abb0*/  SHFL.BFLY PT, R8, R4, 0x1, 0x1f ;  /* 0x0c201f0004087f89 */ /* 0x000e2800000e0000 */
[----:B------:R-:W1:Y:S04]  /*abc0*/  SHFL.IDX PT, R169, R169, R214, 0x1f ;  /* 0x00001fd6a9a97589 */ /* 0x000e6800000e0000 */
        /* <DEDUP_REMOVED lines=30> */
[----:B------:R-:W2:Y:S01]  /*adb0*/  SHFL.BFLY PT, R7, R3, 0x1, 0x1f ;  /* 0x0c201f0003077f89 */ /* 0x000ea200000e0000 */
[----:B------:R3:W-:Y:S06]  /*adc0*/  MEMBAR.ALL.CTA ;  /* 0x0000000000007992 */ /* 0x0007ec0000008000 */
[----:B---3--:R-:W3:Y:S01]  /*add0*/  FENCE.VIEW.ASYNC.S ;  /* 0x00000000000073c6 */ /* 0x008ee20000000000 */
[----:B0-----:R-:W-:Y:S01]  /*ade0*/  FMNMX R8, R4, R8, !PT ;  /* 0x0000000804087209 */ /* 0x001fe20007800000 */
[----:B------:R-:W-:Y:S01]  /*adf0*/  FADD R4, -R10, R186 ;  /* 0x000000ba0a047221 */ /* 0x000fe20000000100 */
[----:B-1----:R-:W-:-:S02]  /*ae00*/  PRMT R168, R0, R185, R169 ;  /* 0x000000b900a87216 */ /* 0x002fc400000000a9 */
[----:B------:R-:W-:Y:S01]  /*ae10*/  PRMT R169, R0, R184, R169 ;  /* 0x000000b800a97216 */ /* 0x000fe200000000a9 */
[----:B------:R-:W-:Y:S01]  /*ae20*/  FADD R0, -R9, R188 ;  /* 0x000000bc09007221 */ /* 0x000fe20000000100 */
[----:B---3--:R-:W-:Y:S01]  /*ae30*/  SHFL.IDX PT, R2, R12, R18, 0x1f ;  /* 0x00001f120c027589 */ /* 0x008fe200000e0000 */
[----:B------:R-:W-:-:S03]  /*ae40*/  FMUL R4, R4, 1.4426950216293334961 ;  /* 0x3fb8aa3b04047820 */ /* 0x000fc60000400000 */
[----:B------:R-:W0:Y:S01]  /*ae50*/  SHFL.IDX PT, R171, R171, R214, 0x1f ;  /* 0x00001fd6abab7589 */ /* 0x000e2200000e0000 */
[----:B------:R-:W-:Y:S02]  /*ae60*/  FMUL R0, R0, 1.4426950216293334961 ;  /* 0x3fb8aa3b00007820 */ /* 0x000fe40000400000 */
[----:B------:R-:W1:Y:S01]  /*ae70*/  MUFU.EX2 R4, R4 ;  /* 0x0000000400047308 */ /* 0x000e620000000800 */
[----:B--2---:R-:W-:-:S07]  /*ae80*/  FMNMX R7, R3, R7, !PT ;  /* 0x0000000703077209 */ /* 0x004fce0007800000 */
[----:B------:R-:W2:Y:S01]  /*ae90*/  MUFU.EX2 R3, R0 ;  /* 0x0000000000037308 */ /* 0x000ea20000000800 */
[-C--:B-1----:R-:W-:Y:S01]  /*aea0*/  FMUL R26, R26, R4.reuse ;  /* 0x000000041a1a7220 */ /* 0x082fe20000400000 */
[-C--:B------:R-:W-:Y:S01]  /*aeb0*/  FMUL R27, R27, R4.reuse ;  /* 0x000000041b1b7220 */ /* 0x080fe20000400000 */
        /* <DEDUP_REMOVED lines=61> */
[----:B------:R-:W-:Y:S01]  /*b290*/  FMUL R151, R151, R4 ;  /* 0x0000000497977220 */ /* 0x000fe20000400000 */
[-C--:B--2---:R-:W-:Y:S01]  /*b2a0*/  FMUL R24, R24, R3.reuse ;  /* 0x0000000318187220 */ /* 0x084fe20000400000 */
        /* <DEDUP_REMOVED lines=63> */
[----:B0-----:R-:W-:-:S02]  /*b6a0*/  PRMT R170, R2, R185, R171 ;  /* 0x000000b902aa7216 */ /* 0x001fc400000000ab */
[----:B------:R-:W-:Y:S01]  /*b6b0*/  PRMT R171, R2, R184, R171 ;  /* 0x000000b802ab7216 */ /* 0x000fe200000000ab */
[----:B------:R-:W-:Y:S06]  /*b6c0*/  BAR.SYNC.DEFER_BLOCKING 0x0 ;  /* 0x0000000000007b1d */ /* 0x000fec0000010000 */
[----:B------:R-:W-:-:S06]  /*b6d0*/  WARPGROUP.ARRIVE ;  /* 0x00000000000079c5 */ /* 0x000fcc0000000000 */
[----:B------:R-:W-:Y:S03]  /*b6e0*/  QGMMA.64x256x32.F32.E4M3.E4M3 R24, R168, gdesc[UR8], R24, gsb0 ;  /* 0x03e00008a8187df3 */ /* 0x000fe60008000818 */
[----:B------:R-:W-:Y:S02]  /*b6f0*/  WARPGROUP.DEPBAR.LE gsb0, 0x0 ;  /* 0x00008000000079c5 */ /* 0x000fe40000010000 */
[----:B------:R-:W-:Y:S04]  /*b700*/  STL.64 [R1], R24 ;  /* 0x0000001801007387 */ /* 0x000fe80000100a00 */
        /* <DEDUP_REMOVED lines=62> */
[----:B------:R0:W-:Y:S04]  /*baf0*/  STL.64 [R1+0x1f8], R150 ;  /* 0x0001f89601007387 */ /* 0x0001e80000100a00 */
[----:B0-----:R-:W2:Y:S04]  /*bb00*/  LDL.LU.64 R150, [R1+0x580] ;  /* 0x0005800001967983 */ /* 0x001ea80000300a00 */
[----:B------:R-:W3:Y:S04]  /*bb10*/  LDL.LU.64 R148, [R1+0x578] ;  /* 0x0005780001947983 */ /* 0x000ee80000300a00 */
[----:B------:R-:W4:Y:S04]  /*bb20*/  LDL.LU.64 R146, [R1+0x570] ;  /* 0x0005700001927983 */ /* 0x000f280000300a00 */
[----:B------:R-:W5:Y:S04]  /*bb30*/  LDL.LU.64 R144, [R1+0x568] ;  /* 0x0005680001907983 */ /* 0x000f680000300a00 */
[----:B------:R-:W2:Y:S04]  /*bb40*/  LDL.LU.64 R142, [R1+0x560] ;  /* 0x00056000018e7983 */ /* 0x000ea80000300a00 */
        /* <DEDUP_REMOVED lines=39> */
[----:B------:R-:W3:Y:S04]  /*bdc0*/  LDL.LU.64 R62, [R1+0x420] ;  /* 0x00042000013e7983 */ /* 0x000ee80000300a00 */
[----:B------:R-:W5:Y:S04]  /*bdd0*/  LDL.LU.64 R60, [R1+0x418] ;  /* 0x00041800013c7983 */ /* 0x000f680000300a00 */
        /* <DEDUP_REMOVED lines=17> */
[----:B------:R-:W5:Y:S01]  /*bef0*/  LDL.LU.64 R24, [R1+0x388] ;  /* 0x0003880001187983 */ /* 0x000f620000300a00 */
[----:B------:R-:W-:-:S02]  /*bf00*/  FMNMX R8, R8, R189, !PT ;  /* 0x000000bd08087209 */ /* 0x000fc40007800000 */
[----:B------:R-:W-:-:S03]  /*bf10*/  FMNMX R7, R7, R190, !PT ;  /* 0x000000be07077209 */ /* 0x000fc60007800000 */
[--C-:B------:R-:W-:Y:S01]  /*bf20*/  FFMA R154, R154, UR7, -R8.reuse ;  /* 0x000000079a9a7c23 */ /* 0x100fe20008000808 */
        /* <DEDUP_REMOVED lines=15> */
[--C-:B------:R-:W-:Y:S01]  /*c020*/  FFMA R160, R160, UR7, -R7.reuse ;  /* 0x00000007a0a07c23 */ /* 0x100fe20008000807 */
[--C-:B------:R-:W-:Y:S01]  /*c030*/  FFMA R161, R161, UR7, -R7.reuse ;  /* 0x00000007a1a17c23 */ /* 0x100fe20008000807 */
[----:B------:R-:W-:Y:S01]  /*c040*/  FMUL R162, R162, 1.4426950216293334961 ;  /* 0x3fb8aa3ba2a27820 */ /* 0x000fe20000400000 */
[----:B------:R-:W-:Y:S01]  /*c050*/  FMUL R163, R163, 1.4426950216293334961 ;  /* 0x3fb8aa3ba3a37820 */ /* 0x000fe20000400000 */
        /* <DEDUP_REMOVED lines=10> */
[----:B------:R-:W-:Y:S01]  /*c100*/  FMUL R23, R161, 1.4426950216293334961 ;  /* 0x3fb8aa3ba1177820 */ /* 0x000fe20000400000 */
[----:B------:R-:W-:Y:S01]  /*c110*/  FMUL R156, R164, 1.4426950216293334961 ;  /* 0x3fb8aa3ba49c7820 */ /* 0x000fe20000400000 */
[----:B------:R-:W-:Y:S01]  /*c120*/  FMUL R157, R165, 1.4426950216293334961 ;  /* 0x3fb8aa3ba59d7820 */ /* 0x000fe20000400000 */
[----:B------:R-:W0:Y:S03]  /*c130*/  LDC R160, c[0x0][0x280] ;  /* 0x0000a000ffa07b82 */ /* 0x000e260000000800 */
[----:B------:R-:W1:Y:S08]  /*c140*/  MUFU.EX2 R17, R17 ;  /* 0x0000001100117308 */ /* 0x000e700000000800 */
[----:B------:R-:W-:Y:S08]  /*c150*/  MUFU.EX2 R158, R158 ;  /* 0x0000009e009e7308 */ /* 0x000ff00000000800 */
[----:B------:R-:W1:Y:S08]  /*c160*/  MUFU.EX2 R159, R159 ;  /* 0x0000009f009f7308 */ /* 0x000e700000000800 */
[----:B------:R-:W-:Y:S08]  /*c170*/  MUFU.EX2 R162, R162 ;  /* 0x000000a200a27308 */ /* 0x000ff00000000800 */
[----:B------:R-:W0:Y:S08]  /*c180*/  MUFU.EX2 R163, R163 ;  /* 0x000000a300a37308 */ /* 0x000e300000000800 */
        /* <DEDUP_REMOVED lines=9> */
[----:B------:R-:W0:Y:S01]  /*c220*/  MUFU.EX2 R157, R157 ;  /* 0x0000009d009d7308 */ /* 0x000e220000000800 */
[----:B-1----:R-:W-:-:S02]  /*c230*/  F2FP.SATFINITE.E4M3.F32.PACK_AB_MERGE_C R13, R17, R22, RZ ;  /* 0x00000016110d723e */ /* 0x002fc400048070ff */
[----:B------:R-:W-:Y:S02]  /*c240*/  F2FP.SATFINITE.E4M3.F32.PACK_AB_MERGE_C R12, R159, R158, RZ ;  /* 0x0000009e9f0c723e */ /* 0x000fe400048070ff */
[----:B0-----:R-:W-:Y:S02]  /*c250*/  F2FP.SATFINITE.E4M3.F32.PACK_AB_MERGE_C R2, R163, R162, RZ ;  /* 0x000000a2a302723e */ /* 0x001fe400048070ff */
[----:B------:R-:W-:Y:S02]  /*c260*/  F2FP.SATFINITE.E4M3.F32.PACK_AB_MERGE_C R13, R15, R16, R13 ;  /* 0x000000100f0d723e */ /* 0x000fe4000480700d */
[----:B------:R-:W-:Y:S02]  /*c270*/  F2FP.SATFINITE.E4M3.F32.PACK_AB_MERGE_C R12, R20, R19, R12 ;  /* 0x00000013140c723e */ /* 0x000fe4000480700c */
[----:B------:R-:W-:Y:S02]  /*c280*/  F2FP.SATFINITE.E4M3.F32.PACK_AB_MERGE_C R0, R167, R166, RZ ;  /* 0x000000a6a700723e */ /* 0x000fe400048070ff */
[----:B------:R-:W-:-:S02]  /*c290*/  F2FP.SATFINITE.E4M3.F32.PACK_AB_MERGE_C R2, R23, R21, R2 ;  /* 0x000000151702723e */ /* 0x000fc40004807002 */
[----:B------:R-:W-:Y:S02]  /*c2a0*/  SEL R153, R12, R13, !P0 ;  /* 0x0000000d0c997207 */ /* 0x000fe40004000000 */
[----:B------:R-:W-:Y:S02]  /*c2b0*/  F2FP.SATFINITE.E4M3.F32.PACK_AB_MERGE_C R0, R157, R156, R0 ;  /* 0x0000009c9d00723e */ /* 0x000fe40004807000 */
[----:B------:R-:W-:Y:S02]  /*c2c0*/  SEL R14, R13, R12, !P0 ;  /* 0x0000000c0d0e7207 */ /* 0x000fe40004000000 */
[----:B------:R-:W-:Y:S01]  /*c2d0*/  SEL R12, R2, R0, !P0 ;  /* 0x00000000020c7207 */ /* 0x000fe20004000000 */
[----:B------:R-:W-:Y:S01]  /*c2e0*/  SHFL.IDX PT, R153, R153, R214, 0x1f ;  /* 0x00001fd699997589 */ /* 0x000fe200000e0000 */
[----:B------:R-:W-:-:S03]  /*c2f0*/  SEL R155, R0, R2, !P0 ;  /* 0x00000002009b7207 */ /* 0x000fc60004000000 */
[----:B------:R-:W0:Y:S01]  /*c300*/  SHFL.IDX PT, R2, R14, R18, 0x1f ;  /* 0x00001f120e027589 */ /* 0x000e2200000e0000 */
[----:B------:R-:W-:Y:S01]  /*c310*/  FADD R0, -R8, R189 ;  /* 0x000000bd08007221 */ /* 0x000fe20000000100 */
[----:B------:R-:W-:Y:S02]  /*c320*/  FADD R13, -R7, R190 ;  /* 0x000000be070d7221 */ /* 0x000fe40000000100 */
[----:B------:R-:W-:Y:S01]  /*c330*/  SHFL.IDX PT, R12, R12, R18, 0x1f ;  /* 0x00001f120c0c7589 */ /* 0x000fe200000e0000 */
[----:B------:R-:W-:-:S03]  /*c340*/  FMUL R0, R0, 1.4426950216293334961 ;  /* 0x3fb8aa3b00007820 */ /* 0x000fc60000400000 */
[----:B------:R-:W1:Y:S03]  /*c350*/  SHFL.IDX PT, R155, R155, R214, 0x1f ;  /* 0x00001fd69b9b7589 */ /* 0x000e6600000e0000 */
[----:B------:R-:W2:Y:S01]  /*c360*/  MUFU.EX2 R0, R0 ;  /* 0x0000000000007308 */ /* 0x000ea20000000800 */
[C-C-:B0-----:R-:W-:Y:S02]  /*c370*/  PRMT R152, R2.reuse, R185, R153.reuse ;  /* 0x000000b902987216 */ /* 0x141fe40000000099 */
[----:B------:R-:W-:Y:S01]  /*c380*/  PRMT R153, R2, R184, R153 ;  /* 0x000000b802997216 */ /* 0x000fe20000000099 */
[----:B------:R-:W-:-:S06]  /*c390*/  FMUL R2, R13, 1.4426950216293334961 ;  /* 0x3fb8aa3b0d027820 */ /* 0x000fcc0000400000 */
[----:B------:R-:W0:Y:S01]  /*c3a0*/  MUFU.EX2 R2, R2 ;  /* 0x0000000200027308 */ /* 0x000e220000000800 */
[-C--:B--2---:R-:W-:Y:S01]  /*c3b0*/  FMUL R70, R70, R0.reuse ;  /* 0x0000000046467220 */ /* 0x084fe20000400000 */
[-C--:B------:R-:W-:Y:S01]  /*c3c0*/  FMUL R71, R71, R0.reuse ;  /* 0x0000000047477220 */ /* 0x080fe20000400000 */
[-C--:B----4-:R-:W-:Y:S01]  /*c3d0*/  FMUL R66, R66, R0.reuse ;  /* 0x0000000042427220 */ /* 0x090fe20000400000 */
[-C--:B------:R-:W-:Y:S01]  /*c3e0*/  FMUL R67, R67, R0.reuse ;  /* 0x0000000043437220 */ /* 0x080fe20000400000 */
[-C--:B------:R-:W-:Y:S01]  /*c3f0*/  FMUL R74, R74, R0.reuse ;  /* 0x000000004a4a7220 */ /* 0x080fe20000400000 */
[-C--:B------:R-:W-:Y:S01]  /*c400*/  FMUL R75, R75, R0.reuse ;  /* 0x000000004b4b7220 */ /* 0x080fe20000400000 */
[-C--:B------:R-:W-:Y:S01]  /*c410*/  FMUL R78, R78, R0.reuse ;  /* 0x000000004e4e7220 */ /* 0x080fe20000400000 */
[-C--:B------:R-:W-:Y:S01]  /*c420*/  FMUL R79, R79, R0.reuse ;  /* 0x000000004f4f7220 */ /* 0x080fe20000400000 */
[-C--:B------:R-:W-:Y:S01]  /*c430*/  FMUL R82, R82, R0.reuse ;  /* 0x0000000052527220 */ /* 0x080fe20000400000 */
[-C--:B------:R-:W-:Y:S01]  /*c440*/  FMUL R83, R83, R0.reuse ;  /* 0x0000000053537220 */ /* 0x080fe20000400000 */
[-C--:B---3--:R-:W-:Y:S01]  /*c450*/  FMUL R62, R62, R0.reuse ;  /* 0x000000003e3e7220 */ /* 0x088fe20000400000 */
[-C--:B------:R-:W-:Y:S01]  /*c460*/  FMUL R63, R63, R0.reuse ;  /* 0x000000003f3f7220 */ /* 0x080fe20000400000 */
[-C--:B------:R-:W-:Y:S01]  /*c470*/  FMUL R86, R86, R0.reuse ;  /* 0x0000000056567220 */ /* 0x080fe20000400000 */
[-C--:B------:R-:W-:Y:S01]  /*c480*/  FMUL R87, R87, R0.reuse ;  /* 0x0000000057577220 */ /* 0x080fe20000400000 */
[-C--:B------:R-:W-:Y:S01]  /*c490*/  FMUL R90, R90, R0.reuse ;  /* 0x000000005a5a7220 */ /* 0x080fe20000400000 */
[-C--:B------:R-:W-:Y:S01]  /*c4a0*/  FMUL R91, R91, R0.reuse ;  /* 0x000000005b5b7220 */ /* 0x080fe20000400000 */
[-C--:B------:R-:W-:Y:S01]  /*c4b0*/  FMUL R94, R94, R0.reuse ;  /* 0x000000005e5e7220 */ /* 0x080fe20000400000 */
[-C--:B------:R-:W-:Y:S01]  /*c4c0*/  FMUL R95, R95, R0.reuse ;  /* 0x000000005f5f7220 */ /* 0x080fe20000400000 */
[-C--:B-----5:R-:W-:Y:S01]  /*c4d0*/  FMUL R58, R58, R0.reuse ;  /* 0x000000003a3a7220 */ /* 0x0a0fe20000400000 */
        /* <DEDUP_REMOVED lines=37> */
[-C--:B0-----:R-:W-:Y:S01]  /*c730*/  FMUL R40, R40, R2.reuse ;  /* 0x0000000228287220 */ /* 0x081fe20000400000 */
[----:B------:R-:W-:Y:S01]  /*c740*/  FMUL R41, R41, R2 ;  /* 0x0000000229297220 */ /* 0x000fe20000400000 */
[-C--:B------:R-:W-:Y:S01]  /*c750*/  FMUL R38, R38, R0.reuse ;  /* 0x0000000026267220 */ /* 0x080fe20000400000 */
[----:B------:R-:W-:Y:S01]  /*c760*/  FMUL R39, R39, R0 ;  /* 0x0000000027277220 */ /* 0x000fe20000400000 */
[-C--:B------:R-:W-:Y:S01]  /*c770*/  FMUL R44, R44, R2.reuse ;  /* 0x000000022c2c7220 */ /* 0x080fe20000400000 */
[-C--:B------:R-:W-:Y:S01]  /*c780*/  FMUL R45, R45, R2.reuse ;  /* 0x000000022d2d7220 */ /* 0x080fe20000400000 */
[-C--:B------:R-:W-:Y:S01]  /*c790*/  FMUL R36, R36, R2.reuse ;  /* 0x0000000224247220 */ /* 0x080fe20000400000 */
[-C--:B------:R-:W-:Y:S01]  /*c7a0*/  FMUL R37, R37, R2.reuse ;  /* 0x0000000225257220 */ /* 0x080fe20000400000 */
[-C--:B------:R-:W-:Y:S01]  /*c7b0*/  FMUL R48, R48, R2.reuse ;  /* 0x0000000230307220 */ /* 0x080fe20000400000 */
        /* <DEDUP_REMOVED lines=63> */
[----:B-1----:R-:W-:-:S02]  /*cbb0*/  PRMT R154, R12, R185, R155 ;  /* 0x000000b90c9a7216 */ /* 0x002fc4000000009b */
[----:B------:R-:W-:-:S04]  /*cbc0*/  PRMT R155, R12, R184, R155 ;  /* 0x000000b80c9b7216 */ /* 0x000fc8000000009b */
[----:B------:R-:W-:-:S06]  /*cbd0*/  WARPGROUP.ARRIVE ;  /* 0x00000000000079c5 */ /* 0x000fcc0000000000 */
[----:B------:R-:W-:Y:S01]  /*cbe0*/  QGMMA.64x256x32.F32.E4M3.E4M3 R24, R152, gdesc[UR8], R24, gsb0 ;  /* 0x03e0000898187df3 */ /* 0x000fe20008000818 */
[----:B------:R-:W-:Y:S01]  /*cbf0*/  FADD R12, R222, R221 ;  /* 0x000000ddde0c7221 */ /* 0x000fe20000000000 */
[----:B------:R-:W-:Y:S01]  /*cc00*/  FADD R14, R175, R174 ;  /* 0x000000aeaf0e7221 */ /* 0x000fe20000000000 */
[----:B------:R-:W-:Y:S02]  /*cc10*/  FADD R15, R16, R15 ;  /* 0x0000000f100f7221 */ /* 0x000fe40000000000 */
[----:B------:R-:W-:Y:S01]  /*cc20*/  FADD R12, R219, R12 ;  /* 0x0000000cdb0c7221 */ /* 0x000fe20000000000 */
[----:B------:R-:W-:Y:S01]  /*cc30*/  FADD R14, R172, R14 ;  /* 0x0000000eac0e7221 */ /* 0x000fe20000000000 */
[----:B------:R-:W-:Y:S01]  /*cc40*/  FADD R17, R22, R17 ;  /* 0x0000001116117221 */ /* 0x000fe20000000000 */
[----:B------:R-:W-:Y:S01]  /*cc50*/  FADD R15, R19, R15 ;  /* 0x0000000f130f7221 */ /* 0x000fe20000000000 */
[----:B------:R-:W-:Y:S01]  /*cc60*/  FADD R12, R220, R12 ;  /* 0x0000000cdc0c7221 */ /* 0x000fe20000000000 */
[----:B------:R-:W-:Y:S01]  /*cc70*/  FADD R14, R173, R14 ;  /* 0x0000000ead0e7221 */ /* 0x000fe20000000000 */
[----:B------:R-:W-:-:S02]  /*cc80*/  FADD R17, R158, R17 ;  /* 0x000000119e117221 */ /* 0x000fc40000000000 */
[----:B------:R-:W-:Y:S01]  /*cc90*/  FADD R13, R178, R12 ;  /* 0x0000000cb20d7221 */ /* 0x000fe20000000000 */
[----:B------:R-:W-:Y:S01]  /*cca0*/  FADD R12, R20, R15 ;  /* 0x0000000f140c7221 */ /* 0x000fe20000000000 */
[----:B------:R-:W-:Y:S01]  /*ccb0*/  FADD R16, R176, R14 ;  /* 0x0000000eb0107221 */ /* 0x000fe20000000000 */
[----:B------:R-:W-:Y:S01]  /*ccc0*/  FADD R14, R159, R17 ;  /* 0x000000119f0e7221 */ /* 0x000fe20000000000 */
[----:B------:R-:W-:Y:S01]  /*ccd0*/  FADD R15, R179, R13 ;  /* 0x0000000db30f7221 */ /* 0x000fe20000000000 */
[----:B------:R-:W-:Y:S02]  /*cce0*/  FADD R13, R21, R12 ;  /* 0x0000000c150d7221 */ /* 0x000fe40000000000 */
        /* <DEDUP_REMOVED lines=10> */
[----:B------:R-:W-:Y:S01]  /*cd90*/  FADD R15, R157, R15 ;  /* 0x0000000f9d0f7221 */ /* 0x000fe20000000000 */
[----:B------:R-:W-:Y:S02]  /*cda0*/  FADD R17, R167, R17 ;  /* 0x00000011a7117221 */ /* 0x000fe40000000000 */
[----:B------:R-:W0:Y:S04]  /*cdb0*/  SHFL.BFLY PT, R16, R12, 0x2, 0x1f ;  /* 0x0c401f000c107f89 */ /* 0x000e2800000e0000 */
[----:B------:R-:W1:Y:S04]  /*cdc0*/  SHFL.BFLY PT, R14, R13, 0x2, 0x1f ;  /* 0x0c401f000d0e7f89 */ /* 0x000e6800000e0000 */
[----:B------:R-:W2:Y:S04]  /*cdd0*/  SHFL.BFLY PT, R19, R15, 0x2, 0x1f ;  /* 0x0c401f000f137f89 */ /* 0x000ea800000e0000 */
[----:B------:R-:W3:Y:S01]  /*cde0*/  SHFL.BFLY PT, R20, R17, 0x2, 0x1f ;  /* 0x0c401f0011147f89 */ /* 0x000ee200000e0000 */
[----:B0-----:R-:W-:Y:S01]  /*cdf0*/  FADD R16, R12, R16 ;  /* 0x000000100c107221 */ /* 0x001fe20000000000 */
[----:B-1----:R-:W-:Y:S01]  /*ce00*/  FADD R14, R13, R14 ;  /* 0x0000000e0d0e7221 */ /* 0x002fe20000000000 */
[----:B--2---:R-:W-:Y:S01]  /*ce10*/  FADD R13, R15, R19 ;  /* 0x000000130f0d7221 */ /* 0x004fe20000000000 */
[----:B---3--:R-:W-:-:S02]  /*ce20*/  FADD R12, R17, R20 ;  /* 0x00000014110c7221 */ /* 0x008fc40000000000 */
[----:B------:R-:W0:Y:S04]  /*ce30*/  SHFL.BFLY PT, R15, R16, 0x1, 0x1f ;  /* 0x0c201f00100f7f89 */ /* 0x000e2800000e0000 */
[----:B------:R-:W1:Y:S04]  /*ce40*/  SHFL.BFLY PT, R17, R14, 0x1, 0x1f ;  /* 0x0c201f000e117f89 */ /* 0x000e6800000e0000 */
[----:B------:R-:W2:Y:S04]  /*ce50*/  SHFL.BFLY PT, R19, R13, 0x1, 0x1f ;  /* 0x0c201f000d137f89 */ /* 0x000ea800000e0000 */
[----:B------:R-:W3:Y:S01]  /*ce60*/  SHFL.BFLY PT, R20, R12, 0x1, 0x1f ;  /* 0x0c201f000c147f89 */ /* 0x000ee200000e0000 */
[----:B------:R-:W-:-:S06]  /*ce70*/  UIADD3 UR8, UR8, 0x20, URZ ;  /* 0x0000002008087890 */ /* 0x000fcc000fffe03f */
[----:B------:R-:W-:Y:S01]  /*ce80*/  ISETP.LE.AND P1, PT, R160, UR8, PT ;  /* 0x00000008a0007c0c */ /* 0x000fe2000bf23270 */
[----:B------:R-:W-:Y:S01]  /*ce90*/  ULEA UR48, UR9, UR48, 0x5 ;  /* 0x0000003009307291 */ /* 0x000fe2000f8e283f */
[----:B0-----:R-:W-:Y:S01]  /*cea0*/  FADD R16, R16, R15 ;  /* 0x0000000f10107221 */ /* 0x001fe20000000000 */
[----:B-1----:R-:W-:Y:S01]  /*ceb0*/  FADD R14, R14, R17 ;  /* 0x000000110e0e7221 */ /* 0x002fe20000000000 */
[----:B--2---:R-:W-:Y:S01]  /*cec0*/  FADD R13, R13, R19 ;  /* 0x000000130d0d7221 */ /* 0x004fe20000000000 */
[----:B---3--:R-:W-:Y:S01]  /*ced0*/  FADD R12, R12, R20 ;  /* 0x000000140c0c7221 */ /* 0x008fe20000000000 */
[----:B------:R-:W-:Y:S01]  /*cee0*/  FFMA R217, R4, R217, R16 ;  /* 0x000000d904d97223 */ /* 0x000fe20000000010 */
[----:B------:R-:W-:Y:S01]  /*cef0*/  FFMA R218, R3, R218, R14 ;  /* 0x000000da03da7223 */ /* 0x000fe2000000000e */
[----:B------:R-:W-:Y:S01]  /*cf00*/  FFMA R216, R2, R216, R13 ;  /* 0x000000d802d87223 */ /* 0x000fe2000000000d */
[----:B------:R-:W-:Y:S01]  /*cf10*/  FFMA R215, R0, R215, R12 ;  /* 0x000000d700d77223 */ /* 0x000fe2000000000c */
[----:B------:R-:W-:-:S02]  /*cf20*/  IMAD R5, R187, 0x20, R5 ;  /* 0x00000020bb057824 */ /* 0x000fc400078e0205 */
[--C-:B------:R-:W-:Y:S02]  /*cf30*/  IMAD.MOV.U32 R3, RZ, RZ, R10.reuse ;  /* 0x000000ffff037224 */ /* 0x100fe400078e000a */
[--C-:B------:R-:W-:Y:S02]  /*cf40*/  IMAD.MOV.U32 R4, RZ, RZ, R9.reuse ;  /* 0x000000ffff047224 */ /* 0x100fe400078e0009 */
[----:B------:R-:W-:Y:S02]  /*cf50*/  IMAD.MOV.U32 R186, RZ, RZ, R10 ;  /* 0x000000ffffba7224 */ /* 0x000fe400078e000a */
[----:B------:R-:W-:Y:S02]  /*cf60*/  IMAD.MOV.U32 R188, RZ, RZ, R9 ;  /* 0x000000ffffbc7224 */ /* 0x000fe400078e0009 */
[----:B------:R-:W-:Y:S02]  /*cf70*/  IMAD.MOV.U32 R0, RZ, RZ, R8 ;  /* 0x000000ffff007224 */ /* 0x000fe400078e0008 */
[----:B------:R-:W-:-:S02]  /*cf80*/  IMAD.MOV.U32 R2, RZ, RZ, R7 ;  /* 0x000000ffff027224 */ /* 0x000fc400078e0007 */
[----:B------:R-:W-:Y:S02]  /*cf90*/  IMAD.MOV.U32 R189, RZ, RZ, R8 ;  /* 0x000000ffffbd7224 */ /* 0x000fe400078e0008 */
[----:B------:R-:W-:Y:S01]  /*cfa0*/  IMAD.MOV.U32 R190, RZ, RZ, R7 ;  /* 0x000000ffffbe7224 */ /* 0x000fe200078e0007 */
[----:B------:R-:W-:Y:S02]  /*cfb0*/  WARPGROUP.DEPBAR.LE gsb0, 0x0 ;  /* 0x00008000000079c5 */ /* 0x000fe40000010000 */
[----:B------:R-:W-:Y:S05]  /*cfc0*/  @!P1 BRA `(.L_x_1) ;  /* 0xffffffb000789947 */ /* 0x000fea000383ffff */
.L_x_0:
[----:B------:R-:W2:Y:S01]  /*cfd0*/  LDL.LU R168, [R1+0x1fc] ;  /* 0x0001fc0001a87983 */ /* 0x000ea20000300800 */
[C---:B------:R-:W-:Y:S01]  /*cfe0*/  FMUL R6, R216.reuse, 8388608 ;  /* 0x4b000000d8067820 */ /* 0x040fe20000400000 */
[----:B------:R-:W-:Y:S01]  /*cff0*/  FSETP.GEU.AND P0, PT, R216, 1.175494350822287508e-38, PT ;  /* 0x00800000d800780b */ /* 0x000fe20003f0e000 */
[----:B------:R-:W-:Y:S01]  /*d000*/  FMUL R8, R24, 0.25 ;  /* 0x3e80000018087820 */ /* 0x000fe20000400000 */
[----:B------:R-:W3:Y:S01]  /*d010*/  LDL.LU R167, [R1+0x1f8] ;  /* 0x0001f80001a77983 */ /* 0x000ee20000300800 */
[----:B------:R-:W-:Y:S01]  /*d020*/  FSETP.GT.AND P1, PT, |R216|, 8.50705917302346158658e+37, PT ;  /* 0x7e800000d800780b */ /* 0x000fe20003f24200 */
[----:B------:R-:W-:Y:S01]  /*d030*/  FMUL R7, R26, 0.25 ;  /* 0x3e8000001a077820 */ /* 0x000fe20000400000 */
[----:B------:R-:W-:Y:S01]  /*d040*/  FSETP.GT.AND P2, PT, |R215|, 8.50705917302346158658e+37, PT ;  /* 0x7e800000d700780b */ /* 0x000fe20003f44200 */
[----:B------:R-:W4:Y:S01]  /*d050*/  LDL.LU R10, [R1+0x1ec] ;  /* 0x0001ec00010a7983 */ /* 0x000f220000300800 */
[----:B------:R-:W-:Y:S01]  /*d060*/  IMAD.MOV.U32 R166, RZ, RZ, 0x3dc6b27f ;  /* 0x3dc6b27fffa67424 */ /* 0x000fe200078e00ff */
[----:B------:R-:W-:Y:S01]  /*d070*/  BAR.SYNC.DEFER_BLOCKING 0x0 ;  /* 0x0000000000007b1d */ /* 0x000fe20000010000 */
[----:B------:R-:W-:-:S02]  /*d080*/  FSETP.GEU.AND P3, PT, |R216|, 1.175494350822287508e-38, PT ;  /* 0x00800000d800780b */ /* 0x000fc40003f6e200 */
[----:B------:R-:W-:-:S03]  /*d090*/  FSETP.GEU.AND P4, PT, |R217|, 1.175494350822287508e-38, PT ;  /* 0x00800000d900780b */ /* 0x000fc60003f8e200 */
[----:B------:R-:W-:Y:S01]  /*d0a0*/  ULDC.64 UR8, c[0x0][0x270] ;  /* 0x00009c0000087ab9 */ /* 0x000fe20000000a00 */
[----:B------:R-:W5:Y:S04]  /*d0b0*/  LDL.LU R165, [R1+0x1e8] ;  /* 0x0001e80001a57983 */ /* 0x000f680000300800 */
        /* <DEDUP_REMOVED lines=24> */
[----:B------:R-:W2:Y:S04]  /*d240*/  LDL.LU R170, [R1+0x8] ;  /* 0x0000080001aa7983 */ /* 0x000ea80000300800 */
[----:B------:R-:W3:Y:S01]  /*d250*/  LDL.LU R169, [R1+0x184] ;  /* 0x0001840001a97983 */ /* 0x000ee20000300800 */
[----:B------:R-:W-:Y:S01]  /*d260*/  FSEL R6, R6, R216, !P0 ;  /* 0x000000d806067208 */ /* 0x000fe20004000000 */
[----:B------:R-:W-:Y:S01]  /*d270*/  @P1 FMUL R216, R216, 0.25 ;  /* 0x3e800000d8d81820 */ /* 0x000fe20000400000 */
[----:B------:R-:W-:Y:S01]  /*d280*/  FSEL R24, R8, R24, P1 ;  /* 0x0000001808187208 */ /* 0x000fe20000800000 */
[----:B------:R-:W-:Y:S01]  /*d290*/  STL [R1+0x390], R4 ;  /* 0x0003900401007387 */ /* 0x000fe20000100800 */
[----:B------:R-:W-:Y:S01]  /*d2a0*/  FSEL R26, R7, R26, P2 ;  /* 0x0000001a071a7208 */ /* 0x000fe20001000000 */
[----:B------:R-:W-:Y:S01]  /*d2b0*/  VIADD R5, R6, 0xc0cafb0d ;  /* 0xc0cafb0d06057836 */ /* 0x000fe20000000000 */
[----:B------:R-:W-:Y:S01]  /*d2c0*/  FSEL R7, RZ, -23, P0 ;  /* 0xc1b80000ff077808 */ /* 0x000fe20000000000 */
[----:B------:R-:W-:Y:S01]  /*d2d0*/  @!P3 FMUL R216, R216, 16777216 ;  /* 0x4b800000d8d8b820 */ /* 0x000fe20000400000 */
[----:B------:R-:W-:Y:S01]  /*d2e0*/  ISETP.GE.U32.AND P0, PT, R6, 0x7f800000, PT ;  /* 0x7f8000000600780c */ /* 0x000fe20003f06070 */
[----:B------:R-:W-:Y:S01]  /*d2f0*/  STL [R1+0x38c], R3 ;  /* 0x00038c0301007387 */ /* 0x000fe20000100800 */
[----:B------:R-:W-:Y:S01]  /*d300*/  LOP3.LUT R5, R5, 0xff800000, RZ, 0xc0, !PT ;  /* 0xff80000005057812 */ /* 0x000fe200078ec0ff */
[----:B------:R-:W-:-:S02]  /*d310*/  @!P3 FMUL R24, R24, 16777216 ;  /* 0x4b8000001818b820 */ /* 0x000fc40000400000 */
[----:B------:R-:W0:Y:S01]  /*d320*/  MUFU.RCP R216, R216 ;  /* 0x000000d800d87308 */ /* 0x000e220000001000 */
[----:B------:R-:W-:Y:S01]  /*d330*/  STL [R1+0x388], R2 ;  /* 0x0003880201007387 */ /* 0x000fe20000100800 */
[----:B------:R-:W-:Y:S01]  /*d340*/  IMAD.IADD R8, R6, 0x1, -R5 ;  /* 0x0000000106087824 */ /* 0x000fe200078e0a05 */
[----:B------:R-:W-:Y:S02]  /*d350*/  I2FP.F32.S32 R5, R5 ;  /* 0x0000000500057245 */ /* 0x000fe40000201400 */
[----:B------:R0:W-:Y:S03]  /*d360*/  STL [R1+0x380], R0 ;  /* 0x0003800001007387 */ /* 0x0001e60000100800 */
[----:B------:R-:W-:Y:S01]  /*d370*/  FFMA.FTZ R9, R5, 1.1920928955078125e-07, R7 ;  /* 0x3400000005097823 */ /* 0x000fe20000010007 */
[----:B------:R-:W-:-:S04]  /*d380*/  FADD R5, R8, -1 ;  /* 0xbf80000008057421 */ /* 0x000fc80000000000 */
[----:B------:R-:W-:-:S04]  /*d390*/  FFMA.FTZ R7, R5, R166, -0.16845393180847167969 ;  /* 0xbe2c7f3005077423 */ /* 0x000fc800000100a6 */
[----:B------:R-:W-:-:S04]  /*d3a0*/  FFMA.FTZ R7, R5, R7, 0.1716887056827545166 ;  /* 0x3e2fcf2a05077423 */ /* 0x000fc80000010007 */
[----:B------:R-:W-:-:S04]  /*d3b0*/  FFMA.FTZ R7, R5, R7, -0.17900948226451873779 ;  /* 0xbe374e4305077423 */ /* 0x000fc80000010007 */
[----:B------:R-:W-:-:S04]  /*d3c0*/  FFMA.FTZ R7, R5, R7, 0.20512372255325317383 ;  /* 0x3e520bf405077423 */ /* 0x000fc80000010007 */
[----:B------:R-:W-:-:S04]  /*d3d0*/  FFMA.FTZ R7, R5, R7, -0.24046532809734344482 ;  /* 0xbe763c8b05077423 */ /* 0x000fc80000010007 */
[----:B------:R-:W-:-:S04]  /*d3e0*/  FFMA.FTZ R7, R5, R7, 0.28857114911079406738 ;  /* 0x3e93bf9905077423 */ /* 0x000fc80000010007 */
[----:B------:R-:W-:-:S04]  /*d3f0*/  FFMA.FTZ R7, R5, R7, -0.36067417263984680176 ;  /* 0xbeb8aa4905077423 */ /* 0x000fc80000010007 */
[----:B------:R-:W-:-:S04]  /*d400*/  FFMA.FTZ R7, R5, R7, 0.48089820146560668945 ;  /* 0x3ef6384a05077423 */ /* 0x000fc80000010007 */
[----:B------:R-:W-:-:S04]  /*d410*/  FFMA.FTZ R7, R5, R7, -0.72134751081466674805 ;  /* 0xbf38aa3b05077423 */ /* 0x000fc80000010007 */
[----:B------:R-:W-:-:S04]  /*d420*/  FMUL R7, R5, R7 ;  /* 0x0000000705077220 */ /* 0x000fc80000400000 */
[----:B------:R-:W-:-:S04]  /*d430*/  FMUL R7, R5, R7 ;  /* 0x0000000705077220 */ /* 0x000fc80000400000 */
[----:B------:R-:W-:-:S04]  /*d440*/  FFMA.FTZ R5, R5, 1.4426950216293334961, R7 ;  /* 0x3fb8aa3b05057823 */ /* 0x000fc80000010007 */
[----:B------:R-:W-:Y:S01]  /*d450*/  FADD R11, R9, R5 ;  /* 0x00000005090b7221 */ /* 0x000fe20000000000 */
[----:B------:R-:W-:-:S04]  /*d460*/  @P0 IMAD.MOV.U32 R5, RZ, RZ, 0x7f800000 ;  /* 0x7f800000ff050424 */ /* 0x000fc800078e00ff */
[C---:B------:R-:W-:Y:S01]  /*d470*/  @P0 FFMA.FTZ R11, R6.reuse, R5, +INF ;  /* 0x7f800000060b0423 */ /* 0x040fe20000010005 */
[----:B------:R-:W-:Y:S01]  /*d480*/  FMUL R5, R149, 0.25 ;  /* 0x3e80000095057820 */ /* 0x000fe20000400000 */
[----:B------:R-:W-:Y:S01]  /*d490*/  FSETP.NEU.AND P0, PT, R6, RZ, PT ;  /* 0x000000ff0600720b */ /* 0x000fe20003f0d000 */
[----:B------:R-:W-:Y:S02]  /*d4a0*/  FMUL R6, R145, 0.25 ;  /* 0x3e80000091067820 */ /* 0x000fe40000400000 */
[----:B------:R-:W-:Y:S01]  /*d4b0*/  STL [R1+0x254], R11 ;  /* 0x0002540b01007387 */ /* 0x000fe20000100800 */
[----:B------:R-:W-:Y:S01]  /*d4c0*/  FSEL R149, R5, R149, P1 ;  /* 0x0000009505957208 */ /* 0x000fe20000800000 */
[----:B------:R-:W-:Y:S01]  /*d4d0*/  FMUL R5, R148, 0.25 ;  /* 0x3e80000094057820 */ /* 0x000fe20000400000 */
[----:B------:R-:W-:Y:S01]  /*d4e0*/  FSEL R145, R6, R145, P1 ;  /* 0x0000009106917208 */ /* 0x000fe20000800000 */
[----:B------:R-:W-:Y:S02]  /*d4f0*/  FMUL R6, R141, 0.25 ;  /* 0x3e8000008d067820 */ /* 0x000fe40000400000 */
[----:B------:R-:W-:Y:S01]  /*d500*/  @!P3 FMUL R149, R149, 16777216 ;  /* 0x4b8000009595b820 */ /* 0x000fe20000400000 */
[----:B------:R-:W-:Y:S01]  /*d510*/  FSEL R148, R5, R148, P1 ;  /* 0x0000009405947208 */ /* 0x000fe20000800000 */
[----:B------:R-:W-:Y:S01]  /*d520*/  FMUL R5, R144, 0.25 ;  /* 0x3e80000090057820 */ /* 0x000fe20000400000 */
[----:B------:R-:W-:Y:S01]  /*d530*/  FSEL R141, R6, R141, P1 ;  /* 0x0000008d068d7208 */ /* 0x000fe20000800000 */
[----:B------:R-:W-:Y:S01]  /*d540*/  FMUL R6, R137, 0.25 ;  /* 0x3e80000089067820 */ /* 0x000fe20000400000 */
[----:B------:R-:W-:Y:S01]  /*d550*/  @!P3 FMUL R145, R145, 16777216 ;  /* 0x4b8000009191b820 */ /* 0x000fe20000400000 */
[----:B------:R-:W-:Y:S01]  /*d560*/  @!P3 FMUL R148, R148, 16777216 ;  /* 0x4b8000009494b820 */ /* 0x000fe20000400000 */
[----:B------:R-:W-:Y:S01]  /*d570*/  FSEL R144, R5, R144, P1 ;  /* 0x0000009005907208 */ /* 0x000fe20000800000 */
[----:B------:R-:W-:Y:S01]  /*d580*/  FMUL R5, R140, 0.25 ;  /* 0x3e8000008c057820 */ /* 0x000fe20000400000 */
[----:B------:R-:W-:Y:S01]  /*d590*/  FSEL R137, R6, R137, P1 ;  /* 0x0000008906897208 */ /* 0x000fe20000800000 */
[----:B------:R-:W-:Y:S01]  /*d5a0*/  FMUL R6, R133, 0.25 ;  /* 0x3e80000085067820 */ /* 0x000fe20000400000 */
[----:B0-----:R-:W-:Y:S01]  /*d5b0*/  FMUL R0, R216, R145 ;  /* 0x00000091d8007220 */ /* 0x001fe20000400000 */
[----:B------:R-:W-:Y:S01]  /*d5c0*/  @!P3 FMUL R144, R144, 16777216 ;  /* 0x4b8000009090b820 */ /* 0x000fe20000400000 */
[----:B------:R-:W-:Y:S01]  /*d5d0*/  FSEL R140, R5, R140, P1 ;  /* 0x0000008c058c7208 */ /* 0x000fe20000800000 */
[----:B------:R-:W-:Y:S01]  /*d5e0*/  FMUL R5, R136, 0.25 ;  /* 0x3e80000088057820 */ /* 0x000fe20000400000 */
[----:B------:R-:W-:Y:S01]  /*d5f0*/  FSEL R133, R6, R133, P1 ;  /* 0x0000008506857208 */ /* 0x000fe20000800000 */
[----:B------:R-:W-:Y:S01]  /*d600*/  FMUL R6, R129, 0.25 ;  /* 0x3e80000081067820 */ /* 0x000fe20000400000 */
[----:B------:R-:W-:Y:S01]  /*d610*/  @!P3 FMUL R137, R137, 16777216 ;  /* 0x4b8000008989b820 */ /* 0x000fe20000400000 */
[----:B------:R-:W-:Y:S01]  /*d620*/  FMUL R2, R216, R144 ;  /* 0x00000090d8027220 */ /* 0x000fe20000400000 */
[----:B------:R-:W-:Y:S01]  /*d630*/  FSEL R136, R5, R136, P1 ;  /* 0x0000008805887208 */ /* 0x000fe20000800000 */
[----:B------:R-:W-:Y:S01]  /*d640*/  FMUL R5, R132, 0.25 ;  /* 0x3e80000084057820 */ /* 0x000fe20000400000 */
[----:B------:R-:W-:Y:S01]  /*d650*/  FSEL R129, R6, R129, P1 ;  /* 0x0000008106817208 */ /* 0x000fe20000800000 */
[----:B------:R-:W-:Y:S01]  /*d660*/  FMUL R6, R125, 0.25 ;  /* 0x3e8000007d067820 */ /* 0x000fe20000400000 */
[----:B------:R-:W-:Y:S01]  /*d670*/  FMUL R3, R216, R137 ;  /* 0x00000089d8037220 */ /* 0x000fe20000400000 */
[----:B------:R-:W-:Y:S01]  /*d680*/  @!P3 FMUL R136, R136, 16777216 ;  /* 0x4b8000008888b820 */ /* 0x000fe20000400000 */
[----:B------:R-:W-:Y:S01]  /*d690*/  FSEL R132, R5, R132, P1 ;  /* 0x0000008405847208 */ /* 0x000fe20000800000 */
[----:B------:R-:W-:Y:S01]  /*d6a0*/  FMUL R5, R128, 0.25 ;  /* 0x3e80000080057820 */ /* 0x000fe20000400000 */
[----:B------:R-:W-:Y:S01]  /*d6b0*/  FSEL R125, R6, R125, P1 ;  /* 0x0000007d067d7208 */ /* 0x000fe20000800000 */
[----:B------:R-:W-:Y:S01]  /*d6c0*/  FMUL R6, R121, 0.25 ;  /* 0x3e80000079067820 */ /* 0x000fe20000400000 */
[----:B------:R-:W-:Y:S01]  /*d6d0*/  @!P3 FMUL R129, R129, 16777216 ;  /* 0x4b8000008181b820 */ /* 0x000fe20000400000 */
[----:B------:R0:W-:Y:S01]  /*d6e0*/  STL [R1+0x394], R0 ;  /* 0x0003940001007387 */ /* 0x0001e20000100800 */
        /* <DEDUP_REMOVED lines=10> */
[----:B0-----:R-:W-:Y:S01]  /*d790*/  FMUL R0, R216, R129 ;  /* 0x00000081d8007220 */ /* 0x001fe20000400000 */
[----:B------:R0:W-:Y:S01]  /*d7a0*/  STL [R1+0x398], R2 ;  /* 0x0003980201007387 */ /* 0x0001e20000100800 */
[----:B------:R-:W-:Y:S01]  /*d7b0*/  FSEL R120, R5, R120, P1 ;  /* 0x0000007805787208 */ /* 0x000fe20000800000 */
[----:B------:R-:W-:Y:S01]  /*d7c0*/  FMUL R5, R116, 0.25 ;  /* 0x3e80000074057820 */ /* 0x000fe20000400000 */
[----:B------:R-:W-:Y:S01]  /*d7d0*/  FSEL R113, R6, R113, P1 ;  /* 0x0000007106717208 */ /* 0x000fe20000800000 */
[----:B------:R-:W-:Y:S01]  /*d7e0*/  FMUL R6, R109, 0.25 ;  /* 0x3e8000006d067820 */ /* 0x000fe20000400000 */
[----:B------:R-:W-:Y:S01]  /*d7f0*/  STL [R1+0x39c], R3 ;  /* 0x00039c0301007387 */ /* 0x000fe20000100800 */
[----:B------:R-:W-:Y:S01]  /*d800*/  @!P3 FMUL R121, R121, 16777216 ;  /* 0x4b8000007979b820 */ /* 0x000fe20000400000 */
        /* <DEDUP_REMOVED lines=10> */
[----:B------:R1:W-:Y:S01]  /*d8b0*/  STL [R1+0x240], R0 ;  /* 0x0002400001007387 */ /* 0x0003e20000100800 */
[----:B------:R-:W-:Y:S01]  /*d8c0*/  @!P3 FMUL R113, R113, 16777216 ;  /* 0x4b8000007171b820 */ /* 0x000fe20000400000 */
[----:B------:R-:W-:Y:S01]  /*d8d0*/  FSEL R108, R5, R108, P1 ;  /* 0x0000006c056c7208 */ /* 0x000fe20000800000 */
[----:B------:R-:W-:Y:S01]  /*d8e0*/  FMUL R5, R104, 0.25 ;  /* 0x3e80000068057820 */ /* 0x000fe20000400000 */
[----:B------:R-:W-:Y:S01]  /*d8f0*/  FSEL R101, R6, R101, P1 ;  /* 0x0000006506657208 */ /* 0x000fe20000800000 */
[----:B------:R-:W-:Y:S01]  /*d900*/  FMUL R6, R97, 0.25 ;  /* 0x3e80000061067820 */ /* 0x000fe20000400000 */
[----:B------:R-:W-:Y:S01]  /*d910*/  @!P3 FMUL R112, R112, 16777216 ;  /* 0x4b8000007070b820 */ /* 0x000fe20000400000 */
[----:B0-----:R-:W-:Y:S01]  /*d920*/  FMUL R2, R216, R121 ;  /* 0x00000079d8027220 */ /* 0x001fe20000400000 */
[----:B------:R-:W-:Y:S01]  /*d930*/  FSEL R104, R5, R104, P1 ;  /* 0x0000006805687208 */ /* 0x000fe20000800000 */
[----:B------:R-:W-:Y:S01]  /*d940*/  FMUL R5, R100, 0.25 ;  /* 0x3e80000064057820 */ /* 0x000fe20000400000 */
[----:B------:R-:W-:Y:S01]  /*d950*/  FSEL R97, R6, R97, P1 ;  /* 0x0000006106617208 */ /* 0x000fe20000800000 */
[----:B------:R-:W-:Y:S01]  /*d960*/  FMUL R6, R93, 0.25 ;  /* 0x3e8000005d067820 */ /* 0x000fe20000400000 */
[C---:B-1----:R-:W-:Y:S01]  /*d970*/  FMUL R0, R216.reuse, R128 ;  /* 0x00000080d8007220 */ /* 0x042fe20000400000 */
[----:B------:R-:W-:Y:S01]  /*d980*/  FMUL R3, R216, R120 ;  /* 0x00000078d8037220 */ /* 0x000fe20000400000 */
[----:B------:R-:W-:Y:S01]  /*d990*/  FSEL R100, R5, R100, P1 ;  /* 0x0000006405647208 */ /* 0x000fe20000800000 */
[----:B------:R-:W-:Y:S01]  /*d9a0*/  FMUL R5, R96, 0.25 ;  /* 0x3e80000060057820 */ /* 0x000fe20000400000 */
[----:B------:R-:W-:Y:S01]  /*d9b0*/  FSEL R93, R6, R93, P1 ;  /* 0x0000005d065d7208 */ /* 0x000fe20000800000 */
[----:B------:R-:W-:Y:S01]  /*d9c0*/  FMUL R6, R89, 0.25 ;  /* 0x3e80000059067820 */ /* 0x000fe20000400000 */
[----:B------:R0:W-:Y:S01]  /*d9d0*/  STL [R1+0x3a4], R0 ;  /* 0x0003a40001007387 */ /* 0x0001e20000100800 */
[----:B------:R-:W-:Y:S01]  /*d9e0*/  FMUL R4, R216, R113 ;  /* 0x00000071d8047220 */ /* 0x000fe20000400000 */
[----:B------:R-:W-:Y:S01]  /*d9f0*/  FSEL R96, R5, R96, P1 ;  /* 0x0000006005607208 */ /* 0x000fe20000800000 */
[----:B------:R-:W-:Y:S01]  /*da00*/  FMUL R5, R92, 0.25 ;  /* 0x3e8000005c057820 */ /* 0x000fe20000400000 */
[----:B------:R-:W-:Y:S01]  /*da10*/  @!P3 FMUL R105, R105, 16777216 ;  /* 0x4b8000006969b820 */ /* 0x000fe20000400000 */
[----:B------:R1:W-:Y:S01]  /*da20*/  STL [R1+0x3a8], R2 ;  /* 0x0003a80201007387 */ /* 0x0003e20000100800 */
[----:B------:R-:W-:Y:S01]  /*da30*/  FSEL R89, R6, R89, P1 ;  /* 0x0000005906597208 */ /* 0x000fe20000800000 */
[----:B------:R-:W-:Y:S01]  /*da40*/  @!P3 FMUL R104, R104, 16777216 ;  /* 0x4b8000006868b820 */ /* 0x000fe20000400000 */
[----:B------:R-:W-:Y:S01]  /*da50*/  FSEL R92, R5, R92, P1 ;  /* 0x0000005c055c7208 */ /* 0x000fe20000800000 */
[----:B------:R-:W-:Y:S01]  /*da60*/  FMUL R5, R88, 0.25 ;  /* 0x3e80000058057820 */ /* 0x000fe20000400000 */
[----:B0-----:R-:W-:Y:S01]  /*da70*/  FMUL R0, R216, R112 ;  /* 0x00000070d8007220 */ /* 0x001fe20000400000 */
[----:B------:R0:W-:Y:S01]  /*da80*/  STL [R1+0x3ac], R3 ;  /* 0x0003ac0301007387 */ /* 0x0001e20000100800 */
[----:B------:R-:W-:Y:S01]  /*da90*/  @!P3 FMUL R97, R97, 16777216 ;  /* 0x4b8000006161b820 */ /* 0x000fe20000400000 */
[----:B------:R-:W-:Y:S01]  /*daa0*/  @!P3 FMUL R96, R96, 16777216 ;  /* 0x4b8000006060b820 */ /* 0x000fe20000400000 */
[----:B------:R-:W-:Y:S01]  /*dab0*/  FSEL R88, R5, R88, P1 ;  /* 0x0000005805587208 */ /* 0x000fe20000800000 */
[----:B------:R-:W-:Y:S01]  /*dac0*/  FMUL R5, R84, 0.25 ;  /* 0x3e80000054057820 */ /* 0x000fe20000400000 */
[----:B------:R5:W-:Y:S01]  /*dad0*/  STL [R1+0x3b0], R4 ;  /* 0x0003b00401007387 */ /* 0x000be20000100800 */
[----:B------:R-:W-:Y:S01]  /*dae0*/  @!P3 FMUL R89, R89, 16777216 ;  /* 0x4b8000005959b820 */ /* 0x000fe20000400000 */
[----:B-1----:R-:W-:Y:S01]  /*daf0*/  FMUL R2, R216, R104 ;  /* 0x00000068d8027220 */ /* 0x002fe20000400000 */
[----:B------:R-:W-:Y:S01]  /*db00*/  FMUL R6, R85, 0.25 ;  /* 0x3e80000055067820 */ /* 0x000fe20000400000 */
[----:B------:R-:W-:Y:S01]  /*db10*/  FSEL R84, R5, R84, P1 ;  /* 0x0000005405547208 */ /* 0x000fe20000800000 */
[----:B------:R-:W-:Y:S01]  /*db20*/  FMUL R5, R80, 0.25 ;  /* 0x3e80000050057820 */ /* 0x000fe20000400000 */
[----:B------:R1:W-:Y:S01]  /*db30*/  STL [R1+0x22c], R0 ;  /* 0x00022c0001007387 */ /* 0x0003e20000100800 */
[----:B0-----:R-:W-:Y:S01]  /*db40*/  FMUL R3, R216, R97 ;  /* 0x00000061d8037220 */ /* 0x001fe20000400000 */
[----:B------:R-:W-:Y:S01]  /*db50*/  FSEL R85, R6, R85, P1 ;  /* 0x0000005506557208 */ /* 0x000fe20000800000 */
[----:B------:R-:W-:Y:S01]  /*db60*/  FMUL R6, R81, 0.25 ;  /* 0x3e80000051067820 */ /* 0x000fe20000400000 */
[----:B------:R-:W-:Y:S01]  /*db70*/  FSEL R80, R5, R80, P1 ;  /* 0x0000005005507208 */ /* 0x000fe20000800000 */
[----:B------:R-:W-:Y:S01]  /*db80*/  FMUL R5, R76, 0.25 ;  /* 0x3e8000004c057820 */ /* 0x000fe20000400000 */
[----:B-----5:R-:W-:Y:S01]  /*db90*/  FMUL R4, R216, R96 ;  /* 0x00000060d8047220 */ /* 0x020fe20000400000 */
[----:B------:R-:W-:Y:S01]  /*dba0*/  @!P3 FMUL R109, R109, 16777216 ;  /* 0x4b8000006d6db820 */ /* 0x000fe20000400000 */
[----:B------:R-:W-:Y:S01]  /*dbb0*/  FSEL R81, R6, R81, P1 ;  /* 0x0000005106517208 */ /* 0x000fe20000800000 */
[----:B------:R-:W-:Y:S01]  /*dbc0*/  FMUL R6, R77, 0.25 ;  /* 0x3e8000004d067820 */ /* 0x000fe20000400000 */
[----:B------:R-:W-:Y:S01]  /*dbd0*/  FSEL R76, R5, R76, P1 ;  /* 0x0000004c054c7208 */ /* 0x000fe20000800000 */
[----:B------:R-:W-:Y:S01]  /*dbe0*/  FMUL R5, R72, 0.25 ;  /* 0x3e80000048057820 */ /* 0x000fe20000400000 */
[----:B-1----:R-:W-:Y:S01]  /*dbf0*/  FMUL R0, R216, R105 ;  /* 0x00000069d8007220 */ /* 0x002fe20000400000 */
[----:B------:R-:W-:Y:S01]  /*dc00*/  @!P3 FMUL R116, R116, 16777216 ;  /* 0x4b8000007474b820 */ /* 0x000fe20000400000 */
[----:B------:R-:W-:Y:S01]  /*dc10*/  FSEL R77, R6, R77, P1 ;  /* 0x0000004d064d7208 */ /* 0x000fe20000800000 */
[----:B------:R-:W-:Y:S01]  /*dc20*/  FMUL R6, R73, 0.25 ;  /* 0x3e80000049067820 */ /* 0x000fe20000400000 */
[----:B------:R-:W-:Y:S01]  /*dc30*/  FSEL R72, R5, R72, P1 ;  /* 0x0000004805487208 */ /* 0x000fe20000800000 */
[----:B------:R-:W-:Y:S01]  /*dc40*/  FMUL R5, R68, 0.25 ;  /* 0x3e80000044057820 */ /* 0x000fe20000400000 */
[----:B------:R0:W-:Y:S01]  /*dc50*/  STL [R1+0x3b4], R0 ;  /* 0x0003b40001007387 */ /* 0x0001e20000100800 */
[----:B------:R-:W-:Y:S01]  /*dc60*/  FMUL R237, R216, R109 ;  /* 0x0000006dd8ed7220 */ /* 0x000fe20000400000 */
[----:B------:R-:W-:Y:S01]  /*dc70*/  FSEL R73, R6, R73, P1 ;  /* 0x0000004906497208 */ /* 0x000fe20000800000 */
[----:B------:R-:W-:Y:S01]  /*dc80*/  @!P3 FMUL R72, R72, 16777216 ;  /* 0x4b8000004848b820 */ /* 0x000fe20000400000 */
[----:B------:R-:W-:Y:S01]  /*dc90*/  FSEL R68, R5, R68, P1 ;  /* 0x0000004405447208 */ /* 0x000fe20000800000 */
[----:B------:R-:W-:Y:S01]  /*dca0*/  FMUL R5, R64, 0.25 ;  /* 0x3e80000040057820 */ /* 0x000fe20000400000 */
[----:B------:R-:W-:Y:S01]  /*dcb0*/  STL [R1+0x3b8], R2 ;  /* 0x0003b80201007387 */ /* 0x000fe20000100800 */
[----:B------:R-:W-:Y:S01]  /*dcc0*/  FMUL R6, R69, 0.25 ;  /* 0x3e80000045067820 */ /* 0x000fe20000400000 */
[----:B------:R-:W-:Y:S01]  /*dcd0*/  @!P3 FMUL R117, R117, 16777216 ;  /* 0x4b8000007575b820 */ /* 0x000fe20000400000 */
[----:B------:R-:W-:Y:S01]  /*dce0*/  FMUL R240, R216, R116 ;  /* 0x00000074d8f07220 */ /* 0x000fe20000400000 */
[----:B------:R-:W-:Y:S01]  /*dcf0*/  FSEL R64, R5, R64, P1 ;  /* 0x0000004005407208 */ /* 0x000fe20000800000 */
[----:B------:R-:W-:Y:S01]  /*dd00*/  FMUL R5, R60, 0.25 ;  /* 0x3e8000003c057820 */ /* 0x000fe20000400000 */
[----:B0-----:R-:W-:Y:S01]  /*dd10*/  FMUL R0, R216, R89 ;  /* 0x00000059d8007220 */ /* 0x001fe20000400000 */
[----:B------:R-:W-:Y:S01]  /*dd20*/  STL [R1+0x3bc], R3 ;  /* 0x0003bc0301007387 */ /* 0x000fe20000100800 */
[----:B------:R-:W-:Y:S01]  /*dd30*/  FSEL R69, R6, R69, P1 ;  /* 0x0000004506457208 */ /* 0x000fe20000800000 */
[----:B------:R-:W-:Y:S01]  /*dd40*/  FMUL R6, R65, 0.25 ;  /* 0x3e80000041067820 */ /* 0x000fe20000400000 */
[----:B------:R-:W-:Y:S01]  /*dd50*/  FSEL R60, R5, R60, P1 ;  /* 0x0000003c053c7208 */ /* 0x000fe20000800000 */
[----:B------:R-:W-:Y:S01]  /*dd60*/  FMUL R5, R56, 0.25 ;  /* 0x3e80000038057820 */ /* 0x000fe20000400000 */
[----:B------:R-:W-:Y:S01]  /*dd70*/  STL [R1+0x3c0], R4 ;  /* 0x0003c00401007387 */ /* 0x000fe20000100800 */
[----:B------:R-:W-:Y:S01]  /*dd80*/  FMUL R242, R216, R117 ;  /* 0x00000075d8f27220 */ /* 0x000fe20000400000 */
        /* <DEDUP_REMOVED lines=34> */
[C---:B------:R-:W-:Y:S01]  /*dfb0*/  FMUL R250, R216.reuse, R141 ;  /* 0x0000008dd8fa7220 */ /* 0x040fe20000400000 */
[----:B------:R-:W-:Y:S01]  /*dfc0*/  FMUL R252, R216, R148 ;  /* 0x00000094d8fc7220 */ /* 0x000fe20000400000 */
        /* <DEDUP_REMOVED lines=9> */
[C---:B------:R-:W-:Y:S01]  /*e060*/  FMUL R5, R216.reuse, R72 ;  /* 0x00000048d8057220 */ /* 0x040fe20000400000 */
[----:B------:R-:W-:Y:S01]  /*e070*/  FMUL R236, R216, R108 ;  /* 0x0000006cd8ec7220 */ /* 0x000fe20000400000 */
[----:B------:R-:W-:Y:S01]  /*e080*/  @!P3 FMUL R100, R100, 16777216 ;  /* 0x4b8000006464b820 */ /* 0x000fe20000400000 */
[----:B------:R-:W-:Y:S01]  /*e090*/  FSEL R33, R6, R33, P1 ;  /* 0x0000002106217208 */ /* 0x000fe20000800000 */
[----:B------:R-:W-:Y:S01]  /*e0a0*/  FMUL R6, R29, 0.25 ;  /* 0x3e8000001d067820 */ /* 0x000fe20000400000 */
[----:B------:R1:W-:Y:S01]  /*e0b0*/  STL [R1+0x204], R5 ;  /* 0x0002040501007387 */ /* 0x0003e20000100800 */
[----:B------:R-:W-:Y:S01]  /*e0c0*/  @!P3 FMUL R101, R101, 16777216 ;  /* 0x4b8000006565b820 */ /* 0x000fe20000400000 */
[----:B------:R-:W-:Y:S01]  /*e0d0*/  FMUL R231, R216, R100 ;  /* 0x00000064d8e77220 */ /* 0x000fe20000400000 */
[----:B------:R-:W-:Y:S01]  /*e0e0*/  @!P3 FMUL R92, R92, 16777216 ;  /* 0x4b8000005c5cb820 */ /* 0x000fe20000400000 */
[----:B------:R-:W-:Y:S01]  /*e0f0*/  FSEL R29, R6, R29, P1 ;  /* 0x0000001d061d7208 */ /* 0x000fe20000800000 */
[----:B------:R-:W-:Y:S01]  /*e100*/  FMUL R6, R25, 0.25 ;  /* 0x3e80000019067820 */ /* 0x000fe20000400000 */
[C---:B------:R-:W-:Y:S01]  /*e110*/  FMUL R235, R216.reuse, R101 ;  /* 0x00000065d8eb7220 */ /* 0x040fe20000400000 */
[----:B------:R-:W-:Y:S01]  /*e120*/  @!P3 FMUL R93, R93, 16777216 ;  /* 0x4b8000005d5db820 */ /* 0x000fe20000400000 */
[----:B------:R-:W-:Y:S01]  /*e130*/  FMUL R229, R216, R92 ;  /* 0x0000005cd8e57220 */ /* 0x000fe20000400000 */
[----:B------:R-:W-:Y:S01]  /*e140*/  @!P3 FMUL R88, R88, 16777216 ;  /* 0x4b8000005858b820 */ /* 0x000fe20000400000 */
[----:B------:R-:W-:Y:S01]  /*e150*/  FSEL R25, R6, R25, P1 ;  /* 0x0000001906197208 */ /* 0x000fe20000800000 */
[----:B--2---:R-:W-:-:S02]  /*e160*/  IMAD.MOV.U32 R171, RZ, RZ, R170 ;  /* 0x000000ffffab7224 */ /* 0x004fc400078e00aa */
[C---:B------:R-:W-:Y:S01]  /*e170*/  FMUL R6, R217.reuse, 8388608 ;  /* 0x4b000000d9067820 */ /* 0x040fe20000400000 */
[----:B------:R-:W-:Y:S01]  /*e180*/  FSETP.GEU.AND P1, PT, R217, 1.175494350822287508e-38, PT ;  /* 0x00800000d900780b */ /* 0x000fe20003f2e000 */
[C---:B------:R-:W-:Y:S01]  /*e190*/  FMUL R230, R216.reuse, R93 ;  /* 0x0000005dd8e67220 */ /* 0x040fe20000400000 */
[----:B---3--:R-:W-:Y:S02]  /*e1a0*/  IMAD.MOV.U32 R170, RZ, RZ, R169 ;  /* 0x000000ffffaa7224 */ /* 0x008fe400078e00a9 */
[----:B0-----:R-:W-:Y:S01]  /*e1b0*/  FMUL R0, R216, R88 ;  /* 0x00000058d8007220 */ /* 0x001fe20000400000 */
[----:B------:R-:W-:Y:S02]  /*e1c0*/  IMAD.MOV.U32 R169, RZ, RZ, R168 ;  /* 0x000000ffffa97224 */ /* 0x000fe400078e00a8 */
[----:B------:R-:W-:Y:S01]  /*e1d0*/  @!P3 FMUL R80, R80, 16777216 ;  /* 0x4b8000005050b820 */ /* 0x000fe20000400000 */
[----:B------:R-:W-:Y:S02]  /*e1e0*/  IMAD.MOV.U32 R168, RZ, RZ, R167 ;  /* 0x000000ffffa87224 */ /* 0x000fe400078e00a7 */
[----:B------:R-:W-:Y:S01]  /*e1f0*/  @!P3 FMUL R81, R81, 16777216 ;  /* 0x4b8000005151b820 */ /* 0x000fe20000400000 */
[----:B------:R-:W-:Y:S01]  /*e200*/  IMAD.MOV.U32 R167, RZ, RZ, R165 ;  /* 0x000000ffffa77224 */ /* 0x000fe200078e00a5 */
[----:B------:R-:W-:Y:S01]  /*e210*/  FSEL R6, R6, R217, !P1 ;  /* 0x000000d906067208 */ /* 0x000fe20004800000 */
[----:B----4-:R-:W-:Y:S01]  /*e220*/  IMAD.MOV.U32 R165, RZ, RZ, R164 ;  /* 0x000000ffffa57224 */ /* 0x010fe200078e00a4 */
[----:B------:R-:W-:Y:S01]  /*e230*/  FSEL R9, RZ, -23, P1 ;  /* 0xc1b80000ff097808 */ /* 0x000fe20000800000 */
[----:B------:R-:W-:-:S02]  /*e240*/  IMAD.MOV.U32 R164, RZ, RZ, R163 ;  /* 0x000000ffffa47224 */ /* 0x000fc400078e00a3 */
[C---:B------:R-:W-:Y:S01]  /*e250*/  FMUL R3, R216.reuse, R80 ;  /* 0x00000050d8037220 */ /* 0x040fe20000400000 */
[----:B------:R-:W-:Y:S02]  /*e260*/  IMAD.MOV.U32 R163, RZ, RZ, R162 ;  /* 0x000000ffffa37224 */ /* 0x000fe400078e00a2 */
[----:B------:R-:W-:Y:S01]  /*e270*/  @!P3 FMUL R125, R125, 16777216 ;  /* 0x4b8000007d7db820 */ /* 0x000fe20000400000 */
[----:B------:R-:W-:Y:S02]  /*e280*/  IMAD.MOV.U32 R162, RZ, RZ, R161 ;  /* 0x000000ffffa27224 */ /* 0x000fe400078e00a1 */
[----:B------:R-:W-:Y:S01]  /*e290*/  FMUL R2, R216, R81 ;  /* 0x00000051d8027220 */ /* 0x000fe20000400000 */
[----:B------:R-:W-:Y:S02]  /*e2a0*/  IMAD.MOV.U32 R161, RZ, RZ, R160 ;  /* 0x000000ffffa17224 */ /* 0x000fe400078e00a0 */
[----:B------:R-:W-:Y:S01]  /*e2b0*/  @!P3 FMUL R85, R85, 16777216 ;  /* 0x4b8000005555b820 */ /* 0x000fe20000400000 */
[----:B------:R-:W-:-:S02]  /*e2c0*/  IMAD.MOV.U32 R160, RZ, RZ, R159 ;  /* 0x000000ffffa07224 */ /* 0x000fc400078e009f */
[----:B------:R-:W-:Y:S01]  /*e2d0*/  @!P3 FMUL R84, R84, 16777216 ;  /* 0x4b8000005454b820 */ /* 0x000fe20000400000 */
[----:B------:R-:W-:Y:S02]  /*e2e0*/  IMAD.MOV.U32 R159, RZ, RZ, R158 ;  /* 0x000000ffff9f7224 */ /* 0x000fe400078e009e */
[----:B------:R-:W-:Y:S01]  /*e2f0*/  @!P3 FMUL R77, R77, 16777216 ;  /* 0x4b8000004d4db820 */ /* 0x000fe20000400000 */
[----:B------:R-:W-:Y:S02]  /*e300*/  IMAD.MOV.U32 R158, RZ, RZ, R157 ;  /* 0x000000ffff9e7224 */ /* 0x000fe400078e009d */
[----:B------:R-:W-:Y:S01]  /*e310*/  @!P3 FMUL R76, R76, 16777216 ;  /* 0x4b8000004c4cb820 */ /* 0x000fe20000400000 */
        /* <DEDUP_REMOVED lines=10> */
[----:B------:R-:W2:Y:S01]  /*e3c0*/  LDL.LU R152, [R1+0x11c] ;  /* 0x00011c0001987983 */ /* 0x000ea20000300800 */
[C---:B------:R-:W-:Y:S01]  /*e3d0*/  VIADD R7, R6.reuse, 0xc0cafb0d ;  /* 0xc0cafb0d06077836 */ /* 0x040fe20000000000 */
[----:B------:R-:W-:Y:S01]  /*e3e0*/  ISETP.GE.U32.AND P1, PT, R6, 0x7f800000, PT ;  /* 0x7f8000000600780c */ /* 0x000fe20003f26070 */
[----:B------:R-:W-:-:S02]  /*e3f0*/  IMAD.MOV.U32 R96, RZ, RZ, R158 ;  /* 0x000000ffff607224 */ /* 0x000fc400078e009e */
[----:B------:R-:W-:Y:S01]  /*e400*/  FMUL R245, R216, R125 ;  /* 0x0000007dd8f57220 */ /* 0x000fe20000400000 */
[----:B------:R-:W-:Y:S01]  /*e410*/  IMAD.MOV.U32 R97, RZ, RZ, R157 ;  /* 0x000000ffff617224 */ /* 0x000fe200078e009d */
[----:B------:R-:W-:Y:S01]  /*e420*/  LOP3.LUT R7, R7, 0xff800000, RZ, 0xc0, !PT ;  /* 0xff80000007077812 */ /* 0x000fe200078ec0ff */
[----:B------:R-:W-:Y:S02]  /*e430*/  IMAD.MOV.U32 R92, RZ, RZ, R160 ;  /* 0x000000ffff5c7224 */ /* 0x000fe400078e00a0 */
[----:B------:R-:W-:Y:S01]  /*e440*/  @!P3 FMUL R61, R61, 16777216 ;  /* 0x4b8000003d3db820 */ /* 0x000fe20000400000 */
[----:B------:R-:W-:Y:S02]  /*e450*/  IMAD.MOV.U32 R93, RZ, RZ, R159 ;  /* 0x000000ffff5d7224 */ /* 0x000fe400078e009f */
[----:B------:R-:W-:Y:S01]  /*e460*/  @!P3 FMUL R60, R60, 16777216 ;  /* 0x4b8000003c3cb820 */ /* 0x000fe20000400000 */
[----:B------:R-:W-:Y:S01]  /*e470*/  IMAD.IADD R8, R6, 0x1, -R7 ;  /* 0x0000000106087824 */ /* 0x000fe200078e0a07 */
[----:B------:R-:W-:Y:S01]  /*e480*/  I2FP.F32.S32 R7, R7 ;  /* 0x0000000700077245 */ /* 0x000fe20000201400 */
[----:B------:R-:W-:-:S02]  /*e490*/  IMAD.MOV.U32 R88, RZ, RZ, R162 ;  /* 0x000000ffff587224 */ /* 0x000fc400078e00a2 */
[----:B------:R-:W-:Y:S01]  /*e4a0*/  @!P3 FMUL R57, R57, 16777216 ;  /* 0x4b8000003939b820 */ /* 0x000fe20000400000 */
[----:B------:R-:W-:Y:S01]  /*e4b0*/  FADD R8, R8, -1 ;  /* 0xbf80000008087421 */ /* 0x000fe20000000000 */
[----:B------:R-:W-:Y:S02]  /*e4c0*/  IMAD.MOV.U32 R89, RZ, RZ, R161 ;  /* 0x000000ffff597224 */ /* 0x000fe400078e00a1 */
[----:B------:R-:W-:Y:S01]  /*e4d0*/  FFMA.FTZ R7, R7, 1.1920928955078125e-07, R9 ;  /* 0x3400000007077823 */ /* 0x000fe20000010009 */
[----:B------:R-:W-:Y:S02]  /*e4e0*/  IMAD.MOV.U32 R80, RZ, RZ, R164 ;  /* 0x000000ffff507224 */ /* 0x000fe400078e00a4 */
[----:B------:R-:W-:Y:S01]  /*e4f0*/  FFMA.FTZ R9, R8, R166, -0.16845393180847167969 ;  /* 0xbe2c7f3008097423 */ /* 0x000fe200000100a6 */
[----:B------:R-:W-:Y:S02]  /*e500*/  IMAD.MOV.U32 R81, RZ, RZ, R163 ;  /* 0x000000ffff517224 */ /* 0x000fe400078e00a3 */
[----:B------:R-:W-:Y:S01]  /*e510*/  @!P3 FMUL R56, R56, 16777216 ;  /* 0x4b8000003838b820 */ /* 0x000fe20000400000 */
[----:B------:R-:W-:-:S02]  /*e520*/  IMAD.MOV.U32 R18, RZ, RZ, R165 ;  /* 0x000000ffff127224 */ /* 0x000fc400078e00a5 */
[----:B------:R-:W-:Y:S01]  /*e530*/  FFMA.FTZ R9, R8, R9, 0.1716887056827545166 ;  /* 0x3e2fcf2a08097423 */ /* 0x000fe20000010009 */
[----:B------:R-:W-:Y:S01]  /*e540*/  @!P3 FMUL R53, R53, 16777216 ;  /* 0x4b8000003535b820 */ /* 0x000fe20000400000 */
[----:B------:R-:W-:Y:S01]  /*e550*/  @!P3 FMUL R52, R52, 16777216 ;  /* 0x4b8000003434b820 */ /* 0x000fe20000400000 */
[----:B------:R-:W-:Y:S01]  /*e560*/  @!P3 FMUL R49, R49, 16777216 ;  /* 0x4b8000003131b820 */ /* 0x000fe20000400000 */
[----:B------:R-:W-:Y:S01]  /*e570*/  FFMA.FTZ R9, R8, R9, -0.17900948226451873779 ;  /* 0xbe374e4308097423 */ /* 0x000fe20000010009 */
[----:B------:R-:W-:Y:S01]  /*e580*/  @!P3 FMUL R48, R48, 16777216 ;  /* 0x4b8000003030b820 */ /* 0x000fe20000400000 */
[----:B------:R-:W-:Y:S01]  /*e590*/  @!P3 FMUL R45, R45, 16777216 ;  /* 0x4b8000002d2db820 */ /* 0x000fe20000400000 */
[----:B------:R-:W-:Y:S01]  /*e5a0*/  @!P3 FMUL R44, R44, 16777216 ;  /* 0x4b8000002c2cb820 */ /* 0x000fe20000400000 */
[----:B------:R-:W-:Y:S01]  /*e5b0*/  FFMA.FTZ R9, R8, R9, 0.20512372255325317383 ;  /* 0x3e520bf408097423 */ /* 0x000fe20000010009 */
[----:B------:R-:W-:Y:S01]  /*e5c0*/  @!P3 FMUL R41, R41, 16777216 ;  /* 0x4b8000002929b820 */ /* 0x000fe20000400000 */
[----:B------:R-:W-:Y:S01]  /*e5d0*/  @!P3 FMUL R40, R40, 16777216 ;  /* 0x4b8000002828b820 */ /* 0x000fe20000400000 */
[----:B------:R-:W-:Y:S01]  /*e5e0*/  @!P3 FMUL R37, R37, 16777216 ;  /* 0x4b8000002525b820 */ /* 0x000fe20000400000 */
[----:B------:R-:W-:Y:S01]  /*e5f0*/  FFMA.FTZ R9, R8, R9, -0.24046532809734344482 ;  /* 0xbe763c8b08097423 */ /* 0x000fe20000010009 */
[----:B------:R-:W-:Y:S01]  /*e600*/  @!P3 FMUL R36, R36, 16777216 ;  /* 0x4b8000002424b820 */ /* 0x000fe20000400000 */
[----:B------:R-:W-:Y:S01]  /*e610*/  @!P3 FMUL R33, R33, 16777216 ;  /* 0x4b8000002121b820 */ /* 0x000fe20000400000 */
[----:B------:R-:W-:Y:S01]  /*e620*/  @!P3 FMUL R32, R32, 16777216 ;  /* 0x4b8000002020b820 */ /* 0x000fe20000400000 */
[----:B------:R-:W-:Y:S01]  /*e630*/  FFMA.FTZ R9, R8, R9, 0.28857114911079406738 ;  /* 0x3e93bf9908097423 */ /* 0x000fe20000010009 */
[----:B------:R-:W-:Y:S01]  /*e640*/  @!P3 FMUL R29, R29, 16777216 ;  /* 0x4b8000001d1db820 */ /* 0x000fe20000400000 */
[----:B------:R-:W-:Y:S01]  /*e650*/  @!P3 FMUL R28, R28, 16777216 ;  /* 0x4b8000001c1cb820 */ /* 0x000fe20000400000 */
[----:B------:R-:W-:Y:S01]  /*e660*/  @!P3 FMUL R25, R25, 16777216 ;  /* 0x4b8000001919b820 */ /* 0x000fe20000400000 */
[----:B------:R-:W-:Y:S01]  /*e670*/  FFMA.FTZ R9, R8, R9, -0.36067417263984680176 ;  /* 0xbeb8aa4908097423 */ /* 0x000fe20000010009 */
[----:B------:R-:W-:Y:S01]  /*e680*/  FMUL R4, R216, R73 ;  /* 0x00000049d8047220 */ /* 0x000fe20000400000 */
[----:B------:R-:W-:-:S02]  /*e690*/  IMAD.MOV.U32 R176, RZ, RZ, R169 ;  /* 0x000000ffffb07224 */ /* 0x000fc400078e00a9 */
[----:B-1----:R-:W-:Y:S01]  /*e6a0*/  FMUL R5, R171, 0.25 ;  /* 0x3e800000ab057820 */ /* 0x002fe20000400000 */
[----:B------:R-:W-:Y:S01]  /*e6b0*/  FFMA.FTZ R9, R8, R9, 0.48089820146560668945 ;  /* 0x3ef6384a08097423 */ /* 0x000fe20000010009 */
[C---:B------:R-:W-:Y:S01]  /*e6c0*/  FMUL R85, R216.reuse, R85 ;  /* 0x00000055d8557220 */ /* 0x040fe20000400000 */
[C---:B------:R-:W-:Y:S01]  /*e6d0*/  FMUL R84, R216.reuse, R84 ;  /* 0x00000054d8547220 */ /* 0x040fe20000400000 */
[----:B------:R-:W-:Y:S01]  /*e6e0*/  FMUL R77, R216, R77 ;  /* 0x0000004dd84d7220 */ /* 0x000fe20000400000 */
[----:B------:R-:W-:Y:S01]  /*e6f0*/  FFMA.FTZ R9, R8, R9, -0.72134751081466674805 ;  /* 0xbf38aa3b08097423 */ /* 0x000fe20000010009 */
[----:B------:R-:W-:-:S03]  /*e700*/  FMUL R76, R216, R76 ;  /* 0x0000004cd84c7220 */ /* 0x000fc60000400000 */
[----:B------:R-:W-:-:S04]  /*e710*/  FMUL R9, R8, R9 ;  /* 0x0000000908097220 */ /* 0x000fc80000400000 */
[----:B------:R-:W-:-:S04]  /*e720*/  FMUL R9, R8, R9 ;  /* 0x0000000908097220 */ /* 0x000fc80000400000 */
[----:B------:R-:W-:-:S04]  /*e730*/  FFMA.FTZ R9, R8, 1.4426950216293334961, R9 ;  /* 0x3fb8aa3b08097823 */ /* 0x000fc80000010009 */
[----:B------:R-:W-:Y:S01]  /*e740*/  FADD R11, R7, R9 ;  /* 0x00000009070b7221 */ /* 0x000fe20000000000 */
[----:B------:R-:W-:-:S04]  /*e750*/  @P1 IMAD.MOV.U32 R7, RZ, RZ, 0x7f800000 ;  /* 0x7f800000ff071424 */ /* 0x000fc800078e00ff */
[----:B------:R-:W-:-:S05]  /*e760*/  @P1 FFMA.FTZ R11, R6, R7, +INF ;  /* 0x7f800000060b1423 */ /* 0x000fca0000010007 */
[----:B------:R0:W-:Y:S04]  /*e770*/  STL [R1+0x8], R11 ;  /* 0x0000080b01007387 */ /* 0x0001e80000100800 */
[----:B------:R-:W3:Y:S04]  /*e780*/  LDL.LU R109, [R1+0x118] ;  /* 0x00011800016d7983 */ /* 0x000ee80000300800 */
[----:B------:R-:W4:Y:S04]  /*e790*/  LDL.LU R112, [R1+0x10c] ;  /* 0x00010c0001707983 */ /* 0x000f280000300800 */
[----:B------:R-:W5:Y:S04]  /*e7a0*/  LDL.LU R113, [R1+0x108] ;  /* 0x0001080001717983 */ /* 0x000f680000300800 */
[----:B------:R-:W3:Y:S04]  /*e7b0*/  LDL.LU R116, [R1+0xfc] ;  /* 0x0000fc0001747983 */ /* 0x000ee80000300800 */
[----:B------:R-:W5:Y:S04]  /*e7c0*/  LDL.LU R117, [R1+0xf8] ;  /* 0x0000f80001757983 */ /* 0x000f680000300800 */
[----:B------:R-:W3:Y:S04]  /*e7d0*/  LDL.LU R120, [R1+0xec] ;  /* 0x0000ec0001787983 */ /* 0x000ee80000300800 */
[----:B------:R-:W5:Y:S04]  /*e7e0*/  LDL.LU R121, [R1+0xe8] ;  /* 0x0000e80001797983 */ /* 0x000f680000300800 */
        /* <DEDUP_REMOVED lines=11> */
[----:B------:R-:W5:Y:S01]  /*e8a0*/  LDL.LU R149, [R1+0x88] ;  /* 0x0000880001957983 */ /* 0x000f620000300800 */
[----:B------:R-:W-:-:S02]  /*e8b0*/  IMAD.MOV.U32 R104, RZ, RZ, R154 ;  /* 0x000000ffff687224 */ /* 0x000fc400078e009a */
[----:B------:R-:W-:Y:S02]  /*e8c0*/  IMAD.MOV.U32 R105, RZ, RZ, R153 ;  /* 0x000000ffff697224 */ /* 0x000fe400078e0099 */
[----:B------:R-:W-:Y:S02]  /*e8d0*/  IMAD.MOV.U32 R100, RZ, RZ, R156 ;  /* 0x000000ffff647224 */ /* 0x000fe400078e009c */
[----:B------:R-:W-:Y:S02]  /*e8e0*/  IMAD.MOV.U32 R101, RZ, RZ, R155 ;  /* 0x000000ffff657224 */ /* 0x000fe400078e009b */
[----:B--2---:R-:W-:Y:S02]  /*e8f0*/  IMAD.MOV.U32 R108, RZ, RZ, R152 ;  /* 0x000000ffff6c7224 */ /* 0x004fe400078e0098 */
[----:B------:R-:W2:Y:S04]  /*e900*/  LDL.LU R152, [R1+0x7c] ;  /* 0x00007c0001987983 */ /* 0x000ea80000300800 */
        /* <DEDUP_REMOVED lines=14> */
[----:B------:R-:W2:Y:S01]  /*e9f0*/  LDL.LU R165, [R1+0x1f4] ;  /* 0x0001f40001a57983 */ /* 0x000ea20000300800 */
[----:B0-----:R-:W-:Y:S01]  /*ea00*/  IMAD.MOV.U32 R11, RZ, RZ, R167 ;  /* 0x000000ffff0b7224 */ /* 0x001fe200078e00a7 */
[----:B------:R-:W-:Y:S01]  /*ea10*/  FSETP.GT.AND P3, PT, |R217|, 8.50705917302346158658e+37, PT ;  /* 0x7e800000d900780b */ /* 0x000fe20003f64200 */
[----:B------:R-:W-:-:S02]  /*ea20*/  IMAD.MOV.U32 R73, RZ, RZ, R168 ;  /* 0x000000ffff497224 */ /* 0x000fc400078e00a8 */
[----:B------:R-:W-:Y:S01]  /*ea30*/  FMUL R8, R10, 0.25 ;  /* 0x3e8000000a087820 */ /* 0x000fe20000400000 */
[----:B------:R-:W-:Y:S01]  /*ea40*/  FMUL R9, R11, 0.25 ;  /* 0x3e8000000b097820 */ /* 0x000fe20000400000 */
[----:B------:R-:W-:Y:S01]  /*ea50*/  IMAD.MOV.U32 R72, RZ, RZ, R176 ;  /* 0x000000ffff487224 */ /* 0x000fe200078e00b0 */
[----:B------:R-:W-:Y:S01]  /*ea60*/  FSETP.NEU.AND P1, PT, R6, RZ, PT ;  /* 0x000000ff0600720b */ /* 0x000fe20003f2d000 */
[C---:B------:R-:W-:Y:S01]  /*ea70*/  FMUL R251, R216.reuse, R65 ;  /* 0x00000041d8fb7220 */ /* 0x040fe20000400000 */
[----:B------:R-:W-:Y:S01]  /*ea80*/  FMUL R243, R216, R57 ;  /* 0x00000039d8f37220 */ /* 0x000fe20000400000 */
[----:B------:R-:W-:Y:S01]  /*ea90*/  FSEL R9, R9, R11, P3 ;  /* 0x0000000b09097208 */ /* 0x000fe20001800000 */
[----:B------:R-:W-:Y:S01]  /*eaa0*/  FMUL R11, R14, 0.25 ;  /* 0x3e8000000e0b7820 */ /* 0x000fe20000400000 */
[C---:B------:R-:W-:Y:S01]  /*eab0*/  FMUL R241, R216.reuse, R56 ;  /* 0x00000038d8f17220 */ /* 0x040fe20000400000 */
[C---:B------:R-:W-:Y:S01]  /*eac0*/  FMUL R247, R216.reuse, R64 ;  /* 0x00000040d8f77220 */ /* 0x040fe20000400000 */
[C---:B------:R-:W-:Y:S01]  /*ead0*/  FMUL R69, R216.reuse, R69 ;  /* 0x00000045d8457220 */ /* 0x040fe20000400000 */
[C---:B------:R-:W-:Y:S01]  /*eae0*/  FMUL R68, R216.reuse, R68 ;  /* 0x00000044d8447220 */ /* 0x040fe20000400000 */
[----:B------:R-:W-:Y:S01]  /*eaf0*/  FSEL R11, R11, R14, P3 ;  /* 0x0000000e0b0b7208 */ /* 0x000fe20001800000 */
[----:B------:R-:W-:Y:S01]  /*eb00*/  FMUL R14, R15, 0.25 ;  /* 0x3e8000000f0e7820 */ /* 0x000fe20000400000 */
[C---:B------:R-:W-:Y:S01]  /*eb10*/  FMUL R61, R216.reuse, R61 ;  /* 0x0000003dd83d7220 */ /* 0x040fe20000400000 */
[C---:B------:R-:W-:Y:S01]  /*eb20*/  FMUL R60, R216.reuse, R60 ;  /* 0x0000003cd83c7220 */ /* 0x040fe20000400000 */
        /* <DEDUP_REMOVED lines=16> */
[----:B------:R-:W-:Y:S01]  /*ec30*/  FMUL R7, R73, 0.25 ;  /* 0x3e80000049077820 */ /* 0x000fe20000400000 */
[C---:B------:R-:W-:Y:S01]  /*ec40*/  FMUL R33, R216.reuse, R33 ;  /* 0x00000021d8217220 */ /* 0x040fe20000400000 */
[C---:B------:R-:W-:Y:S01]  /*ec50*/  FMUL R32, R216.reuse, R32 ;  /* 0x00000020d8207220 */ /* 0x040fe20000400000 */
        /* <DEDUP_REMOVED lines=11> */
[----:B------:R-:W-:Y:S01]  /*ed10*/  FMUL R24, R216, R24 ;  /* 0x00000018d8187220 */ /* 0x000fe20000400000 */
[----:B------:R-:W2:Y:S01]  /*ed20*/  LDL.LU R219, [R1] ;  /* 0x0000000001db7983 */ /* 0x000ea20000300800 */
[----:B------:R-:W-:Y:S01]  /*ed30*/  FSEL R23, R23, R81, P3 ;  /* 0x0000005117177208 */ /* 0x000fe20001800000 */
[----:B------:R-:W-:Y:S01]  /*ed40*/  FMUL R81, R100, 0.25 ;  /* 0x3e80000064517820 */ /* 0x000fe20000400000 */
[----:B------:R-:W-:Y:S01]  /*ed50*/  FSEL R96, R96, R104, P3 ;  /* 0x0000006860607208 */ /* 0x000fe20001800000 */
[----:B----4-:R-:W-:Y:S01]  /*ed60*/  FMUL R104, R112, 0.25 ;  /* 0x3e80000070687820 */ /* 0x010fe20000400000 */
[----:B------:R-:W-:Y:S01]  /*ed70*/  FSEL R8, R8, R10, P3 ;  /* 0x0000000a08087208 */ /* 0x000fe20001800000 */
[----:B------:R-:W-:Y:S01]  /*ed80*/  FMUL R6, R72, 0.25 ;  /* 0x3e80000048067820 */ /* 0x000fe20000400000 */
[----:B------:R-:W-:Y:S01]  /*ed90*/  FSEL R81, R81, R100, P3 ;  /* 0x0000006451517208 */ /* 0x000fe20001800000 */
[----:B------:R-:W-:Y:S01]  /*eda0*/  FMUL R100, R108, 0.25 ;  /* 0x3e8000006c647820 */ /* 0x000fe20000400000 */
[----:B------:R-:W-:Y:S01]  /*edb0*/  FSEL R104, R104, R112, P3 ;  /* 0x0000007068687208 */ /* 0x000fe20001800000 */
[----:B---3--:R-:W-:Y:S01]  /*edc0*/  FMUL R112, R120, 0.25 ;  /* 0x3e80000078707820 */ /* 0x008fe20000400000 */
[----:B------:R-:W-:Y:S01]  /*edd0*/  @P3 FMUL R217, R217, 0.25 ;  /* 0x3e800000d9d93820 */ /* 0x000fe20000400000 */
[----:B------:R-:W-:Y:S01]  /*ede0*/  FMUL R56, R88, 0.25 ;  /* 0x3e80000058387820 */ /* 0x000fe20000400000 */
[----:B------:R-:W-:Y:S01]  /*edf0*/  FSEL R100, R100, R108, P3 ;  /* 0x0000006c64647208 */ /* 0x000fe20001800000 */
[----:B------:R-:W-:Y:S01]  /*ee00*/  FMUL R108, R116, 0.25 ;  /* 0x3e800000746c7820 */ /* 0x000fe20000400000 */
[----:B------:R-:W-:Y:S01]  /*ee10*/  FSEL R112, R112, R120, P3 ;  /* 0x0000007870707208 */ /* 0x000fe20001800000 */
[----:B-----5:R-:W-:Y:S01]  /*ee20*/  FMUL R120, R124, 0.25 ;  /* 0x3e8000007c787820 */ /* 0x020fe20000400000 */
[----:B------:R-:W-:Y:S01]  /*ee30*/  FMUL R57, R89, 0.25 ;  /* 0x3e80000059397820 */ /* 0x000fe20000400000 */
[----:B------:R-:W-:Y:S01]  /*ee40*/  FMUL R65, R92, 0.25 ;  /* 0x3e8000005c417820 */ /* 0x000fe20000400000 */
[----:B------:R-:W-:Y:S01]  /*ee50*/  FSEL R108, R108, R116, P3 ;  /* 0x000000746c6c7208 */ /* 0x000fe20001800000 */
[----:B------:R-:W-:Y:S01]  /*ee60*/  FMUL R116, R121, 0.25 ;  /* 0x3e80000079747820 */ /* 0x000fe20000400000 */
[----:B------:R-:W-:Y:S01]  /*ee70*/  FSEL R120, R120, R124, P3 ;  /* 0x0000007c78787208 */ /* 0x000fe20001800000 */
[----:B------:R-:W-:Y:S01]  /*ee80*/  FMUL R124, R132, 0.25 ;  /* 0x3e800000847c7820 */ /* 0x000fe20000400000 */
[----:B------:R-:W-:Y:S01]  /*ee90*/  FSEL R5, R5, R171, P3 ;  /* 0x000000ab05057208 */ /* 0x000fe20001800000 */
        /* <DEDUP_REMOVED lines=17> */
[----:B------:R-:W-:Y:S01]  /*efb0*/  FMUL R10, R12, 0.25 ;  /* 0x3e8000000c0a7820 */ /* 0x000fe20000400000 */
[----:B------:R-:W-:Y:S01]  /*efc0*/  @!P4 FMUL R18, R18, 16777216 ;  /* 0x4b8000001212c820 */ /* 0x000fe20000400000 */
[----:B------:R-:W-:Y:S01]  /*efd0*/  FSEL R133, R133, R137, P3 ;  /* 0x0000008985857208 */ /* 0x000fe20001800000 */
[----:B------:R-:W-:Y:S01]  /*efe0*/  FMUL R137, R141, 0.25 ;  /* 0x3e8000008d897820 */ /* 0x000fe20000400000 */
[----:B------:R-:W-:Y:S01]  /*eff0*/  FSEL R140, R140, R144, P3 ;  /* 0x000000908c8c7208 */ /* 0x000fe20001800000 */
        /* <DEDUP_REMOVED lines=16> */
[----:B------:R-:W3:Y:S03]  /*f100*/  LDL.LU R216, [R1+0x1f0] ;  /* 0x0001f00001d87983 */ /* 0x000ee60000300800 */
[----:B------:R-:W-:Y:S01]  /*f110*/  FSEL R16, R16, R17, P3 ;  /* 0x0000001110107208 */ /* 0x000fe20001800000 */
[----:B------:R-:W-:Y:S01]  /*f120*/  FMUL R17, R20, 0.25 ;  /* 0x3e80000014117820 */ /* 0x000fe20000400000 */
[----:B------:R-:W-:Y:S01]  /*f130*/  FSEL R6, R6, R72, P3 ;  /* 0x0000004806067208 */ /* 0x000fe20001800000 */
[----:B------:R-:W-:Y:S01]  /*f140*/  @!P4 FMUL R217, R217, 16777216 ;  /* 0x4b800000d9d9c820 */ /* 0x000fe20000400000 */
[----:B------:R-:W-:-:S02]  /*f150*/  FSEL R56, R56, R88, P3 ;  /* 0x0000005838387208 */ /* 0x000fc40001800000 */
[----:B------:R-:W-:Y:S02]  /*f160*/  FSEL R57, R57, R89, P3 ;  /* 0x0000005939397208 */ /* 0x000fe40001800000 */
[----:B------:R-:W-:Y:S01]  /*f170*/  FSEL R65, R65, R92, P3 ;  /* 0x0000005c41417208 */ /* 0x000fe20001800000 */
[----:B------:R-:W-:Y:S01]  /*f180*/  @!P4 FMUL R8, R8, 16777216 ;  /* 0x4b8000000808c820 */ /* 0x000fe20000400000 */
[----:B------:R-:W-:Y:S01]  /*f190*/  FSEL R17, R17, R20, P3 ;  /* 0x0000001411117208 */ /* 0x000fe20001800000 */
[----:B------:R-:W-:Y:S01]  /*f1a0*/  FMUL R20, R21, 0.25 ;  /* 0x3e80000015147820 */ /* 0x000fe20000400000 */
[----:B------:R-:W-:Y:S01]  /*f1b0*/  FMUL R72, R93, 0.25 ;  /* 0x3e8000005d487820 */ /* 0x000fe20000400000 */
[----:B------:R-:W-:Y:S01]  /*f1c0*/  @!P4 FMUL R10, R10, 16777216 ;  /* 0x4b8000000a0ac820 */ /* 0x000fe20000400000 */
        /* <DEDUP_REMOVED lines=10> */
[----:B------:R-:W0:Y:S01]  /*f270*/  MUFU.RCP R217, R217 ;  /* 0x000000d900d97308 */ /* 0x000e220000001000 */
[----:B------:R-:W-:Y:S01]  /*f280*/  FSEL R93, R93, R101, P3 ;  /* 0x000000655d5d7208 */ /* 0x000fe20001800000 */
[----:B------:R-:W-:Y:S01]  /*f290*/  FMUL R101, R109, 0.25 ;  /* 0x3e8000006d657820 */ /* 0x000fe20000400000 */
[----:B------:R-:W-:Y:S01]  /*f2a0*/  @!P4 FMUL R96, R96, 16777216 ;  /* 0x4b8000006060c820 */ /* 0x000fe20000400000 */
        /* <DEDUP_REMOVED lines=10> */
[----:B------:R-:W-:Y:S01]  /*f350*/  @!P4 FMUL R21, R21, 16777216 ;  /* 0x4b8000001515c820 */ /* 0x000fe20000400000 */
[----:B------:R-:W-:Y:S01]  /*f360*/  @!P4 FMUL R108, R108, 16777216 ;  /* 0x4b8000006c6cc820 */ /* 0x000fe20000400000 */
[----:B------:R-:W-:Y:S01]  /*f370*/  FSEL R105, R105, R113, P3 ;  /* 0x0000007169697208 */ /* 0x000fe20001800000 */
[----:B------:R-:W-:Y:S01]  /*f380*/  @!P4 FMUL R16, R16, 16777216 ;  /* 0x4b8000001010c820 */ /* 0x000fe20000400000 */
        /* <DEDUP_REMOVED lines=27> */
[----:B--2---:R-:W-:Y:S01]  /*f540*/  FMUL R148, R152, 0.25 ;  /* 0x3e80000098947820 */ /* 0x004fe20000400000 */
[----:B------:R-:W2:Y:S04]  /*f550*/  LDL.LU R187, [R1+0x1e4] ;  /* 0x0001e40001bb7983 */ /* 0x000ea80000300800 */
[----:B------:R-:W-:Y:S01]  /*f560*/  FSEL R148, R148, R152, P3 ;  /* 0x0000009894947208 */ /* 0x000fe20001800000 */
[----:B------:R-:W-:Y:S01]  /*f570*/  FMUL R149, R154, 0.25 ;  /* 0x3e8000009a957820 */ /* 0x000fe20000400000 */
[----:B0-----:R-:W-:Y:S01]  /*f580*/  FMUL R7, R217, R7 ;  /* 0x00000007d9077220 */ /* 0x001fe20000400000 */
[----:B------:R-:W-:Y:S01]  /*f590*/  FMUL R152, R153, 0.25 ;  /* 0x3e80000099987820 */ /* 0x000fe20000400000 */
[C---:B------:R-:W-:Y:S01]  /*f5a0*/  FMUL R64, R217.reuse, R8 ;  /* 0x00000008d9407220 */ /* 0x040fe20000400000 */
[----:B------:R-:W-:Y:S01]  /*f5b0*/  FMUL R88, R217, R9 ;  /* 0x00000009d9587220 */ /* 0x000fe20000400000 */
[----:B------:R-:W-:Y:S01]  /*f5c0*/  FSEL R149, R149, R154, P3 ;  /* 0x0000009a95957208 */ /* 0x000fe20001800000 */
[C---:B------:R-:W-:Y:S01]  /*f5d0*/  FMUL R10, R217.reuse, R10 ;  /* 0x0000000ad90a7220 */ /* 0x040fe20000400000 */
[----:B------:R-:W-:Y:S01]  /*f5e0*/  FSEL R152, R152, R153, P3 ;  /* 0x0000009998987208 */ /* 0x000fe20001800000 */
[----:B------:R-:W-:Y:S01]  /*f5f0*/  FMUL R153, R156, 0.25 ;  /* 0x3e8000009c997820 */ /* 0x000fe20000400000 */
[----:B------:R-:W-:Y:S01]  /*f600*/  FMUL R11, R217, R11 ;  /* 0x0000000bd90b7220 */ /* 0x000fe20000400000 */
        /* <DEDUP_REMOVED lines=36> */
[----:B------:R-:W-:Y:S01]  /*f850*/  FMUL R96, R217, R96 ;  /* 0x00000060d9607220 */ /* 0x000fe20000400000 */
        /* <DEDUP_REMOVED lines=9> */
[----:B------:R-:W-:-:S02]  /*f8f0*/  IMAD.MOV.U32 R129, RZ, RZ, R165 ;  /* 0x000000ffff817224 */ /* 0x000fc400078e00a5 */
[C---:B------:R-:W-:Y:S01]  /*f900*/  FMUL R165, R217.reuse, R6 ;  /* 0x00000006d9a57220 */ /* 0x040fe20000400000 */
[----:B------:R-:W-:Y:S01]  /*f910*/  @!P4 FMUL R148, R148, 16777216 ;  /* 0x4b8000009494c820 */ /* 0x000fe20000400000 */
[----:B------:R-:W-:Y:S01]  /*f920*/  FMUL R105, R217, R105 ;  /* 0x00000069d9697220 */ /* 0x000fe20000400000 */
[----:B------:R-:W-:Y:S02]  /*f930*/  IMAD.MOV.U32 R6, RZ, RZ, R129 ;  /* 0x000000ffff067224 */ /* 0x000fe400078e0081 */
        /* <DEDUP_REMOVED lines=14> */
[----:B------:R-:W-:Y:S01]  /*fa20*/  FMUL R129, R217, R21 ;  /* 0x00000015d9817220 */ /* 0x000fe20000400000 */
[----:B------:R-:W-:-:S02]  /*fa30*/  IMAD.MOV.U32 R21, RZ, RZ, R6 ;  /* 0x000000ffff157224 */ /* 0x000fc400078e0006 */
[----:B------:R-:W-:Y:S01]  /*fa40*/  FMUL R6, R151, 0.25 ;  /* 0x3e80000097067820 */ /* 0x000fe20000400000 */
[C---:B------:R-:W-:Y:S01]  /*fa50*/  FMUL R125, R217.reuse, R20 ;  /* 0x00000014d97d7220 */ /* 0x040fe20000400000 */
        /* <DEDUP_REMOVED lines=31> */
[----:B------:R-:W-:Y:S01]  /*fc50*/  FMUL R217, R217, R5 ;  /* 0x00000005d9d97220 */ /* 0x000fe20000400000 */
[----:B------:R-:W-:Y:S01]  /*fc60*/  FMUL R5, R150, 0.25 ;  /* 0x3e80000096057820 */ /* 0x000fe20000400000 */
[----:B------:R-:W-:Y:S01]  /*fc70*/  FSEL R151, R6, R151, P2 ;  /* 0x0000009706977208 */ /* 0x000fe20001000000 */
[----:B------:R-:W-:Y:S01]  /*fc80*/  FMUL R6, R147, 0.25 ;  /* 0x3e80000093067820 */ /* 0x000fe20000400000 */
[----:B------:R-:W4:Y:S02]  /*fc90*/  LDL.LU R207, [R1+0x1e0] ;  /* 0x0001e00001cf7983 */ /* 0x000f240000300800 */
[----:B------:R-:W-:Y:S01]  /*fca0*/  FSEL R150, R5, R150, P2 ;  /* 0x0000009605967208 */ /* 0x000fe20001000000 */
[----:B------:R-:W-:Y:S01]  /*fcb0*/  FMUL R5, R146, 0.25 ;  /* 0x3e80000092057820 */ /* 0x000fe20000400000 */
[----:B------:R-:W-:Y:S01]  /*fcc0*/  FSEL R147, R6, R147, P2 ;  /* 0x0000009306937208 */ /* 0x000fe20001000000 */
[----:B------:R-:W-:Y:S01]  /*fcd0*/  FMUL R6, R143, 0.25 ;  /* 0x3e8000008f067820 */ /* 0x000fe20000400000 */
[----:B------:R-:W5:Y:S02]  /*fce0*/  LDL.LU R206, [R1+0x1d4] ;  /* 0x0001d40001ce7983 */ /* 0x000f640000300800 */
[----:B------:R-:W-:Y:S01]  /*fcf0*/  FSEL R146, R5, R146, P2 ;  /* 0x0000009205927208 */ /* 0x000fe20001000000 */
[----:B------:R-:W-:Y:S01]  /*fd00*/  FMUL R5, R142, 0.25 ;  /* 0x3e8000008e057820 */ /* 0x000fe20000400000 */
[----:B------:R-:W-:Y:S01]  /*fd10*/  FSEL R143, R6, R143, P2 ;  /* 0x0000008f068f7208 */ /* 0x000fe20001000000 */
[----:B------:R-:W-:Y:S01]  /*fd20*/  FMUL R6, R139, 0.25 ;  /* 0x3e8000008b067820 */ /* 0x000fe20000400000 */
[----:B------:R-:W3:Y:S02]  /*fd30*/  LDL.LU R188, [R1+0x1d0] ;  /* 0x0001d00001bc7983 */ /* 0x000ee40000300800 */
[----:B------:R-:W-:Y:S01]  /*fd40*/  FSEL R142, R5, R142, P2 ;  /* 0x0000008e058e7208 */ /* 0x000fe20001000000 */
[----:B------:R-:W-:Y:S01]  /*fd50*/  FMUL R5, R138, 0.25 ;  /* 0x3e8000008a057820 */ /* 0x000fe20000400000 */
[----:B------:R-:W-:Y:S01]  /*fd60*/  FSEL R139, R6, R139, P2 ;  /* 0x0000008b068b7208 */ /* 0x000fe20001000000 */
[----:B------:R-:W-:Y:S01]  /*fd70*/  FMUL R6, R135, 0.25 ;  /* 0x3e80000087067820 */ /* 0x000fe20000400000 */
[----:B------:R-:W2:Y:S02]  /*fd80*/  LDL.LU R167, [R1+0x1c4] ;  /* 0x0001c40001a77983 */ /* 0x000ea40000300800 */
[----:B------:R-:W-:Y:S01]  /*fd90*/  FSEL R138, R5, R138, P2 ;  /* 0x0000008a058a7208 */ /* 0x000fe20001000000 */
[----:B------:R-:W-:Y:S01]  /*fda0*/  FMUL R5, R134, 0.25 ;  /* 0x3e80000086057820 */ /* 0x000fe20000400000 */
[----:B------:R-:W-:Y:S01]  /*fdb0*/  FSEL R135, R6, R135, P2 ;  /* 0x0000008706877208 */ /* 0x000fe20001000000 */
[----:B------:R-:W4:Y:S01]  /*fdc0*/  LDL.LU R169, [R1+0x1c0] ;  /* 0x0001c00001a97983 */ /* 0x000f220000300800 */
[----:B------:R-:W-:-:S02]  /*fdd0*/  FMUL R6, R131, 0.25 ;  /* 0x3e80000083067820 */ /* 0x000fc40000400000 */
[----:B------:R-:W-:Y:S01]  /*fde0*/  FSEL R134, R5, R134, P2 ;  /* 0x0000008605867208 */ /* 0x000fe20001000000 */
[----:B------:R-:W5:Y:S01]  /*fdf0*/  LDL.LU R168, [R1+0x1b4] ;  /* 0x0001b40001a87983 */ /* 0x000f620000300800 */
[----:B------:R-:W-:Y:S01]  /*fe00*/  FMUL R5, R130, 0.25 ;  /* 0x3e80000082057820 */ /* 0x000fe20000400000 */
[----:B------:R-:W-:Y:S01]  /*fe10*/  FSEL R131, R6, R131, P2 ;  /* 0x0000008306837208 */ /* 0x000fe20001000000 */
[----:B------:R-:W-:Y:S01]  /*fe20*/  FMUL R6, R127, 0.25 ;  /* 0x3e8000007f067820 */ /* 0x000fe20000400000 */
[----:B------:R-:W3:Y:S02]  /*fe30*/  LDL.LU R171, [R1+0x1b0] ;  /* 0x0001b00001ab7983 */ /* 0x000ee40000300800 */
[----:B------:R-:W-:Y:S01]  /*fe40*/  FSEL R130, R5, R130, P2 ;  /* 0x0000008205827208 */ /* 0x000fe20001000000 */
[----:B------:R-:W-:Y:S01]  /*fe50*/  FMUL R5, R126, 0.25 ;  /* 0x3e8000007e057820 */ /* 0x000fe20000400000 */
[----:B------:R-:W-:Y:S01]  /*fe60*/  IMAD.MOV.U32 R174, RZ, RZ, R170 ;  /* 0x000000ffffae7224 */ /* 0x000fe200078e00aa */
[----:B------:R-:W-:Y:S01]  /*fe70*/  FSEL R127, R6, R127, P2 ;  /* 0x0000007f067f7208 */ /* 0x000fe20001000000 */
[----:B------:R-:W4:Y:S01]  /*fe80*/  LDL.LU R170, [R1+0x1a4] ;  /* 0x0001a40001aa7983 */ /* 0x000f220000300800 */
[----:B------:R-:W-:Y:S01]  /*fe90*/  FMUL R6, R123, 0.25 ;  /* 0x3e8000007b067820 */ /* 0x000fe20000400000 */
[----:B------:R-:W-:-:S02]  /*fea0*/  FSEL R126, R5, R126, P2 ;  /* 0x0000007e057e7208 */ /* 0x000fc40001000000 */
[----:B------:R-:W4:Y:S01]  /*feb0*/  LDL.LU R173, [R1+0x1a0] ;  /* 0x0001a00001ad7983 */ /* 0x000f220000300800 */
[----:B------:R-:W-:-:S03]  /*fec0*/  FMUL R5, R122, 0.25 ;  /* 0x3e8000007a057820 */ /* 0x000fc60000400000 */
[----:B------:R-:W4:Y:S01]  /*fed0*/  LDL.LU R172, [R1+0x194] ;  /* 0x0001940001ac7983 */ /* 0x000f220000300800 */
[----:B------:R-:W-:Y:S01]  /*fee0*/  FSEL R123, R6, R123, P2 ;  /* 0x0000007b067b7208 */ /* 0x000fe20001000000 */
[----:B------:R-:W-:Y:S01]  /*fef0*/  FMUL R6, R119, 0.25 ;  /* 0x3e80000077067820 */ /* 0x000fe20000400000 */
[----:B------:R-:W-:Y:S01]  /*ff00*/  FSEL R122, R5, R122, P2 ;  /* 0x0000007a057a7208 */ /* 0x000fe20001000000 */
[----:B------:R-:W4:Y:S01]  /*ff10*/  LDL.LU R175, [R1+0x190] ;  /* 0x0001900001af7983 */ /* 0x000f220000300800 */
[----:B------:R-:W-:-:S03]  /*ff20*/  FMUL R5, R118, 0.25 ;  /* 0x3e80000076057820 */ /* 0x000fc60000400000 */
[----:B------:R-:W4:Y:S01]  /*ff30*/  LDL.LU R177, [R1+0x180] ;  /* 0x0001800001b17983 */ /* 0x000f220000300800 */
[----:B------:R-:W-:Y:S01]  /*ff40*/  FSEL R119, R6, R119, P2 ;  /* 0x0000007706777208 */ /* 0x000fe20001000000 */
[----:B------:R-:W-:Y:S02]  /*ff50*/  FMUL R6, R115, 0.25 ;  /* 0x3e80000073067820 */ /* 0x000fe40000400000 */
[----:B------:R-:W4:Y:S01]  /*ff60*/  LDL.LU R176, [R1+0x174] ;  /* 0x0001740001b07983 */ /* 0x000f220000300800 */
[----:B------:R-:W-:-:S03]  /*ff70*/  FSEL R118, R5, R118, P2 ;  /* 0x0000007605767208 */ /* 0x000fc60001000000 */
[----:B------:R-:W4:Y:S01]  /*ff80*/  LDL.LU R179, [R1+0x170] ;  /* 0x0001700001b37983 */ /* 0x000f220000300800 */
[----:B------:R-:W-:-:S03]  /*ff90*/  FMUL R5, R114, 0.25 ;  /* 0x3e80000072057820 */ /* 0x000fc60000400000 */
[----:B------:R-:W4:Y:S04]  /*ffa0*/  LDL.LU R178, [R1+0x164] ;  /* 0x0001640001b27983 */ /* 0x000f280000300800 */
        /* <DEDUP_REMOVED lines=63> */
[----:B------:R-:W-:Y:S01]  /*103a0*/  FMUL R6, R87, 0.25 ;  /* 0x3e80000057067820 */ /* 0x000fe20000400000 */
[----:B------:R-:W-:Y:S02]  /*103b0*/  FSEL R90, R5, R90, P2 ;  /* 0x0000005a055a7208 */ /* 0x000fe40001000000 */
[----:B------:R-:W4:Y:S01]  /*103c0*/  LDL.LU R222, [R1+0x30] ;  /* 0x0000300001de7983 */ /* 0x000f220000300800 */
[----:B------:R-:W-:-:S03]  /*103d0*/  FMUL R5, R86, 0.25 ;  /* 0x3e80000056057820 */ /* 0x000fc60000400000 */
[----:B------:R-:W4:Y:S01]  /*103e0*/  LDL.LU R221, [R1+0x24] ;  /* 0x0000240001dd7983 */ /* 0x000f220000300800 */
[----:B------:R-:W-:Y:S01]  /*103f0*/  FSEL R87, R6, R87, P2 ;  /* 0x0000005706577208 */ /* 0x000fe20001000000 */
[----:B------:R-:W-:Y:S01]  /*10400*/  FMUL R6, R83, 0.25 ;  /* 0x3e80000053067820 */ /* 0x000fe20000400000 */
[----:B------:R-:W-:Y:S01]  /*10410*/  FSEL R86, R5, R86, P2 ;  /* 0x0000005605567208 */ /* 0x000fe20001000000 */
[----:B------:R-:W4:Y:S01]  /*10420*/  LDL.LU R224, [R1+0x20] ;  /* 0x0000200001e07983 */ /* 0x000f220000300800 */
[----:B------:R-:W-:Y:S02]  /*10430*/  FMUL R5, R82, 0.25 ;  /* 0x3e80000052057820 */ /* 0x000fe40000400000 */
[----:B------:R-:W-:Y:S01]  /*10440*/  FSEL R83, R6, R83, P2 ;  /* 0x0000005306537208 */ /* 0x000fe20001000000 */
[----:B------:R-:W-:Y:S01]  /*10450*/  FMUL R6, R79, 0.25 ;  /* 0x3e8000004f067820 */ /* 0x000fe20000400000 */
[----:B------:R-:W4:Y:S01]  /*10460*/  LDL.LU R223, [R1+0x14] ;  /* 0x0000140001df7983 */ /* 0x000f220000300800 */
[----:B------:R-:W-:Y:S01]  /*10470*/  FSEL R82, R5, R82, P2 ;  /* 0x0000005205527208 */ /* 0x000fe20001000000 */
[----:B------:R-:W-:-:S02]  /*10480*/  FMUL R5, R78, 0.25 ;  /* 0x3e8000004e057820 */ /* 0x000fc40000400000 */
[----:B------:R-:W-:Y:S01]  /*10490*/  FSEL R79, R6, R79, P2 ;  /* 0x0000004f064f7208 */ /* 0x000fe20001000000 */
[----:B------:R-:W-:Y:S01]  /*104a0*/  FMUL R6, R75, 0.25 ;  /* 0x3e8000004b067820 */ /* 0x000fe20000400000 */
[----:B------:R-:W4:Y:S01]  /*104b0*/  LDL.LU R233, [R1+0x10] ;  /* 0x0000100001e97983 */ /* 0x000f220000300800 */
[----:B------:R-:W-:Y:S01]  /*104c0*/  FSEL R78, R5, R78, P2 ;  /* 0x0000004e054e7208 */ /* 0x000fe20001000000 */
[----:B------:R-:W-:Y:S02]  /*104d0*/  FMUL R5, R74, 0.25 ;  /* 0x3e8000004a057820 */ /* 0x000fe40000400000 */
[----:B------:R-:W-:Y:S01]  /*104e0*/  FSEL R75, R6, R75, P2 ;  /* 0x0000004b064b7208 */ /* 0x000fe20001000000 */
[----:B------:R-:W-:Y:S01]  /*104f0*/  FMUL R6, R71, 0.25 ;  /* 0x3e80000047067820 */ /* 0x000fe20000400000 */
[----:B------:R-:W4:Y:S01]  /*10500*/  LDL.LU R239, [R1+0x4] ;  /* 0x0000040001ef7983 */ /* 0x000f220000300800 */
[----:B------:R-:W-:Y:S01]  /*10510*/  FSEL R74, R5, R74, P2 ;  /* 0x0000004a054a7208 */ /* 0x000fe20001000000 */
[----:B------:R-:W-:-:S02]  /*10520*/  FMUL R5, R70, 0.25 ;  /* 0x3e80000046057820 */ /* 0x000fc40000400000 */
[----:B------:R-:W-:Y:S01]  /*10530*/  FSEL R71, R6, R71, P2 ;  /* 0x0000004706477208 */ /* 0x000fe20001000000 */
[----:B------:R-:W-:Y:S02]  /*10540*/  FMUL R6, R67, 0.25 ;  /* 0x3e80000043067820 */ /* 0x000fe40000400000 */
[----:B------:R-:W-:Y:S01]  /*10550*/  FSEL R70, R5, R70, P2 ;  /* 0x0000004605467208 */ /* 0x000fe20001000000 */
[----:B------:R-:W-:Y:S02]  /*10560*/  FMUL R5, R66, 0.25 ;  /* 0x3e80000042057820 */ /* 0x000fe40000400000 */
[----:B------:R-:W-:Y:S01]  /*10570*/  FSEL R67, R6, R67, P2 ;  /* 0x0000004306437208 */ /* 0x000fe20001000000 */
[----:B------:R-:W-:Y:S02]  /*10580*/  FMUL R6, R63, 0.25 ;  /* 0x3e8000003f067820 */ /* 0x000fe40000400000 */
        /* <DEDUP_REMOVED lines=27> */
[----:B------:R-:W-:Y:S01]  /*10740*/  FMUL R6, R35, 0.25 ;  /* 0x3e80000023067820 */ /* 0x000fe20000400000 */
[----:B------:R-:W-:Y:S01]  /*10750*/  FMUL R8, R215, 8388608 ;  /* 0x4b000000d7087820 */ /* 0x000fe20000400000 */
[----:B------:R-:W-:Y:S01]  /*10760*/  FSEL R38, R5, R38, P2 ;  /* 0x0000002605267208 */ /* 0x000fe20001000000 */
[----:B------:R-:W-:Y:S01]  /*10770*/  FMUL R5, R34, 0.25 ;  /* 0x3e80000022057820 */ /* 0x000fe20000400000 */
[----:B------:R-:W-:Y:S02]  /*10780*/  FSETP.GEU.AND P3, PT, R215, 1.175494350822287508e-38, PT ;  /* 0x00800000d700780b */ /* 0x000fe40003f6e000 */
[----:B------:R-:W-:Y:S01]  /*10790*/  FSEL R35, R6, R35, P2 ;  /* 0x0000002306237208 */ /* 0x000fe20001000000 */
[----:B------:R-:W-:Y:S01]  /*107a0*/  FMUL R6, R31, 0.25 ;  /* 0x3e8000001f067820 */ /* 0x000fe20000400000 */
[----:B------:R-:W-:Y:S02]  /*107b0*/  FSEL R8, R8, R215, !P3 ;  /* 0x000000d708087208 */ /* 0x000fe40005800000 */
[----:B------:R-:W-:Y:S01]  /*107c0*/  FSEL R34, R5, R34, P2 ;  /* 0x0000002205227208 */ /* 0x000fe20001000000 */
[----:B------:R-:W-:Y:S01]  /*107d0*/  FMUL R5, R30, 0.25 ;  /* 0x3e8000001e057820 */ /* 0x000fe20000400000 */
[----:B------:R-:W-:Y:S01]  /*107e0*/  FSEL R31, R6, R31, P2 ;  /* 0x0000001f061f7208 */ /* 0x000fe20001000000 */
[----:B------:R-:W-:-:S03]  /*107f0*/  VIADD R6, R8, 0xc0cafb0d ;  /* 0xc0cafb0d08067836 */ /* 0x000fc60000000000 */
[----:B------:R-:W-:Y:S01]  /*10800*/  FSEL R30, R5, R30, P2 ;  /* 0x0000001e051e7208 */ /* 0x000fe20001000000 */
[----:B------:R-:W-:Y:S01]  /*10810*/  FMUL R5, R27, 0.25 ;  /* 0x3e8000001b057820 */ /* 0x000fe20000400000 */
[----:B------:R-:W-:-:S04]  /*10820*/  LOP3.LUT R6, R6, 0xff800000, RZ, 0xc0, !PT ;  /* 0xff80000006067812 */ /* 0x000fc800078ec0ff */
[----:B------:R-:W-:Y:S02]  /*10830*/  FSEL R27, R5, R27, P2 ;  /* 0x0000001b051b7208 */ /* 0x000fe40001000000 */
[----:B------:R-:W-:Y:S02]  /*10840*/  FSEL R5, RZ, -23, P3 ;  /* 0xc1b80000ff057808 */ /* 0x000fe40001800000 */
[----:B------:R-:W-:Y:S02]  /*10850*/  I2FP.F32.S32 R13, R6 ;  /* 0x00000006000d7245 */ /* 0x000fe40000201400 */
[C---:B------:R-:W-:Y:S01]  /*10860*/  FSETP.GEU.AND P4, PT, |R215|.reuse, 1.175494350822287508e-38, PT ;  /* 0x00800000d700780b */ /* 0x040fe20003f8e200 */
[----:B------:R-:W-:Y:S02]  /*10870*/  @P2 FMUL R215, R215, 0.25 ;  /* 0x3e800000d7d72820 */ /* 0x000fe40000400000 */
[----:B------:R-:W-:Y:S01]  /*10880*/  FFMA.FTZ R5, R13, 1.1920928955078125e-07, R5 ;  /* 0x340000000d057823 */ /* 0x000fe20000010005 */
[C---:B------:R-:W-:Y:S01]  /*10890*/  FMUL R13, R218.reuse, 8388608 ;  /* 0x4b000000da0d7820 */ /* 0x040fe20000400000 */
[----:B------:R-:W-:-:S04]  /*108a0*/  FSETP.GEU.AND P2, PT, R218, 1.175494350822287508e-38, PT ;  /* 0x00800000da00780b */ /* 0x000fc80003f4e000 */
[----:B------:R-:W-:-:S05]  /*108b0*/  FSEL R13, R13, R218, !P2 ;  /* 0x000000da0d0d7208 */ /* 0x000fca0005000000 */
[----:B------:R-:W-:-:S05]  /*108c0*/  VIADD R17, R13, 0xc0cafb0d ;  /* 0xc0cafb0d0d117836 */ /* 0x000fca0000000000 */
[----:B------:R-:W-:-:S04]  /*108d0*/  LOP3.LUT R17, R17, 0xff800000, RZ, 0xc0, !PT ;  /* 0xff80000011117812 */ /* 0x000fc800078ec0ff */
[----:B------:R-:W-:Y:S01]  /*108e0*/  I2FP.F32.S32 R20, R17 ;  /* 0x0000001100147245 */ /* 0x000fe20000201400 */
[----:B------:R-:W-:Y:S01]  /*108f0*/  IMAD.IADD R17, R13, 0x1, -R17 ;  /* 0x000000010d117824 */ /* 0x000fe200078e0a11 */
[----:B------:R-:W-:-:S03]  /*10900*/  FSEL R16, RZ, -23, P2 ;  /* 0xc1b80000ff107808 */ /* 0x000fc60001000000 */
[----:B------:R-:W-:Y:S02]  /*10910*/  FADD R17, R17, -1 ;  /* 0xbf80000011117421 */ /* 0x000fe40000000000 */
[----:B------:R-:W-:Y:S02]  /*10920*/  FFMA.FTZ R16, R20, 1.1920928955078125e-07, R16 ;  /* 0x3400000014107823 */ /* 0x000fe40000010010 */
        /* <DEDUP_REMOVED lines=9> */
[----:B------:R-:W-:Y:S01]  /*109c0*/  FMUL R20, R17, R20 ;  /* 0x0000001411147220 */ /* 0x000fe20000400000 */
[----:B------:R-:W-:-:S03]  /*109d0*/  IMAD.IADD R6, R8, 0x1, -R6 ;  /* 0x0000000108067824 */ /* 0x000fc600078e0a06 */
[----:B------:R-:W-:-:S04]  /*109e0*/  FMUL R20, R17, R20 ;  /* 0x0000001411147220 */ /* 0x000fc80000400000 */
[----:B------:R-:W-:Y:S01]  /*109f0*/  FFMA.FTZ R20, R17, 1.4426950216293334961, R20 ;  /* 0x3fb8aa3b11147823 */ /* 0x000fe20000010014 */
[----:B------:R-:W-:-:S03]  /*10a00*/  FADD R17, R6, -1 ;  /* 0xbf80000006117421 */ /* 0x000fc60000000000 */
[----:B------:R-:W-:Y:S01]  /*10a10*/  FADD R6, R16, R20 ;  /* 0x0000001410067221 */ /* 0x000fe20000000000 */
[----:B------:R-:W-:-:S04]  /*10a20*/  FFMA.FTZ R16, R17, R166, -0.16845393180847167969 ;  /* 0xbe2c7f3011107423 */ /* 0x000fc800000100a6 */
[----:B------:R-:W-:-:S04]  /*10a30*/  FFMA.FTZ R16, R17, R16, 0.1716887056827545166 ;  /* 0x3e2fcf2a11107423 */ /* 0x000fc80000010010 */
[----:B------:R-:W-:-:S04]  /*10a40*/  FFMA.FTZ R16, R17, R16, -0.17900948226451873779 ;  /* 0xbe374e4311107423 */ /* 0x000fc80000010010 */
[----:B------:R-:W-:-:S04]  /*10a50*/  FFMA.FTZ R16, R17, R16, 0.20512372255325317383 ;  /* 0x3e520bf411107423 */ /* 0x000fc80000010010 */
[----:B------:R-:W-:-:S04]  /*10a60*/  FFMA.FTZ R16, R17, R16, -0.24046532809734344482 ;  /* 0xbe763c8b11107423 */ /* 0x000fc80000010010 */
[----:B------:R-:W-:Y:S01]  /*10a70*/  FFMA.FTZ R16, R17, R16, 0.28857114911079406738 ;  /* 0x3e93bf9911107423 */ /* 0x000fe20000010010 */
[----:B------:R-:W-:-:S03]  /*10a80*/  @!P4 FMUL R215, R215, 16777216 ;  /* 0x4b800000d7d7c820 */ /* 0x000fc60000400000 */
[----:B------:R-:W-:-:S04]  /*10a90*/  FFMA.FTZ R16, R17, R16, -0.36067417263984680176 ;  /* 0xbeb8aa4911107423 */ /* 0x000fc80000010010 */
[C---:B------:R-:W-:Y:S01]  /*10aa0*/  FFMA.FTZ R16, R17.reuse, R16, 0.48089820146560668945 ;  /* 0x3ef6384a11107423 */ /* 0x040fe20000010010 */
[----:B------:R-:W0:Y:S03]  /*10ab0*/  MUFU.RCP R215, R215 ;  /* 0x000000d700d77308 */ /* 0x000e260000001000 */
[----:B------:R-:W-:Y:S01]  /*10ac0*/  FFMA.FTZ R16, R17, R16, -0.72134751081466674805 ;  /* 0xbf38aa3b11107423 */ /* 0x000fe20000010010 */
[----:B------:R-:W-:-:S03]  /*10ad0*/  ISETP.GE.U32.AND P2, PT, R13, 0x7f800000, PT ;  /* 0x7f8000000d00780c */ /* 0x000fc60003f46070 */
[----:B------:R-:W-:-:S04]  /*10ae0*/  FMUL R16, R17, R16 ;  /* 0x0000001011107220 */ /* 0x000fc80000400000 */
[----:B------:R-:W-:Y:S01]  /*10af0*/  FMUL R16, R17, R16 ;  /* 0x0000001011107220 */ /* 0x000fe20000400000 */
[----:B------:R-:W-:-:S03]  /*10b00*/  @!P4 FMUL R39, R39, 16777216 ;  /* 0x4b8000002727c820 */ /* 0x000fc60000400000 */
[----:B------:R-:W-:Y:S01]  /*10b10*/  FFMA.FTZ R16, R17, 1.4426950216293334961, R16 ;  /* 0x3fb8aa3b11107823 */ /* 0x000fe20000010010 */
[----:B------:R-:W-:Y:S01]  /*10b20*/  @!P4 FMUL R27, R27, 16777216 ;  /* 0x4b8000001b1bc820 */ /* 0x000fe20000400000 */
[----:B0-----:R-:W-:Y:S02]  /*10b30*/  FMUL R9, R215, R39 ;  /* 0x00000027d7097220 */ /* 0x001fe40000400000 */
[----:B------:R-:W-:Y:S01]  /*10b40*/  FADD R5, R5, R16 ;  /* 0x0000001005057221 */ /* 0x000fe20000000000 */
[----:B------:R-:W-:Y:S02]  /*10b50*/  @P2 IMAD.MOV.U32 R16, RZ, RZ, 0x7f800000 ;  /* 0x7f800000ff102424 */ /* 0x000fe400078e00ff */
[----:B------:R-:W-:Y:S02]  /*10b60*/  IMAD.MOV.U32 R39, RZ, RZ, R219 ;  /* 0x000000ffff277224 */ /* 0x000fe400078e00db */
[----:B------:R-:W-:Y:S01]  /*10b70*/  FMUL R219, R215, R27 ;  /* 0x0000001bd7db7220 */ /* 0x000fe20000400000 */
[----:B------:R-:W-:Y:S01]  /*10b80*/  @P2 FFMA.FTZ R6, R13, R16, +INF ;  /* 0x7f8000000d062423 */ /* 0x000fe20000010010 */
[----:B-----5:R-:W-:Y:S01]  /*10b90*/  FMUL R27, R168, 0.25 ;  /* 0x3e800000a81b7820 */ /* 0x020fe20000400000 */
[----:B------:R-:W-:-:S04]  /*10ba0*/  FSETP.GT.AND P2, PT, |R218|, 8.50705917302346158658e+37, PT ;  /* 0x7e800000da00780b */ /* 0x000fc80003f44200 */
[----:B------:R-:W-:Y:S01]  /*10bb0*/  FSEL R27, R27, R168, P2 ;  /* 0x000000a81b1b7208 */ /* 0x000fe20001000000 */
[----:B---3--:R-:W-:Y:S01]  /*10bc0*/  FMUL R168, R171, 0.25 ;  /* 0x3e800000aba87820 */ /* 0x008fe20000400000 */
[----:B--2---:R-:W-:-:S04]  /*10bd0*/  FMUL R166, R167, 0.25 ;  /* 0x3e800000a7a67820 */ /* 0x004fc80000400000 */
[----:B------:R-:W-:Y:S01]  /*10be0*/  FSEL R168, R168, R171, P2 ;  /* 0x000000aba8a87208 */ /* 0x000fe20001000000 */
[----:B----4-:R-:W-:Y:S01]  /*10bf0*/  FMUL R171, R172, 0.25 ;  /* 0x3e800000acab7820 */ /* 0x010fe20000400000 */
[----:B------:R-:W-:Y:S01]  /*10c00*/  FSEL R166, R166, R167, P2 ;  /* 0x000000a7a6a67208 */ /* 0x000fe20001000000 */
[----:B------:R-:W-:-:S03]  /*10c10*/  FMUL R167, R169, 0.25 ;  /* 0x3e800000a9a77820 */ /* 0x000fc60000400000 */
[----:B------:R-:W-:Y:S01]  /*10c20*/  FSEL R171, R171, R172, P2 ;  /* 0x000000acabab7208 */ /* 0x000fe20001000000 */
[----:B------:R-:W-:Y:S01]  /*10c30*/  FMUL R172, R175, 0.25 ;  /* 0x3e800000afac7820 */ /* 0x000fe20000400000 */
        /* <DEDUP_REMOVED lines=86> */
[----:B------:R-:W-:Y:S01]  /*111a0*/  FSEL R178, R178, R181, P2 ;  /* 0x000000b5b2b27208 */ /* 0x000fe20001000000 */
[----:B------:R-:W-:Y:S01]  /*111b0*/  FMUL R181, R182, 0.25 ;  /* 0x3e800000b6b57820 */ /* 0x000fe20000400000 */
[----:B------:R-:W-:Y:S01]  /*111c0*/  FSETP.GEU.AND P4, PT, |R218|, 1.175494350822287508e-38, PT ;  /* 0x00800000da00780b */ /* 0x000fe20003f8e200 */
[----:B------:R-:W-:Y:S01]  /*111d0*/  FMUL R151, R215, R151 ;  /* 0x00000097d7977220 */ /* 0x000fe20000400000 */
[----:B------:R-:W-:Y:S01]  /*111e0*/  FSETP.NEU.AND P3, PT, R13, RZ, PT ;  /* 0x000000ff0d00720b */ /* 0x000fe20003f6d000 */
[C---:B------:R-:W-:Y:S01]  /*111f0*/  FMUL R150, R215.reuse, R150 ;  /* 0x00000096d7967220 */ /* 0x040fe20000400000 */
[----:B------:R-:W-:Y:S01]  /*11200*/  FSEL R184, R184, R186, P2 ;  /* 0x000000bab8b87208 */ /* 0x000fe20001000000 */
        /* <DEDUP_REMOVED lines=61> */
[----:B------:R-:W-:Y:S01]  /*115e0*/  FMUL R186, R189, 0.25 ;  /* 0x3e800000bdba7820 */ /* 0x000fe20000400000 */
        /* <DEDUP_REMOVED lines=9> */
[----:B------:R-:W-:Y:S01]  /*11680*/  @P2 FMUL R218, R218, 0.25 ;  /* 0x3e800000dada2820 */ /* 0x000fe20000400000 */
[----:B------:R-:W-:Y:S01]  /*11690*/  FSEL R182, R182, R185, P2 ;  /* 0x000000b9b6b67208 */ /* 0x000fe20001000000 */
[----:B------:R-:W-:Y:S01]  /*116a0*/  FMUL R185, R190, 0.25 ;  /* 0x3e800000beb97820 */ /* 0x000fe20000400000 */
[----:B------:R-:W-:Y:S01]  /*116b0*/  FSEL R39, R39, R207, P2 ;  /* 0x000000cf27277208 */ /* 0x000fe20001000000 */
[----:B------:R-:W-:Y:S01]  /*116c0*/  @!P4 FMUL R218, R218, 16777216 ;  /* 0x4b800000dadac820 */ /* 0x000fe20000400000 */
[----:B------:R-:W-:Y:S01]  /*116d0*/  FSEL R189, R189, R191, P2 ;  /* 0x000000bfbdbd7208 */ /* 0x000fe20001000000 */
[----:B------:R-:W-:Y:S01]  /*116e0*/  FMUL R191, R192, 0.25 ;  /* 0x3e800000c0bf7820 */ /* 0x000fe20000400000 */
[----:B------:R-:W-:Y:S01]  /*116f0*/  FMUL R207, R208, 0.25 ;  /* 0x3e800000d0cf7820 */ /* 0x000fe20000400000 */
[----:B------:R-:W-:Y:S01]  /*11700*/  FSEL R220, R220, R221, P2 ;  /* 0x000000dddcdc7208 */ /* 0x000fe20001000000 */
[----:B------:R-:W-:Y:S01]  /*11710*/  FMUL R221, R224, 0.25 ;  /* 0x3e800000e0dd7820 */ /* 0x000fe20000400000 */
[----:B------:R-:W-:Y:S01]  /*11720*/  FSEL R185, R185, R190, P2 ;  /* 0x000000beb9b97208 */ /* 0x000fe20001000000 */
[----:B------:R-:W-:Y:S01]  /*11730*/  FMUL R190, R193, 0.25 ;  /* 0x3e800000c1be7820 */ /* 0x000fe20000400000 */
[----:B------:R-:W-:Y:S01]  /*11740*/  FMUL R16, R21, 0.25 ;  /* 0x3e80000015107820 */ /* 0x000fe20000400000 */
[----:B------:R-:W-:Y:S01]  /*11750*/  FSEL R191, R191, R192, P2 ;  /* 0x000000c0bfbf7208 */ /* 0x000fe20001000000 */
[----:B------:R-:W0:Y:S01]  /*11760*/  MUFU.RCP R218, R218 ;  /* 0x000000da00da7308 */ /* 0x000e220000001000 */
[----:B------:R-:W-:Y:S01]  /*11770*/  FSEL R207, R207, R208, P2 ;  /* 0x000000d0cfcf7208 */ /* 0x000fe20001000000 */
[----:B------:R-:W-:Y:S01]  /*11780*/  FMUL R192, R195, 0.25 ;  /* 0x3e800000c3c07820 */ /* 0x000fe20000400000 */
[----:B------:R-:W-:Y:S01]  /*11790*/  FMUL R208, R211, 0.25 ;  /* 0x3e800000d3d07820 */ /* 0x000fe20000400000 */
[----:B------:R-:W-:-:S02]  /*117a0*/  FSEL R221, R221, R224, P2 ;  /* 0x000000e0dddd7208 */ /* 0x000fc40001000000 */
[----:B------:R-:W1:Y:S01]  /*117b0*/  S2R R224, SR_TID.X ;  /* 0x0000000000e07919 */ /* 0x000e620000002100 */
        /* <DEDUP_REMOVED lines=12> */
[----:B------:R-:W-:Y:S01]  /*11880*/  FMUL R188, R228, 0.25 ;  /* 0x3e800000e4bc7820 */ /* 0x000fe20000400000 */
[----:B------:R-:W-:Y:S01]  /*11890*/  FSEL R195, R195, R196, P2 ;  /* 0x000000c4c3c37208 */ /* 0x000fe20001000000 */
[----:B------:R-:W-:Y:S01]  /*118a0*/  @!P4 FMUL R172, R172, 16777216 ;  /* 0x4b800000acacc820 */ /* 0x000fe20000400000 */
[----:B------:R-:W-:Y:S01]  /*118b0*/  FSEL R211, R211, R212, P2 ;  /* 0x000000d4d3d37208 */ /* 0x000fe20001000000 */
[----:B------:R-:W-:Y:S01]  /*118c0*/  @!P4 FMUL R177, R177, 16777216 ;  /* 0x4b800000b1b1c820 */ /* 0x000fe20000400000 */
[----:B------:R-:W-:Y:S01]  /*118d0*/  FSEL R20, R20, R206, P2 ;  /* 0x000000ce14147208 */ /* 0x000fe20001000000 */
[----:B------:R-:W-:Y:S01]  /*118e0*/  @!P4 FMUL R186, R186, 16777216 ;  /* 0x4b800000babac820 */ /* 0x000fe20000400000 */
[----:B------:R-:W-:Y:S01]  /*118f0*/  FSEL R194, R194, R197, P2 ;  /* 0x000000c5c2c27208 */ /* 0x000fe20001000000 */
[----:B------:R-:W-:Y:S01]  /*11900*/  FMUL R196, R199, 0.25 ;  /* 0x3e800000c7c47820 */ /* 0x000fe20000400000 */
[----:B------:R-:W-:Y:S01]  /*11910*/  FSEL R188, R188, R228, P2 ;  /* 0x000000e4bcbc7208 */ /* 0x000fe20001000000 */
[----:B------:R-:W-:Y:S01]  /*11920*/  FMUL R197, R198, 0.25 ;  /* 0x3e800000c6c57820 */ /* 0x000fe20000400000 */
[----:B------:R-:W-:Y:S01]  /*11930*/  FMUL R206, R209, 0.25 ;  /* 0x3e800000d1ce7820 */ /* 0x000fe20000400000 */
[----:B------:R-:W-:Y:S01]  /*11940*/  @!P4 FMUL R195, R195, 16777216 ;  /* 0x4b800000c3c3c820 */ /* 0x000fe20000400000 */
[----:B------:R-:W-:Y:S01]  /*11950*/  @!P4 FMUL R211, R211, 16777216 ;  /* 0x4b800000d3d3c820 */ /* 0x000fe20000400000 */
[C---:B0-----:R-:W-:Y:S01]  /*11960*/  FMUL R228, R218.reuse, R172 ;  /* 0x000000acdae47220 */ /* 0x041fe20000400000 */
[C---:B------:R-:W-:Y:S01]  /*11970*/  FMUL R172, R218.reuse, R177 ;  /* 0x000000b1daac7220 */ /* 0x040fe20000400000 */
[----:B------:R-:W-:Y:S01]  /*11980*/  FMUL R177, R218, R186 ;  /* 0x000000badab17220 */ /* 0x000fe20000400000 */
[----:B------:R-:W-:Y:S01]  /*11990*/  IMAD.MOV.U32 R186, RZ, RZ, R238 ;  /* 0x000000ffffba7224 */ /* 0x000fe200078e00ee */
[----:B------:R-:W-:Y:S01]  /*119a0*/  FSEL R196, R196, R199, P2 ;  /* 0x000000c7c4c47208 */ /* 0x000fe20001000000 */
[----:B------:R-:W-:Y:S01]  /*119b0*/  FMUL R238, R218, R195 ;  /* 0x000000c3daee7220 */ /* 0x000fe20000400000 */
[----:B------:R-:W-:Y:S01]  /*119c0*/  FSEL R197, R197, R198, P2 ;  /* 0x000000c6c5c57208 */ /* 0x000fe20001000000 */
[----:B------:R-:W-:Y:S01]  /*119d0*/  FMUL R17, R216, 0.25 ;  /* 0x3e800000d8117820 */ /* 0x000fe20000400000 */
[----:B------:R-:W-:Y:S01]  /*119e0*/  FSEL R206, R206, R209, P2 ;  /* 0x000000d1cece7208 */ /* 0x000fe20001000000 */
[----:B------:R-:W-:Y:S01]  /*119f0*/  FMUL R38, R187, 0.25 ;  /* 0x3e800000bb267820 */ /* 0x000fe20000400000 */
[----:B------:R-:W-:Y:S01]  /*11a00*/  FMUL R198, R201, 0.25 ;  /* 0x3e800000c9c67820 */ /* 0x000fe20000400000 */
[----:B------:R-:W-:Y:S01]  /*11a10*/  FMUL R199, R200, 0.25 ;  /* 0x3e800000c8c77820 */ /* 0x000fe20000400000 */
[----:B------:R-:W-:Y:S01]  /*11a20*/  FMUL R209, R210, 0.25 ;  /* 0x3e800000d2d17820 */ /* 0x000fe20000400000 */
[----:B------:R-:W-:-:S02]  /*11a30*/  FMUL R195, R218, R211 ;  /* 0x000000d3dac37220 */ /* 0x000fc40000400000 */
[----:B------:R-:W0:Y:S01]  /*11a40*/  S2R R211, SR_TID.X ;  /* 0x0000000000d37919 */ /* 0x000e220000002100 */
        /* <DEDUP_REMOVED lines=20> */
[----:B-1----:R-:W-:-:S02]  /*11b90*/  IMAD.SHL.U32 R226, R224, 0x10, RZ ;  /* 0x00000010e0e27824 */ /* 0x002fc400078e00ff */
[----:B------:R-:W-:Y:S01]  /*11ba0*/  IMAD.SHL.U32 R224, R224, 0x80, RZ ;  /* 0x00000080e0e07824 */ /* 0x000fe200078e00ff */
        /* <DEDUP_REMOVED lines=10> */
[----:B------:R-:W-:Y:S01]  /*11c50*/  LOP3.LUT R226, R226, 0xf0, RZ, 0xc0, !PT ;  /* 0x000000f0e2e27812 */ /* 0x000fe200078ec0ff */
[----:B------:R-:W-:Y:S01]  /*11c60*/  @!P4 FMUL R168, R168, 16777216 ;  /* 0x4b800000a8a8c820 */ /* 0x000fe20000400000 */
[----:B------:R-:W-:Y:S01]  /*11c70*/  LOP3.LUT R224, R224, 0x800, RZ, 0xc0, !PT ;  /* 0x00000800e0e07812 */ /* 0x000fe200078ec0ff */
[----:B------:R-:W-:Y:S01]  /*11c80*/  @!P4 FMUL R169, R169, 16777216 ;  /* 0x4b800000a9a9c820 */ /* 0x000fe20000400000 */
[----:B------:R-:W-:Y:S01]  /*11c90*/  @!P4 FMUL R170, R170, 16777216 ;  /* 0x4b800000aaaac820 */ /* 0x000fe20000400000 */
[----:B------:R-:W-:Y:S01]  /*11ca0*/  @!P4 FMUL R173, R173, 16777216 ;  /* 0x4b800000adadc820 */ /* 0x000fe20000400000 */
[----:B------:R-:W-:Y:S01]  /*11cb0*/  IADD3 R224, R224, UR5, R226 ;  /* 0x00000005e0e07c10 */ /* 0x000fe2000fffe0e2 */
[----:B------:R-:W-:Y:S01]  /*11cc0*/  @!P4 FMUL R178, R178, 16777216 ;  /* 0x4b800000b2b2c820 */ /* 0x000fe20000400000 */
[----:B------:R-:W-:Y:S01]  /*11cd0*/  FSEL R204, R204, R232, P2 ;  /* 0x000000e8cccc7208 */ /* 0x000fe20001000000 */
[----:B------:R-:W-:Y:S01]  /*11ce0*/  FMUL R226, R218, R168 ;  /* 0x000000a8dae27220 */ /* 0x000fe20000400000 */
[----:B------:R-:W-:Y:S01]  /*11cf0*/  FSEL R205, R205, R234, P2 ;  /* 0x000000eacdcd7208 */ /* 0x000fe20001000000 */
[----:B------:R-:W-:Y:S01]  /*11d00*/  @!P4 FMUL R189, R189, 16777216 ;  /* 0x4b800000bdbdc820 */ /* 0x000fe20000400000 */
[----:B------:R-:W-:Y:S01]  /*11d10*/  FSEL R214, R214, R227, P2 ;  /* 0x000000e3d6d67208 */ /* 0x000fe20001000000 */
[----:B------:R-:W-:Y:S01]  /*11d20*/  FMUL R168, R218, R169 ;  /* 0x000000a9daa87220 */ /* 0x000fe20000400000 */
[----:B------:R-:W-:-:S02]  /*11d30*/  FSEL R223, R223, R233, P2 ;  /* 0x000000e9dfdf7208 */ /* 0x000fc40001000000 */
[----:B------:R-:W-:Y:S01]  /*11d40*/  FSEL R225, R225, R239, P2 ;  /* 0x000000efe1e17208 */ /* 0x000fe20001000000 */
[----:B------:R-:W-:Y:S01]  /*11d50*/  @!P4 FMUL R171, R171, 16777216 ;  /* 0x4b800000ababc820 */ /* 0x000fe20000400000 */
[----:B------:R-:W-:Y:S01]  /*11d60*/  @!P4 FMUL R175, R175, 16777216 ;  /* 0x4b800000afafc820 */ /* 0x000fe20000400000 */
[----:B------:R-:W-:Y:S01]  /*11d70*/  @!P4 FMUL R207, R207, 16777216 ;  /* 0x4b800000cfcfc820 */ /* 0x000fe20000400000 */
[----:B------:R-:W-:Y:S01]  /*11d80*/  FMUL R169, R218, R170 ;  /* 0x000000aadaa97220 */ /* 0x000fe20000400000 */
[----:B------:R-:W-:Y:S01]  /*11d90*/  @!P4 FMUL R174, R174, 16777216 ;  /* 0x4b800000aeaec820 */ /* 0x000fe20000400000 */
[----:B------:R-:W-:Y:S01]  /*11da0*/  @!P4 FMUL R176, R176, 16777216 ;  /* 0x4b800000b0b0c820 */ /* 0x000fe20000400000 */
[----:B------:R-:W-:Y:S01]  /*11db0*/  @!P4 FMUL R182, R182, 16777216 ;  /* 0x4b800000b6b6c820 */ /* 0x000fe20000400000 */
[----:B------:R-:W-:Y:S01]  /*11dc0*/  FMUL R170, R218, R173 ;  /* 0x000000addaaa7220 */ /* 0x000fe20000400000 */
[----:B------:R-:W-:Y:S01]  /*11dd0*/  @!P4 FMUL R179, R179, 16777216 ;  /* 0x4b800000b3b3c820 */ /* 0x000fe20000400000 */
[----:B------:R-:W-:Y:S01]  /*11de0*/  @!P4 FMUL R181, R181, 16777216 ;  /* 0x4b800000b5b5c820 */ /* 0x000fe20000400000 */
        /* <DEDUP_REMOVED lines=45> */
[C---:B------:R-:W-:Y:S01]  /*120c0*/  FMUL R178, R218.reuse, R189 ;  /* 0x000000bddab27220 */ /* 0x040fe20000400000 */
[----:B------:R-:W-:Y:S01]  /*120d0*/  @!P4 FMUL R13, R13, 16777216 ;  /* 0x4b8000000d0dc820 */ /* 0x000fe20000400000 */
[C---:B------:R-:W-:Y:S01]  /*120e0*/  FMUL R227, R218.reuse, R171 ;  /* 0x000000abdae37220 */ /* 0x040fe20000400000 */
[C---:B------:R-:W-:Y:S01]  /*120f0*/  FMUL R232, R218.reuse, R175 ;  /* 0x000000afdae87220 */ /* 0x040fe20000400000 */
[C---:B------:R-:W-:Y:S01]  /*12100*/  FMUL R189, R218.reuse, R207 ;  /* 0x000000cfdabd7220 */ /* 0x040fe20000400000 */
[C---:B------:R-:W-:Y:S01]  /*12110*/  FMUL R171, R218.reuse, R174 ;  /* 0x000000aedaab7220 */ /* 0x040fe20000400000 */
[C---:B------:R-:W-:Y:S01]  /*12120*/  FMUL R233, R218.reuse, R176 ;  /* 0x000000b0dae97220 */ /* 0x040fe20000400000 */
[----:B------:R-:W-:Y:S01]  /*12130*/  FMUL R175, R218, R182 ;  /* 0x000000b6daaf7220 */ /* 0x000fe20000400000 */
[----:B------:R-:W-:-:S02]  /*12140*/  IMAD.MOV.U32 R207, RZ, RZ, R186 ;  /* 0x000000ffffcf7224 */ /* 0x000fc400078e00ba */
        /* <DEDUP_REMOVED lines=47> */
[----:B0-----:R-:W-:Y:S01]  /*12440*/  IMAD.SHL.U32 R196, R211, 0x4, RZ ;  /* 0x00000004d3c47824 */ /* 0x001fe200078e00ff */
[----:B------:R-:W-:-:S02]  /*12450*/  SHF.R.U32.HI R190, RZ, 0x1, R211 ;  /* 0x00000001ffbe7819 */ /* 0x000fc400000116d3 */
[----:B------:R-:W-:Y:S02]  /*12460*/  LOP3.LUT R13, R211, 0x7, RZ, 0xc0, !PT ;  /* 0x00000007d30d7812 */ /* 0x000fe400078ec0ff */
[----:B------:R-:W-:Y:S02]  /*12470*/  F2FP.SATFINITE.E4M3.F32.PACK_AB_MERGE_C R102, R103, R102, RZ ;  /* 0x000000666766723e */ /* 0x000fe400048070ff */
[----:B------:R-:W0:Y:S01]  /*12480*/  S2R R103, SR_TID.X ;  /* 0x0000000000677919 */ /* 0x000e220000002100 */
[----:B------:R-:W-:Y:S02]  /*12490*/  LOP3.LUT R196, R196, 0x3c0, RZ, 0xc0, !PT ;  /* 0x000003c0c4c47812 */ /* 0x000fe400078ec0ff */
[----:B------:R-:W-:Y:S02]  /*124a0*/  LOP3.LUT R190, R190, 0x4, RZ, 0xc0, !PT ;  /* 0x00000004bebe7812 */ /* 0x000fe400078ec0ff */
[----:B------:R-:W-:Y:S02]  /*124b0*/  LEA R13, R13, UR5, 0x3 ;  /* 0x000000050d0d7c11 */ /* 0x000fe4000f8e18ff */
[----:B------:R-:W-:-:S02]  /*124c0*/  F2FP.SATFINITE.E4M3.F32.PACK_AB_MERGE_C R199, R158, R159, RZ ;  /* 0x0000009f9ec7723e */ /* 0x000fc400048070ff */
[----:B------:R-:W-:Y:S02]  /*124d0*/  IADD3 R190, R190, R13, R196 ;  /* 0x0000000dbebe7210 */ /* 0x000fe40007ffe0c4 */
[----:B------:R-:W-:Y:S02]  /*124e0*/  F2FP.SATFINITE.E4M3.F32.PACK_AB_MERGE_C R159, R108, R109, RZ ;  /* 0x0000006d6c9f723e */ /* 0x000fe400048070ff */
[----:B------:R-:W-:Y:S02]  /*124f0*/  F2FP.SATFINITE.E4M3.F32.PACK_AB_MERGE_C R200, R200, R223, RZ ;  /* 0x000000dfc8c8723e */ /* 0x000fe400048070ff */
[----:B------:R-:W-:Y:S02]  /*12500*/  LOP3.LUT R108, R211, 0xe0, RZ, 0xc0, !PT ;  /* 0x000000e0d36c7812 */ /* 0x000fe400078ec0ff */
[----:B------:R-:W-:Y:S02]  /*12510*/  F2FP.SATFINITE.E4M3.F32.PACK_AB_MERGE_C R203, R162, R163, RZ ;  /* 0x000000a3a2cb723e */ /* 0x000fe400048070ff */
[----:B------:R-:W-:-:S02]  /*12520*/  F2FP.SATFINITE.E4M3.F32.PACK_AB_MERGE_C R28, R29, R28, RZ ;  /* 0x0000001c1d1c723e */ /* 0x000fc400048070ff */
[----:B------:R-:W-:Y:S01]  /*12530*/  F2FP.SATFINITE.E4M3.F32.PACK_AB_MERGE_C R30, R31, R30, RZ ;  /* 0x0000001e1f1e723e */ /* 0x000fe200048070ff */
[----:B------:R1:W-:Y:S01]  /*12540*/  STL [R1], R190 ;  /* 0x000000be01007387 */ /* 0x0003e20000100800 */
[----:B------:R-:W-:Y:S01]  /*12550*/  F2FP.SATFINITE.E4M3.F32.PACK_AB_MERGE_C R216, R216, R218, R200 ;  /* 0x000000dad8d8723e */ /* 0x000fe200048070c8 */
[----:B------:R-:W-:Y:S01]  /*12560*/  IMAD R108, R108, 0x8, R224 ;  /* 0x000000086c6c7824 */ /* 0x000fe200078e02e0 */
[----:B------:R-:W-:Y:S01]  /*12570*/  F2FP.SATFINITE.E4M3.F32.PACK_AB_MERGE_C R217, R164, R217, R203 ;  /* 0x000000d9a4d9723e */ /* 0x000fe200048070cb */
[----:B------:R-:W2:Y:S01]  /*12580*/  LDL.LU R211, [R1+0x204] ;  /* 0x0002040001d37983 */ /* 0x000ea20000300800 */
[----:B------:R-:W-:Y:S02]  /*12590*/  F2FP.SATFINITE.E4M3.F32.PACK_AB_MERGE_C R218, R25, R24, R28 ;  /* 0x0000001819da723e */ /* 0x000fe4000480701c */
[----:B------:R-:W-:Y:S02]  /*125a0*/  F2FP.SATFINITE.E4M3.F32.PACK_AB_MERGE_C R219, R219, R26, R30 ;  /* 0x0000001adbdb723e */ /* 0x000fe4000480701e */
[----:B------:R-:W-:-:S02]  /*125b0*/  F2FP.SATFINITE.E4M3.F32.PACK_AB_MERGE_C R53, R53, R52, RZ ;  /* 0x000000343535723e */ /* 0x000fc400048070ff */
[----:B------:R-:W-:Y:S01]  /*125c0*/  F2FP.SATFINITE.E4M3.F32.PACK_AB_MERGE_C R52, R207, R252, RZ ;  /* 0x000000fccf34723e */ /* 0x000fe200048070ff */
[----:B------:R-:W-:Y:S04]  /*125d0*/  STSM.16.M88.4 [R108], R216 ;  /* 0x000000d86c007844 */ /* 0x000fe80000000200 */
[----:B------:R-:W3:Y:S01]  /*125e0*/  LDL.LU R207, [R1+0x218] ;  /* 0x0002180001cf7983 */ /* 0x000ee20000300800 */
[----:B------:R-:W-:Y:S02]  /*125f0*/  F2FP.SATFINITE.E4M3.F32.PACK_AB_MERGE_C R165, R165, R7, RZ ;  /* 0x00000007a5a5723e */ /* 0x000fe400048070ff */
[----:B0-----:R-:W-:Y:S02]  /*12600*/  LOP3.LUT R7, R103, 0xff, RZ, 0xc0, !PT ;  /* 0x000000ff67077812 */ /* 0x001fe400078ec0ff */
[----:B------:R-:W-:-:S02]  /*12610*/  F2FP.SATFINITE.E4M3.F32.PACK_AB_MERGE_C R163, R120, R121, RZ ;  /* 0x0000007978a3723e */ /* 0x000fc400048070ff */
[----:B------:R-:W-:Y:S01]  /*12620*/  LEA R7, R7, UR5, 0x4 ;  /* 0x0000000507077c11 */ /* 0x000fe2000f8e20ff */
[----:B------:R-:W-:Y:S01]  /*12630*/  BAR.SYNC.DEFER_BLOCKING 0x0 ;  /* 0x0000000000007b1d */ /* 0x000fe20000010000 */
[----:B------:R-:W-:Y:S02]  /*12640*/  F2FP.SATFINITE.E4M3.F32.PACK_AB_MERGE_C R120, R14, R15, RZ ;  /* 0x0000000f0e78723e */ /* 0x000fe400048070ff */
[----:B------:R-:W-:Y:S02]  /*12650*/  F2FP.SATFINITE.E4M3.F32.PACK_AB_MERGE_C R181, R181, R182, RZ ;  /* 0x000000b6b5b5723e */ /* 0x000fe400048070ff */
[----:B------:R-:W-:Y:S02]  /*12660*/  F2FP.SATFINITE.E4M3.F32.PACK_AB_MERGE_C R14, R37, R36, RZ ;  /* 0x00000024250e723e */ /* 0x000fe400048070ff */
[----:B------:R-:W-:Y:S02]  /*12670*/  F2FP.SATFINITE.E4M3.F32.PACK_AB_MERGE_C R182, R132, R133, RZ ;  /* 0x0000008584b6723e */ /* 0x000fe400048070ff */
[----:B------:R-:W-:-:S02]  /*12680*/  F2FP.SATFINITE.E4M3.F32.PACK_AB_MERGE_C R37, R135, R134, RZ ;  /* 0x000000868725723e */ /* 0x000fc400048070ff */
[----:B------:R-:W0:Y:S01]  /*12690*/  LDS.128 R132, [R7] ;  /* 0x0000000007847984 */ /* 0x000e220000000c00 */
[----:B------:R-:W-:Y:S02]  /*126a0*/  F2FP.SATFINITE.E4M3.F32.PACK_AB_MERGE_C R13, R215, R186, RZ ;  /* 0x000000bad70d723e */ /* 0x000fe400048070ff */
[----:B------:R-:W-:Y:S02]  /*126b0*/  F2FP.SATFINITE.E4M3.F32.PACK_AB_MERGE_C R9, R9, R12, RZ ;  /* 0x0000000c0909723e */ /* 0x000fe400048070ff */
[----:B------:R-:W-:Y:S02]  /*126c0*/  F2FP.SATFINITE.E4M3.F32.PACK_AB_MERGE_C R12, R220, R221, R13 ;  /* 0x000000dddc0c723e */ /* 0x000fe4000480700d */
[----:B------:R-:W-:Y:S02]  /*126d0*/  F2FP.SATFINITE.E4M3.F32.PACK_AB_MERGE_C R13, R160, R161, R199 ;  /* 0x000000a1a00d723e */ /* 0x000fe400048070c7 */
[----:B------:R-:W-:Y:S02]  /*126e0*/  F2FP.SATFINITE.E4M3.F32.PACK_AB_MERGE_C R14, R33, R32, R14 ;  /* 0x00000020210e723e */ /* 0x000fe4000480700e */
[----:B------:R-:W-:Y:S01]  /*126f0*/  F2FP.SATFINITE.E4M3.F32.PACK_AB_MERGE_C R15, R35, R34, R9 ;  /* 0x00000022230f723e */ /* 0x000fe20004807009 */
[----:B------:R-:W-:Y:S06]  /*12700*/  BAR.SYNC.DEFER_BLOCKING 0x0 ;  /* 0x0000000000007b1d */ /* 0x000fec0000010000 */
[----:B------:R4:W-:Y:S02]  /*12710*/  STSM.16.M88.4 [R108], R12 ;  /* 0x0000000c6c007844 */ /* 0x0009e40000000200 */
[----:B------:R-:W-:Y:S01]  /*12720*/  BAR.SYNC.DEFER_BLOCKING 0x0 ;  /* 0x0000000000007b1d */ /* 0x000fe20000010000 */
[----:B------:R-:W-:-:S02]  /*12730*/  ISETP.GE.U32.AND P4, PT, R8, 0x7f800000, PT ;  /* 0x7f8000000800780c */ /* 0x000fc40003f86070 */
[----:B------:R-:W-:Y:S02]  /*12740*/  F2FP.SATFINITE.E4M3.F32.PACK_AB_MERGE_C R196, R154, R155, RZ ;  /* 0x0000009b9ac4723e */ /* 0x000fe400048070ff */
[----:B------:R-:W-:Y:S02]  /*12750*/  F2FP.SATFINITE.E4M3.F32.PACK_AB_MERGE_C R154, R81, R93, RZ ;  /* 0x0000005d519a723e */ /* 0x000fe400048070ff */
[----:B------:R-:W-:Y:S02]  /*12760*/  F2FP.SATFINITE.E4M3.F32.PACK_AB_MERGE_C R155, R100, R101, RZ ;  /* 0x00000065649b723e */ /* 0x000fe400048070ff */
[----:B------:R-:W-:Y:S01]  /*12770*/  F2FP.SATFINITE.E4M3.F32.PACK_AB_MERGE_C R93, R16, R17, RZ ;  /* 0x00000011105d723e */ /* 0x000fe200048070ff */
[----:B------:R-:W-:Y:S01]  /*12780*/  LDS.128 R32, [R7] ;  /* 0x0000000007207984 */ /* 0x000fe20000000c00 */
[----:B------:R-:W-:-:S03]  /*12790*/  F2FP.SATFINITE.E4M3.F32.PACK_AB_MERGE_C R100, R10, R11, RZ ;  /* 0x0000000b0a64723e */ /* 0x000fc600048070ff */
[----:B------:R-:W-:Y:S01]  /*127a0*/  @P4 IMAD.MOV.U32 R17, RZ, RZ, 0x7f800000 ;  /* 0x7f800000ff114424 */ /* 0x000fe200078e00ff */
[----:B------:R-:W-:Y:S02]  /*127b0*/  F2FP.SATFINITE.E4M3.F32.PACK_AB_MERGE_C R195, R195, R212, RZ ;  /* 0x000000d4c3c3723e */ /* 0x000fe400048070ff */
[----:B------:R-:W-:Y:S02]  /*127c0*/  F2FP.SATFINITE.E4M3.F32.PACK_AB_MERGE_C R10, R45, R44, RZ ;  /* 0x0000002c2d0a723e */ /* 0x000fe400048070ff */
[----:B------:R-:W-:Y:S01]  /*127d0*/  F2FP.SATFINITE.E4M3.F32.PACK_AB_MERGE_C R11, R47, R46, RZ ;  /* 0x0000002e2f0b723e */ /* 0x000fe200048070ff */
[C---:B------:R-:W-:Y:S01]  /*127e0*/  @P4 FFMA.FTZ R5, R8.reuse, R17, +INF ;  /* 0x7f80000008054423 */ /* 0x040fe20000010011 */
[----:B------:R-:W-:Y:S02]  /*127f0*/  FSETP.NEU.AND P2, PT, R8, RZ, PT ;  /* 0x000000ff0800720b */ /* 0x000fe40003f4d000 */
[----:B------:R-:W-:Y:S02]  /*12800*/  F2FP.SATFINITE.E4M3.F32.PACK_AB_MERGE_C R8, R213, R214, R195 ;  /* 0x000000d6d508723e */ /* 0x000fe400048070c3 */
[----:B------:R-:W-:-:S02]  /*12810*/  F2FP.SATFINITE.E4M3.F32.PACK_AB_MERGE_C R9, R156, R157, R196 ;  /* 0x0000009d9c09723e */ /* 0x000fc400048070c4 */
[----:B------:R-:W-:Y:S02]  /*12820*/  F2FP.SATFINITE.E4M3.F32.PACK_AB_MERGE_C R10, R41, R40, R10 ;  /* 0x00000028290a723e */ /* 0x000fe4000480700a */
[----:B------:R-:W-:Y:S02]  /*12830*/  F2FP.SATFINITE.E4M3.F32.PACK_AB_MERGE_C R189, R189, R208, RZ ;  /* 0x000000d0bdbd723e */ /* 0x000fe400048070ff */
[----:B-1----:R-:W-:Y:S02]  /*12840*/  F2FP.SATFINITE.E4M3.F32.PACK_AB_MERGE_C R190, R148, R149, RZ ;  /* 0x0000009594be723e */ /* 0x002fe400048070ff */
[----:B------:R-:W-:Y:S02]  /*12850*/  F2FP.SATFINITE.E4M3.F32.PACK_AB_MERGE_C R54, R55, R54, RZ ;  /* 0x000000363736723e */ /* 0x000fe400048070ff */
[----:B------:R-:W-:Y:S02]  /*12860*/  F2FP.SATFINITE.E4M3.F32.PACK_AB_MERGE_C R185, R185, R204, RZ ;  /* 0x000000ccb9b9723e */ /* 0x000fe400048070ff */
[----:B------:R-:W-:-:S02]  /*12870*/  F2FP.SATFINITE.E4M3.F32.PACK_AB_MERGE_C R109, R27, R226, RZ ;  /* 0x000000e21b6d723e */ /* 0x000fc400048070ff */
[----:B------:R-:W-:Y:S02]  /*12880*/  F2FP.SATFINITE.E4M3.F32.PACK_AB_MERGE_C R68, R69, R68, RZ ;  /* 0x000000444544723e */ /* 0x000fe400048070ff */
[----:B------:R-:W-:Y:S02]  /*12890*/  F2FP.SATFINITE.E4M3.F32.PACK_AB_MERGE_C R162, R238, R239, RZ ;  /* 0x000000efeea2723e */ /* 0x000fe400048070ff */
[----:B------:R-:W-:Y:S02]  /*128a0*/  F2FP.SATFINITE.E4M3.F32.PACK_AB_MERGE_C R76, R77, R76, RZ ;  /* 0x0000004c4d4c723e */ /* 0x000fe400048070ff */
        /* <DEDUP_REMOVED lines=12> */
[----:B------:R-:W-:Y:S01]  /*12970*/  F2FP.SATFINITE.E4M3.F32.PACK_AB_MERGE_C R142, R143, R142, RZ ;  /* 0x0000008e8f8e723e */ /* 0x000fe200048070ff */
[----:B------:R-:W1:Y:S01]  /*12980*/  S2R R252, SR_CTAID.X ;  /* 0x0000000000fc7919 */ /* 0x000e620000002500 */
[----:B------:R-:W-:Y:S01]  /*12990*/  F2FP.SATFINITE.E4M3.F32.PACK_AB_MERGE_C R11, R43, R42, R11 ;  /* 0x0000002a2b0b723e */ /* 0x000fe2000480700b */
[----:B------:R-:W5:Y:S08]  /*129a0*/  LDC R156, c[0x0][0x278] ;  /* 0x00009e00ff9c7b82 */ /* 0x000f700000000800 */
[----:B------:R-:W-:Y:S01]  /*129b0*/  BAR.SYNC.DEFER_BLOCKING 0x0 ;  /* 0x0000000000007b1d */ /* 0x000fe20000010000 */
[----:B----4-:R-:W-:-:S02]  /*129c0*/  F2FP.SATFINITE.E4M3.F32.PACK_AB_MERGE_C R12, R209, R210, R189 ;  /* 0x000000d2d10c723e */ /* 0x010fc400048070bd */
[----:B------:R-:W-:Y:S02]  /*129d0*/  F2FP.SATFINITE.E4M3.F32.PACK_AB_MERGE_C R13, R152, R153, R190 ;  /* 0x00000099980d723e */ /* 0x000fe400048070be */
[----:B------:R-:W-:Y:S01]  /*129e0*/  F2FP.SATFINITE.E4M3.F32.PACK_AB_MERGE_C R14, R49, R48, R53 ;  /* 0x00000030310e723e */ /* 0x000fe20004807035 */
[----:B------:R-:W-:Y:S01]  /*129f0*/  UIMAD UR6, UR4, UR8, URZ ;  /* 0x00000008040672a4 */ /* 0x000fe2000f8e023f */
[----:B------:R-:W-:Y:S01]  /*12a00*/  F2FP.SATFINITE.E4M3.F32.PACK_AB_MERGE_C R15, R51, R50, R54 ;  /* 0x00000032330f723e */ /* 0x000fe20004807036 */
[----:B------:R-:W4:Y:S01]  /*12a10*/  LDC R248, c[0x0][0x278] ;  /* 0x00009e00fff87b82 */ /* 0x000f220000000800 */
[----:B------:R-:W-:Y:S07]  /*12a20*/  STSM.16.M88.4 [R108], R8 ;  /* 0x000000086c007844 */ /* 0x000fee0000000200 */
[----:B------:R-:W-:Y:S06]  /*12a30*/  BAR.SYNC.DEFER_BLOCKING 0x0 ;  /* 0x0000000000007b1d */ /* 0x000fec0000010000 */
[----:B------:R-:W-:Y:S02]  /*12a40*/  LDS.128 R28, [R7] ;  /* 0x00000000071c7984 */ /* 0x000fe40000000c00 */
[----:B------:R-:W-:Y:S01]  /*12a50*/  BAR.SYNC.DEFER_BLOCKING 0x0 ;  /* 0x0000000000007b1d */ /* 0x000fe20000010000 */
[----:B------:R-:W-:-:S05]  /*12a60*/  F2FP.SATFINITE.E4M3.F32.PACK_AB_MERGE_C R186, R140, R141, RZ ;  /* 0x0000008d8cba723e */ /* 0x000fca00048070ff */
[----:B------:R-:W-:Y:S02]  /*12a70*/  STSM.16.M88.4 [R108], R12 ;  /* 0x0000000c6c007844 */ /* 0x000fe40000000200 */
[----:B------:R-:W-:Y:S01]  /*12a80*/  BAR.SYNC.DEFER_BLOCKING 0x0 ;  /* 0x0000000000007b1d */ /* 0x000fe20000010000 */
[----:B------:R-:W-:Y:S02]  /*12a90*/  F2FP.SATFINITE.E4M3.F32.PACK_AB_MERGE_C R141, R65, R72, RZ ;  /* 0x00000048418d723e */ /* 0x000fe400048070ff */
[----:B------:R-:W-:Y:S02]  /*12aa0*/  F2FP.SATFINITE.E4M3.F32.PACK_AB_MERGE_C R140, R22, R23, RZ ;  /* 0x00000017168c723e */ /* 0x000fe400048070ff */
[----:B------:R-:W-:Y:S02]  /*12ab0*/  F2FP.SATFINITE.E4M3.F32.PACK_AB_MERGE_C R65, R20, R21, RZ ;  /* 0x000000151441723e */ /* 0x000fe400048070ff */
[----:B------:R-:W-:Y:S01]  /*12ac0*/  F2FP.SATFINITE.E4M3.F32.PACK_AB_MERGE_C R101, R18, R19, RZ ;  /* 0x000000131265723e */ /* 0x000fe200048070ff */
[----:B------:R-:W-:Y:S01]  /*12ad0*/  LDS.128 R20, [R7] ;  /* 0x0000000007147984 */ /* 0x000fe20000000c00 */
[----:B------:R-:W-:-:S02]  /*12ae0*/  F2FP.SATFINITE.E4M3.F32.PACK_AB_MERGE_C R18, R61, R60, RZ ;  /* 0x0000003c3d12723e */ /* 0x000fc400048070ff */
[----:B------:R-:W-:Y:S01]  /*12af0*/  F2FP.SATFINITE.E4M3.F32.PACK_AB_MERGE_C R19, R63, R62, RZ ;  /* 0x0000003e3f13723e */ /* 0x000fe200048070ff */
[----:B------:R-:W-:Y:S01]  /*12b00*/  BAR.SYNC.DEFER_BLOCKING 0x0 ;  /* 0x0000000000007b1d */ /* 0x000fe20000010000 */
[----:B------:R-:W-:Y:S02]  /*12b10*/  F2FP.SATFINITE.E4M3.F32.PACK_AB_MERGE_C R16, R205, R206, R185 ;  /* 0x000000cecd10723e */ /* 0x000fe400048070b9 */
[----:B------:R-:W-:Y:S02]  /*12b20*/  F2FP.SATFINITE.E4M3.F32.PACK_AB_MERGE_C R17, R144, R145, R186 ;  /* 0x000000919011723e */ /* 0x000fe400048070ba */
[----:B------:R-:W-:Y:S02]  /*12b30*/  F2FP.SATFINITE.E4M3.F32.PACK_AB_MERGE_C R18, R243, R241, R18 ;  /* 0x000000f1f312723e */ /* 0x000fe40004807012 */
[----:B------:R-:W-:-:S05]  /*12b40*/  F2FP.SATFINITE.E4M3.F32.PACK_AB_MERGE_C R19, R59, R58, R19 ;  /* 0x0000003a3b13723e */ /* 0x000fca0004807013 */
[----:B------:R-:W-:Y:S01]  /*12b50*/  STSM.16.M88.4 [R108], R16 ;  /* 0x000000106c007844 */ /* 0x000fe20000000200 */
[----:B------:R-:W-:Y:S01]  /*12b60*/  BAR.SYNC.DEFER_BLOCKING 0x0 ;  /* 0x0000000000007b1d */ /* 0x000fe20000010000 */
[----:B------:R-:W-:Y:S02]  /*12b70*/  F2FP.SATFINITE.E4M3.F32.PACK_AB_MERGE_C R27, R71, R70, RZ ;  /* 0x00000046471b723e */ /* 0x000fe400048070ff */
[----:B------:R-:W-:-:S03]  /*12b80*/  F2FP.SATFINITE.E4M3.F32.PACK_AB_MERGE_C R24, R201, R202, R181 ;  /* 0x000000cac918723e */ /* 0x000fc600048070b5 */
[----:B------:R-:W-:Y:S01]  /*12b90*/  LDS.128 R8, [R7] ;  /* 0x0000000007087984 */ /* 0x000fe20000000c00 */
[----:B------:R-:W-:Y:S02]  /*12ba0*/  F2FP.SATFINITE.E4M3.F32.PACK_AB_MERGE_C R25, R136, R137, R182 ;  /* 0x000000898819723e */ /* 0x000fe400048070b6 */
[----:B------:R-:W-:Y:S01]  /*12bb0*/  F2FP.SATFINITE.E4M3.F32.PACK_AB_MERGE_C R26, R251, R247, R68 ;  /* 0x000000f7fb1a723e */ /* 0x000fe20004807044 */
[----:B------:R-:W-:Y:S01]  /*12bc0*/  BAR.SYNC.DEFER_BLOCKING 0x0 ;  /* 0x0000000000007b1d */ /* 0x000fe20000010000 */
[----:B------:R-:W-:Y:S02]  /*12bd0*/  F2FP.SATFINITE.E4M3.F32.PACK_AB_MERGE_C R27, R67, R66, R27 ;  /* 0x00000042431b723e */ /* 0x000fe4000480701b */
[----:B------:R-:W-:Y:S02]  /*12be0*/  F2FP.SATFINITE.E4M3.F32.PACK_AB_MERGE_C R46, R85, R84, RZ ;  /* 0x00000054552e723e */ /* 0x000fe400048070ff */
[----:B------:R-:W-:Y:S02]  /*12bf0*/  F2FP.SATFINITE.E4M3.F32.PACK_AB_MERGE_C R40, R197, R198, R162 ;  /* 0x000000c6c528723e */ /* 0x000fe400048070a2 */
[----:B------:R-:W-:-:S02]  /*12c00*/  F2FP.SATFINITE.E4M3.F32.PACK_AB_MERGE_C R41, R124, R128, R163 ;  /* 0x000000807c29723e */ /* 0x000fc400048070a3 */
[----:B--2---:R-:W-:Y:S02]  /*12c10*/  F2FP.SATFINITE.E4M3.F32.PACK_AB_MERGE_C R42, R4, R211, R76 ;  /* 0x000000d3042a723e */ /* 0x004fe4000480704c */
[----:B------:R-:W-:Y:S01]  /*12c20*/  F2FP.SATFINITE.E4M3.F32.PACK_AB_MERGE_C R43, R75, R74, R78 ;  /* 0x0000004a4b2b723e */ /* 0x000fe2000480704e */
[----:B------:R-:W2:Y:S01]  /*12c30*/  LDL.LU R4, [R1+0x3c0] ;  /* 0x0003c00001047983 */ /* 0x000ea20000300800 */
[----:B------:R-:W-:Y:S02]  /*12c40*/  F2FP.SATFINITE.E4M3.F32.PACK_AB_MERGE_C R47, R87, R86, RZ ;  /* 0x00000056572f723e */ /* 0x000fe400048070ff */
[----:B------:R-:W-:Y:S02]  /*12c50*/  F2FP.SATFINITE.E4M3.F32.PACK_AB_MERGE_C R44, R193, R194, R158 ;  /* 0x000000c2c12c723e */ /* 0x000fe4000480709e */
[----:B------:R-:W-:Y:S02]  /*12c60*/  F2FP.SATFINITE.E4M3.F32.PACK_AB_MERGE_C R45, R112, R116, R159 ;  /* 0x00000074702d723e */ /* 0x000fe4000480709f */
[----:B------:R-:W-:-:S02]  /*12c70*/  F2FP.SATFINITE.E4M3.F32.PACK_AB_MERGE_C R149, R187, R188, RZ ;  /* 0x000000bcbb95723e */ /* 0x000fc400048070ff */
[----:B------:R-:W-:Y:S02]  /*12c80*/  F2FP.SATFINITE.E4M3.F32.PACK_AB_MERGE_C R148, R183, R184, RZ ;  /* 0x000000b8b794723e */ /* 0x000fe400048070ff */
[----:B------:R-:W-:Y:S01]  /*12c90*/  F2FP.SATFINITE.E4M3.F32.PACK_AB_MERGE_C R81, R234, R180, RZ ;  /* 0x000000b4ea51723e */ /* 0x000fe200048070ff */
[----:B------:R-:W-:Y:S01]  /*12ca0*/  STSM.16.M88.4 [R108], R24 ;  /* 0x000000186c007844 */ /* 0x000fe20000000200 */
[----:B------:R-:W-:Y:S02]  /*12cb0*/  F2FP.SATFINITE.E4M3.F32.PACK_AB_MERGE_C R121, R232, R233, RZ ;  /* 0x000000e9e879723e */ /* 0x000fe400048070ff */
[----:B------:R-:W-:Y:S01]  /*12cc0*/  F2FP.SATFINITE.E4M3.F32.PACK_AB_MERGE_C R113, R113, R117, R120 ;  /* 0x000000757171723e */ /* 0x000fe20004807078 */
[----:B------:R-:W-:Y:S01]  /*12cd0*/  BAR.SYNC.DEFER_BLOCKING 0x0 ;  /* 0x0000000000007b1d */ /* 0x000fe20000010000 */
[----:B------:R-:W-:Y:S02]  /*12ce0*/  F2FP.SATFINITE.E4M3.F32.PACK_AB_MERGE_C R46, R2, R3, R46 ;  /* 0x00000003022e723e */ /* 0x000fe4000480702e */
[----:B------:R-:W-:-:S02]  /*12cf0*/  F2FP.SATFINITE.E4M3.F32.PACK_AB_MERGE_C R47, R83, R82, R47 ;  /* 0x00000052532f723e */ /* 0x000fc4000480702f */
[----:B------:R-:W-:-:S03]  /*12d00*/  F2FP.SATFINITE.E4M3.F32.PACK_AB_MERGE_C R176, R176, R177, R148 ;  /* 0x000000b1b0b0723e */ /* 0x000fc60004807094 */
[----:B------:R-:W4:Y:S01]  /*12d10*/  LDC.64 R116, c[0x0][0x228] ;  /* 0x00008a00ff747b82 */ /* 0x000f220000000a00 */
[----:B------:R-:W2:Y:S04]  /*12d20*/  LDL.LU R3, [R1+0x3bc] ;  /* 0x0003bc0001037983 */ /* 0x000ea80000300800 */
[----:B------:R-:W4:Y:S01]  /*12d30*/  LDL.LU R2, [R1+0x3b8] ;  /* 0x0003b80001027983 */ /* 0x000f220000300800 */
[----:B------:R-:W-:Y:S02]  /*12d40*/  F2FP.SATFINITE.E4M3.F32.PACK_AB_MERGE_C R72, R227, R228, RZ ;  /* 0x000000e4e348723e */ /* 0x000fe400048070ff */
[----:B------:R-:W-:Y:S01]  /*12d50*/  F2FP.SATFINITE.E4M3.F32.PACK_AB_MERGE_C R165, R64, R88, R165 ;  /* 0x0000005840a5723e */ /* 0x000fe200048070a5 */
[----:B------:R-:W4:Y:S01]  /*12d60*/  LDL.LU R211, [R1+0x22c] ;  /* 0x00022c0001d37983 */ /* 0x000f220000300800 */
[----:B------:R-:W-:-:S02]  /*12d70*/  F2FP.SATFINITE.E4M3.F32.PACK_AB_MERGE_C R36, R250, R249, RZ ;  /* 0x000000f9fa24723e */ /* 0x000fc400048070ff */
[----:B------:R-:W-:Y:S02]  /*12d80*/  F2FP.SATFINITE.E4M3.F32.PACK_AB_MERGE_C R150, R151, R150, RZ ;  /* 0x000000969796723e */ /* 0x000fe400048070ff */
[----:B------:R-:W-:Y:S02]  /*12d90*/  F2FP.SATFINITE.E4M3.F32.PACK_AB_MERGE_C R164, R38, R39, R93 ;  /* 0x0000002726a4723e */ /* 0x000fe4000480705d */
[----:B------:R-:W-:Y:S01]  /*12da0*/  LOP3.LUT R103, R103, 0xff, RZ, 0xc0, !PT ;  /* 0x000000ff67677812 */ /* 0x000fe200078ec0ff */
[----:B------:R-:W-:Y:S01]  /*12db0*/  LDS.128 R12, [R7] ;  /* 0x00000000070c7984 */ /* 0x000fe20000000c00 */
[----:B------:R-:W-:Y:S01]  /*12dc0*/  F2FP.SATFINITE.E4M3.F32.PACK_AB_MERGE_C R177, R96, R97, R154 ;  /* 0x0000006160b1723e */ /* 0x000fe2000480709a */
[----:B------:R-:W-:Y:S01]  /*12dd0*/  USHF.R.S32.HI UR8, URZ, 0x1f, UR6 ;  /* 0x0000001f3f087899 */ /* 0x000fe20008011406 */
[----:B------:R-:W-:Y:S01]  /*12de0*/  F2FP.SATFINITE.E4M3.F32.PACK_AB_MERGE_C R172, R172, R173, R121 ;  /* 0x000000adacac723e */ /* 0x000fe20004807079 */
[----:B------:R-:W-:Y:S01]  /*12df0*/  BAR.SYNC.DEFER_BLOCKING 0x0 ;  /* 0x0000000000007b1d */ /* 0x000fe20000010000 */
[----:B------:R-:W-:-:S02]  /*12e00*/  F2FP.SATFINITE.E4M3.F32.PACK_AB_MERGE_C R112, R168, R169, R109 ;  /* 0x000000a9a870723e */ /* 0x000fc4000480706d */
[----:B0-----:R-:W-:Y:S01]  /*12e10*/  PRMT R145, R133, 0x7772, RZ ;  /* 0x0000777285917816 */ /* 0x001fe200000000ff */
[C---:B-----5:R-:W-:Y:S01]  /*12e20*/  IMAD R245, R156.reuse, 0x5, RZ ;  /* 0x000000059cf57824 */ /* 0x060fe200078e02ff */
[C---:B------:R-:W-:Y:S01]  /*12e30*/  PRMT R152, R135.reuse, 0x7770, RZ ;  /* 0x0000777087987816 */ /* 0x040fe200000000ff */
[----:B------:R-:W-:Y:S01]  /*12e40*/  IMAD R247, R156, 0xa, RZ ;  /* 0x0000000a9cf77824 */ /* 0x000fe200078e02ff */
[C---:B------:R-:W-:Y:S01]  /*12e50*/  PRMT R153, R135.reuse, 0x7771, RZ ;  /* 0x0000777187997816 */ /* 0x040fe200000000ff */
[----:B------:R-:W0:Y:S01]  /*12e60*/  LDC R251, c[0x0][0x278] ;  /* 0x00009e00fffb7b82 */ /* 0x000e220000000800 */
[C---:B------:R-:W-:Y:S02]  /*12e70*/  PRMT R148, R134.reuse, 0x7772, RZ ;  /* 0x0000777286947816 */ /* 0x040fe400000000ff */
[----:B------:R-:W-:Y:S02]  /*12e80*/  PRMT R182, R134, 0x7773, RZ ;  /* 0x0000777386b67816 */ /* 0x000fe400000000ff */
[----:B------:R-:W-:-:S03]  /*12e90*/  PRMT R181, R135, 0x7772, RZ ;  /* 0x0000777287b57816 */ /* 0x000fc600000000ff */
[----:B------:R-:W5:Y:S01]  /*12ea0*/  LDC R250, c[0x0][0x278] ;  /* 0x00009e00fffa7b82 */ /* 0x000f620000000800 */
[----:B------:R3:W-:Y:S07]  /*12eb0*/  STSM.16.M88.4 [R108], R40 ;  /* 0x000000286c007844 */ /* 0x0007ee0000000200 */
[----:B------:R-:W-:Y:S01]  /*12ec0*/  BAR.SYNC.DEFER_BLOCKING 0x0 ;  /* 0x0000000000007b1d */ /* 0x000fe20000010000 */
[----:B---3--:R-:W-:-:S05]  /*12ed0*/  F2FP.SATFINITE.E4M3.F32.PACK_AB_MERGE_C R42, R207, R0, R229 ;  /* 0x00000000cf2a723e */ /* 0x008fca00048070e5 */
[----:B------:R-:W4:Y:S04]  /*12ee0*/  LDL.LU R0, [R1+0x3b4] ;  /* 0x0003b40001007983 */ /* 0x000f280000300800 */
[----:B------:R-:W-:Y:S01]  /*12ef0*/  LDS.128 R16, [R7] ;  /* 0x0000000007107984 */ /* 0x000fe20000000c00 */
[----:B------:R-:W-:Y:S06]  /*12f00*/  BAR.SYNC.DEFER_BLOCKING 0x0 ;  /* 0x0000000000007b1d */ /* 0x000fec0000010000 */
[----:B------:R-:W-:Y:S02]  /*12f10*/  STSM.16.M88.4 [R108], R44 ;  /* 0x0000002c6c007844 */ /* 0x000fe40000000200 */
[----:B------:R-:W-:Y:S01]  /*12f20*/  BAR.SYNC.DEFER_BLOCKING 0x0 ;  /* 0x0000000000007b1d */ /* 0x000fe20000010000 */
[----:B------:R-:W-:-:S02]  /*12f30*/  F2FP.SATFINITE.E4M3.F32.PACK_AB_MERGE_C R40, R178, R179, R149 ;  /* 0x000000b3b228723e */ /* 0x000fc40004807095 */
[----:B------:R-:W-:-:S03]  /*12f40*/  F2FP.SATFINITE.E4M3.F32.PACK_AB_MERGE_C R41, R104, R105, R155 ;  /* 0x000000696829723e */ /* 0x000fc6000480709b */
[----:B------:R-:W-:Y:S01]  /*12f50*/  LDS.128 R24, [R7] ;  /* 0x0000000007187984 */ /* 0x000fe20000000c00 */
[----:B------:R-:W-:Y:S01]  /*12f60*/  F2FP.SATFINITE.E4M3.F32.PACK_AB_MERGE_C R43, R91, R90, R94 ;  /* 0x0000005a5b2b723e */ /* 0x000fe2000480705e */
[----:B------:R-:W-:Y:S06]  /*12f70*/  BAR.SYNC.DEFER_BLOCKING 0x0 ;  /* 0x0000000000007b1d */ /* 0x000fec0000010000 */
[----:B------:R4:W-:Y:S02]  /*12f80*/  STSM.16.M88.4 [R108], R40 ;  /* 0x000000286c007844 */ /* 0x0009e40000000200 */
[----:B------:R-:W-:Y:S01]  /*12f90*/  BAR.SYNC.DEFER_BLOCKING 0x0 ;  /* 0x0000000000007b1d */ /* 0x000fe20000010000 */
[----:B--2---:R-:W-:-:S05]  /*12fa0*/  F2FP.SATFINITE.E4M3.F32.PACK_AB_MERGE_C R178, R3, R4, R231 ;  /* 0x0000000403b2723e */ /* 0x004fca00048070e7 */
[----:B------:R-:W-:Y:S04]  /*12fb0*/  LDS.128 R84, [R7] ;  /* 0x0000000007547984 */ /* 0x000fe80000000c00 */
[----:B------:R-:W2:Y:S04]  /*12fc0*/  LDL.LU R4, [R1+0x3b0] ;  /* 0x0003b00001047983 */ /* 0x000ea80000300800 */
[----:B------:R-:W3:Y:S04]  /*12fd0*/  LDL.LU R3, [R1+0x3ac] ;  /* 0x0003ac0001037983 */ /* 0x000ee80000300800 */
[----:B------:R-:W5:Y:S01]  /*12fe0*/  LDL.LU R207, [R1+0x240] ;  /* 0x0002400001cf7983 */ /* 0x000f620000300800 */
[----:B----4-:R-:W-:-:S03]  /*12ff0*/  F2FP.SATFINITE.E4M3.F32.PACK_AB_MERGE_C R42, R0, R2, R236 ;  /* 0x00000002002a723e */ /* 0x010fc600048070ec */
[----:B------:R-:W3:Y:S04]  /*13000*/  LDL.LU R2, [R1+0x3a8] ;  /* 0x0003a80001027983 */ /* 0x000ee80000300800 */
[----:B------:R-:W5:Y:S01]  /*13010*/  LDL.LU R0, [R1+0x3a4] ;  /* 0x0003a40001007983 */ /* 0x000f620000300800 */
[----:B------:R-:W-:Y:S01]  /*13020*/  F2FP.SATFINITE.E4M3.F32.PACK_AB_MERGE_C R179, R99, R98, R102 ;  /* 0x0000006263b3723e */ /* 0x000fe20004807066 */
[----:B------:R-:W-:Y:S06]  /*13030*/  BAR.SYNC.DEFER_BLOCKING 0x0 ;  /* 0x0000000000007b1d */ /* 0x000fec0000010000 */
[----:B------:R-:W-:Y:S01]  /*13040*/  STSM.16.M88.4 [R108], R176 ;  /* 0x000000b06c007844 */ /* 0x000fe20000000200 */
[----:B------:R-:W-:-:S02]  /*13050*/  F2FP.SATFINITE.E4M3.F32.PACK_AB_MERGE_C R40, R174, R175, R81 ;  /* 0x000000afae28723e */ /* 0x000fc40004807051 */
[----:B------:R-:W-:Y:S01]  /*13060*/  F2FP.SATFINITE.E4M3.F32.PACK_AB_MERGE_C R41, R73, R80, R141 ;  /* 0x000000504929723e */ /* 0x000fe2000480708d */
[----:B------:R-:W-:Y:S01]  /*13070*/  BAR.SYNC.DEFER_BLOCKING 0x0 ;  /* 0x0000000000007b1d */ /* 0x000fe20000010000 */
[----:B------:R-:W-:-:S05]  /*13080*/  F2FP.SATFINITE.E4M3.F32.PACK_AB_MERGE_C R43, R107, R106, R110 ;  /* 0x0000006a6b2b723e */ /* 0x000fca000480706e */
[----:B------:R-:W-:Y:S02]  /*13090*/  LDS.128 R80, [R7] ;  /* 0x0000000007507984 */ /* 0x000fe40000000c00 */
[----:B------:R-:W-:Y:S06]  /*130a0*/  BAR.SYNC.DEFER_BLOCKING 0x0 ;  /* 0x0000000000007b1d */ /* 0x000fec0000010000 */
[----:B------:R3:W-:Y:S01]  /*130b0*/  STSM.16.M88.4 [R108], R40 ;  /* 0x000000286c007844 */ /* 0x0007e20000000200 */
[----:B------:R-:W-:Y:S01]  /*130c0*/  F2FP.SATFINITE.E4M3.F32.PACK_AB_MERGE_C R175, R115, R114, R118 ;  /* 0x0000007273af723e */ /* 0x000fe20004807076 */
[----:B------:R-:W-:Y:S01]  /*130d0*/  BAR.SYNC.DEFER_BLOCKING 0x0 ;  /* 0x0000000000007b1d */ /* 0x000fe20000010000 */
[----:B------:R-:W-:-:S05]  /*130e0*/  F2FP.SATFINITE.E4M3.F32.PACK_AB_MERGE_C R173, R56, R57, R140 ;  /* 0x0000003938ad723e */ /* 0x000fca000480708c */
[----:B------:R-:W-:Y:S01]  /*130f0*/  LDS.128 R76, [R7] ;  /* 0x00000000074c7984 */ /* 0x000fe20000000c00 */
[----:B--2---:R-:W-:Y:S01]  /*13100*/  F2FP.SATFINITE.E4M3.F32.PACK_AB_MERGE_C R174, R4, R211, R240 ;  /* 0x000000d304ae723e */ /* 0x004fe200048070f0 */
[----:B------:R-:W-:Y:S06]  /*13110*/  BAR.SYNC.DEFER_BLOCKING 0x0 ;  /* 0x0000000000007b1d */ /* 0x000fec0000010000 */
[----:B------:R-:W2:Y:S01]  /*13120*/  LDL.LU R4, [R1+0x3a0] ;  /* 0x0003a00001047983 */ /* 0x000ea20000300800 */
[----:B---3--:R-:W-:-:S03]  /*13130*/  F2FP.SATFINITE.E4M3.F32.PACK_AB_MERGE_C R42, R2, R3, R244 ;  /* 0x00000003022a723e */ /* 0x008fc600048070f4 */
[----:B------:R-:W2:Y:S01]  /*13140*/  LDL.LU R3, [R1+0x39c] ;  /* 0x00039c0001037983 */ /* 0x000ea20000300800 */
[----:B-----5:R-:W-:-:S03]  /*13150*/  F2FP.SATFINITE.E4M3.F32.PACK_AB_MERGE_C R114, R207, R0, R246 ;  /* 0x00000000cf72723e */ /* 0x020fc600048070f6 */
[----:B------:R-:W3:Y:S01]  /*13160*/  LDL.LU R2, [R1+0x398] ;  /* 0x0003980001027983 */ /* 0x000ee20000300800 */
[----:B------:R-:W-:Y:S01]  /*13170*/  F2FP.SATFINITE.E4M3.F32.PACK_AB_MERGE_C R40, R170, R171, R72 ;  /* 0x000000abaa28723e */ /* 0x000fe20004807048 */
[----:B-1----:R-:W-:Y:S01]  /*13180*/  IMAD R252, R252, 0x100, R103 ;  /* 0x00000100fcfc7824 */ /* 0x002fe200078e0267 */
[----:B------:R-:W-:Y:S01]  /*13190*/  F2FP.SATFINITE.E4M3.F32.PACK_AB_MERGE_C R41, R125, R129, R101 ;  /* 0x000000817d29723e */ /* 0x000fe20004807065 */
[----:B------:R-:W3:Y:S01]  /*131a0*/  LDL.LU R0, [R1+0x394] ;  /* 0x0003940001007983 */ /* 0x000ee20000300800 */
[----:B------:R-:W-:-:S03]  /*131b0*/  F2FP.SATFINITE.E4M3.F32.PACK_AB_MERGE_C R43, R123, R122, R126 ;  /* 0x0000007a7b2b723e */ /* 0x000fc6000480707e */
[----:B------:R-:W-:Y:S01]  /*131c0*/  STSM.16.M88.4 [R108], R172 ;  /* 0x000000ac6c007844 */ /* 0x000fe20000000200 */
[----:B------:R-:W-:Y:S01]  /*131d0*/  F2FP.SATFINITE.E4M3.F32.PACK_AB_MERGE_C R115, R131, R130, R37 ;  /* 0x000000828373723e */ /* 0x000fe20004807025 */
[----:B------:R-:W-:Y:S01]  /*131e0*/  IMAD R249, R156, 0xb, RZ ;  /* 0x0000000b9cf97824 */ /* 0x000fe200078e02ff */
[----:B------:R-:W-:Y:S01]  /*131f0*/  F2FP.SATFINITE.E4M3.F32.PACK_AB_MERGE_C R44, R166, R167, R65 ;  /* 0x000000a7a62c723e */ /* 0x000fe20004807041 */
[----:B------:R-:W-:Y:S01]  /*13200*/  BAR.SYNC.DEFER_BLOCKING 0x0 ;  /* 0x0000000000007b1d */ /* 0x000fe20000010000 */
[----:B------:R-:W-:Y:S02]  /*13210*/  F2FP.SATFINITE.E4M3.F32.PACK_AB_MERGE_C R45, R89, R92, R100 ;  /* 0x0000005c592d723e */ /* 0x000fe40004807064 */
[----:B------:R-:W-:-:S05]  /*13220*/  F2FP.SATFINITE.E4M3.F32.PACK_AB_MERGE_C R47, R139, R138, R142 ;  /* 0x0000008a8b2f723e */ /* 0x000fca000480708e */
[----:B------:R-:W1:Y:S01]  /*13230*/  LDC R131, c[0x0][0x278] ;  /* 0x00009e00ff837b82 */ /* 0x000e620000000800 */
[C---:B------:R-:W-:Y:S02]  /*13240*/  PRMT R149, R132.reuse, 0x7772, RZ ;  /* 0x0000777284957816 */ /* 0x040fe400000000ff */
[----:B------:R-:W-:Y:S02]  /*13250*/  PRMT R155, R132, 0x7771, RZ ;  /* 0x00007771849b7816 */ /* 0x000fe400000000ff */
[----:B------:R-:W-:Y:S02]  /*13260*/  PRMT R154, R133, 0x7771, RZ ;  /* 0x00007771859a7816 */ /* 0x000fe400000000ff */
[----:B------:R-:W-:Y:S01]  /*13270*/  PRMT R151, R134, 0x7770, RZ ;  /* 0x0000777086977816 */ /* 0x000fe200000000ff */
[----:B------:R-:W4:Y:S01]  /*13280*/  LDC R246, c[0x0][0x278] ;  /* 0x00009e00fff67b82 */ /* 0x000f220000000800 */
[----:B------:R-:W-:Y:S07]  /*13290*/  LDS.128 R72, [R7] ;  /* 0x0000000007487984 */ /* 0x000fee0000000c00 */
[----:B------:R-:W-:Y:S06]  /*132a0*/  BAR.SYNC.DEFER_BLOCKING 0x0 ;  /* 0x0000000000007b1d */ /* 0x000fec0000010000 */
[----:B------:R-:W-:Y:S02]  /*132b0*/  STSM.16.M88.4 [R108], R40 ;  /* 0x000000286c007844 */ /* 0x000fe40000000200 */
[----:B------:R-:W-:Y:S06]  /*132c0*/  BAR.SYNC.DEFER_BLOCKING 0x0 ;  /* 0x0000000000007b1d */ /* 0x000fec0000010000 */
[----:B------:R-:W-:Y:S02]  /*132d0*/  LDS.128 R68, [R7] ;  /* 0x0000000007447984 */ /* 0x000fe40000000c00 */
[----:B------:R-:W-:Y:S06]  /*132e0*/  BAR.SYNC.DEFER_BLOCKING 0x0 ;  /* 0x0000000000007b1d */ /* 0x000fec0000010000 */
[----:B------:R-:W-:Y:S02]  /*132f0*/  STSM.16.M88.4 [R108], R112 ;  /* 0x000000706c007844 */ /* 0x000fe40000000200 */
[----:B------:R-:W-:Y:S06]  /*13300*/  BAR.SYNC.DEFER_BLOCKING 0x0 ;  /* 0x0000000000007b1d */ /* 0x000fec0000010000 */
[----:B------:R-:W5:Y:S01]  /*13310*/  LDS.128 R64, [R7] ;  /* 0x0000000007407984 */ /* 0x000f620000000c00 */
[----:B------:R-:W-:Y:S01]  /*13320*/  F2FP.SATFINITE.E4M3.F32.PACK_AB_MERGE_C R167, R147, R146, R150 ;  /* 0x0000009293a7723e */ /* 0x000fe20004807096 */
[----:B------:R-:W-:-:S02]  /*13330*/  IMAD R111, R252, UR9, RZ ;  /* 0x00000009fc6f7c24 */ /* 0x000fc4000f8e02ff */
[----:B------:R-:W-:-:S03]  /*13340*/  IMAD.SHL.U32 R129, R156, 0x2, RZ ;  /* 0x000000029c817824 */ /* 0x000fc600078e00ff */
[----:B------:R-:W-:Y:S01]  /*13350*/  IADD3 R126, P4, P5, R111, UR6, R116 ;  /* 0x000000066f7e7c10 */ /* 0x000fe2000fd9e074 */
[----:B------:R-:W-:Y:S01]  /*13360*/  ULDC UR6, c[0x0][0x278] ;  /* 0x00009e0000067ab9 */ /* 0x000fe20000000800 */
[----:B------:R-:W-:-:S04]  /*13370*/  SHF.R.S32.HI R124, RZ, 0x1f, R111 ;  /* 0x0000001fff7c7819 */ /* 0x000fc8000001146f */
[----:B------:R-:W-:Y:S01]  /*13380*/  IADD3.X R127, R124, UR8, R117, P4, P5 ;  /* 0x000000087c7f7c10 */ /* 0x000fe2000a7ea475 */
[----:B------:R-:W-:Y:S01]  /*13390*/  IMAD R250, R250, 0x17, RZ ;  /* 0x00000017fafa7824 */ /* 0x000fe200078e02ff */
[----:B------:R-:W-:Y:S01]  /*133a0*/  IADD3 R130, P4, R126, UR6, RZ ;  /* 0x000000067e827c10 */ /* 0x000fe2000ff9e0ff */
[----:B------:R-:W-:Y:S01]  /*133b0*/  ULDC.64 UR8, c[0x0][0x270] ;  /* 0x00009c0000087ab9 */ /* 0x000fe20000000a00 */
[----:B------:R-:W-:Y:S01]  /*133c0*/  IADD3 R128, P5, R129, R126, RZ ;  /* 0x0000007e81807210 */ /* 0x000fe20007fbe0ff */
[----:B------:R-:W-:Y:S01]  /*133d0*/  ULDC UR6, c[0x0][0x278] ;  /* 0x00009e0000067ab9 */ /* 0x000fe20000000800 */
[C---:B------:R-:W-:Y:S02]  /*133e0*/  PRMT R146, R132.reuse, 0x7773, RZ ;  /* 0x0000777384927816 */ /* 0x040fe400000000ff */
[----:B------:R-:W-:Y:S01]  /*133f0*/  PRMT R132, R132, 0x7770, RZ ;  /* 0x0000777084847816 */ /* 0x000fe200000000ff */
[----:B------:R-:W-:Y:S01]  /*13400*/  BAR.SYNC.DEFER_BLOCKING 0x0 ;  /* 0x0000000000007b1d */ /* 0x000fe20000010000 */
[----:B------:R-:W-:-:S02]  /*13410*/  PRMT R147, R133, 0x7773, RZ ;  /* 0x0000777385937816 */ /* 0x000fc400000000ff */
[-C--:B-1----:R-:W-:Y:S02]  /*13420*/  LEA.HI.X.SX32 R131, R131, R127.reuse, 0x1, P4 ;  /* 0x0000007f83837211 */ /* 0x082fe400020f0eff */
[----:B------:R-:W-:Y:S02]  /*13430*/  PRMT R133, R133, 0x7770, RZ ;  /* 0x0000777085857816 */ /* 0x000fe400000000ff */
[----:B------:R-:W-:Y:S02]  /*13440*/  LEA.HI.X.SX32 R129, R129, R127, 0x1, P5 ;  /* 0x0000007f81817211 */ /* 0x000fe400028f0eff */
[C---:B-----5:R-:W-:Y:S02]  /*13450*/  PRMT R137, R66.reuse, 0x7773, RZ ;  /* 0x0000777342897816 */ /* 0x060fe400000000ff */
[C---:B------:R-:W-:Y:S02]  /*13460*/  PRMT R138, R66.reuse, 0x7772, RZ ;  /* 0x00007772428a7816 */ /* 0x040fe400000000ff */
[----:B------:R-:W-:-:S02]  /*13470*/  PRMT R139, R66, 0x7771, RZ ;  /* 0x00007771428b7816 */ /* 0x000fc400000000ff */
[----:B------:R-:W-:Y:S01]  /*13480*/  PRMT R143, R66, 0x7770, RZ ;  /* 0x00007770428f7816 */ /* 0x000fe200000000ff */
[C---:B------:R-:W-:Y:S01]  /*13490*/  IMAD R66, R156.reuse, 0x3, RZ ;  /* 0x000000039c427824 */ /* 0x040fe200078e02ff */
[C---:B------:R-:W-:Y:S02]  /*134a0*/  PRMT R140, R67.reuse, 0x7773, RZ ;  /* 0x00007773438c7816 */ /* 0x040fe400000000ff */
[C---:B------:R-:W-:Y:S02]  /*134b0*/  PRMT R141, R67.reuse, 0x7772, RZ ;  /* 0x00007772438d7816 */ /* 0x040fe400000000ff */
[C---:B------:R-:W-:Y:S02]  /*134c0*/  PRMT R142, R67.reuse, 0x7771, RZ ;  /* 0x00007771438e7816 */ /* 0x040fe400000000ff */
[----:B------:R-:W-:Y:S01]  /*134d0*/  PRMT R144, R67, 0x7770, RZ ;  /* 0x0000777043907816 */ /* 0x000fe200000000ff */
[----:B------:R-:W-:Y:S01]  /*134e0*/  IMAD R67, R156, 0x6, RZ ;  /* 0x000000069c437824 */ /* 0x000fe200078e02ff */
[----:B--2---:R-:W-:-:S02]  /*134f0*/  F2FP.SATFINITE.E4M3.F32.PACK_AB_MERGE_C R46, R3, R4, R36 ;  /* 0x00000004032e723e */ /* 0x004fc40004807024 */
[----:B---3--:R-:W-:-:S03]  /*13500*/  F2FP.SATFINITE.E4M3.F32.PACK_AB_MERGE_C R166, R0, R2, R52 ;  /* 0x0000000200a6723e */ /* 0x008fc60004807034 */
[----:B------:R-:W-:Y:S01]  /*13510*/  STSM.16.M88.4 [R108], R44 ;  /* 0x0000002c6c007844 */ /* 0x000fe20000000200 */
[----:B------:R-:W-:Y:S01]  /*13520*/  BAR.SYNC.DEFER_BLOCKING 0x0 ;  /* 0x0000000000007b1d */ /* 0x000fe20000010000 */
[----:B------:R-:W-:Y:S02]  /*13530*/  PRMT R150, R134, 0x7771, RZ ;  /* 0x0000777186967816 */ /* 0x000fe400000000ff */
[----:B------:R-:W-:Y:S02]  /*13540*/  PRMT R174, R135, 0x7773, RZ ;  /* 0x0000777387ae7816 */ /* 0x000fe400000000ff */
[C---:B------:R-:W-:Y:S02]  /*13550*/  PRMT R171, R32.reuse, 0x7770, RZ ;  /* 0x0000777020ab7816 */ /* 0x040fe400000000ff */
[----:B------:R-:W-:Y:S02]  /*13560*/  PRMT R170, R32, 0x7771, RZ ;  /* 0x0000777120aa7816 */ /* 0x000fe400000000ff */
[----:B------:R-:W-:-:S02]  /*13570*/  PRMT R173, R33, 0x7770, RZ ;  /* 0x0000777021ad7816 */ /* 0x000fc400000000ff */
[----:B------:R-:W-:Y:S02]  /*13580*/  PRMT R172, R33, 0x7771, RZ ;  /* 0x0000777121ac7816 */ /* 0x000fe400000000ff */
[C---:B------:R-:W-:Y:S02]  /*13590*/  PRMT R169, R35.reuse, 0x7770, RZ ;  /* 0x0000777023a97816 */ /* 0x040fe400000000ff */
[----:B------:R-:W-:Y:S02]  /*135a0*/  PRMT R168, R35, 0x7771, RZ ;  /* 0x0000777123a87816 */ /* 0x000fe400000000ff */
[----:B------:R-:W-:Y:S02]  /*135b0*/  PRMT R161, R32, 0x7773, RZ ;  /* 0x0000777320a17816 */ /* 0x000fe400000000ff */
[C---:B------:R-:W-:Y:S02]  /*135c0*/  PRMT R163, R33.reuse, 0x7772, RZ ;  /* 0x0000777221a37816 */ /* 0x040fe400000000ff */
[----:B------:R-:W-:-:S02]  /*135d0*/  PRMT R162, R33, 0x7773, RZ ;  /* 0x0000777321a27816 */ /* 0x000fc400000000ff */
[----:B------:R-:W-:Y:S01]  /*135e0*/  PRMT R157, R34, 0x7773, RZ ;  /* 0x00007773229d7816 */ /* 0x000fe200000000ff */
[----:B------:R-:W1:Y:S01]  /*135f0*/  LDS.128 R60, [R7] ;  /* 0x00000000073c7984 */ /* 0x000e620000000c00 */
[----:B------:R-:W-:Y:S01]  /*13600*/  BAR.SYNC.DEFER_BLOCKING 0x0 ;  /* 0x0000000000007b1d */ /* 0x000fe20000010000 */
[C---:B------:R-:W-:Y:S02]  /*13610*/  PRMT R159, R35.reuse, 0x7772, RZ ;  /* 0x00007772239f7816 */ /* 0x040fe400000000ff */
[----:B------:R-:W-:Y:S02]  /*13620*/  PRMT R158, R35, 0x7773, RZ ;  /* 0x00007773239e7816 */ /* 0x000fe400000000ff */
[C---:B------:R-:W-:Y:S02]  /*13630*/  PRMT R160, R28.reuse, 0x7770, RZ ;  /* 0x000077701ca07816 */ /* 0x040fe400000000ff */
[----:B------:R-:W-:Y:S02]  /*13640*/  PRMT R56, R28, 0x7771, RZ ;  /* 0x000077711c387816 */ /* 0x000fe400000000ff */
[----:B------:R-:W-:-:S02]  /*13650*/  PRMT R53, R29, 0x7770, RZ ;  /* 0x000077701d357816 */ /* 0x000fc400000000ff */
[C---:B------:R-:W-:Y:S02]  /*13660*/  PRMT R55, R30.reuse, 0x7770, RZ ;  /* 0x000077701e377816 */ /* 0x040fe400000000ff */
[----:B------:R-:W-:Y:S02]  /*13670*/  PRMT R54, R30, 0x7771, RZ ;  /* 0x000077711e367816 */ /* 0x000fe400000000ff */
[C---:B------:R-:W-:Y:S02]  /*13680*/  PRMT R49, R31.reuse, 0x7770, RZ ;  /* 0x000077701f317816 */ /* 0x040fe400000000ff */
[----:B------:R-:W-:Y:S02]  /*13690*/  PRMT R48, R31, 0x7771, RZ ;  /* 0x000077711f307816 */ /* 0x000fe400000000ff */
[C---:B------:R-:W-:Y:S02]  /*136a0*/  PRMT R51, R28.reuse, 0x7772, RZ ;  /* 0x000077721c337816 */ /* 0x040fe400000000ff */
[----:B------:R-:W-:-:S02]  /*136b0*/  PRMT R50, R28, 0x7773, RZ ;  /* 0x000077731c327816 */ /* 0x000fc400000000ff */
[----:B------:R-:W-:Y:S01]  /*136c0*/  PRMT R38, R29, 0x7773, RZ ;  /* 0x000077731d267816 */ /* 0x000fe200000000ff */
[----:B------:R-:W-:Y:S01]  /*136d0*/  STSM.16.M88.4 [R108], R164 ;  /* 0x000000a46c007844 */ /* 0x000fe20000000200 */
[----:B------:R-:W-:Y:S01]  /*136e0*/  BAR.SYNC.DEFER_BLOCKING 0x0 ;  /* 0x0000000000007b1d */ /* 0x000fe20000010000 */
[C---:B------:R-:W-:Y:S02]  /*136f0*/  PRMT R43, R30.reuse, 0x7772, RZ ;  /* 0x000077721e2b7816 */ /* 0x040fe400000000ff */
[----:B------:R-:W-:Y:S02]  /*13700*/  PRMT R42, R30, 0x7773, RZ ;  /* 0x000077731e2a7816 */ /* 0x000fe400000000ff */
[----:B------:R-:W-:Y:S02]  /*13710*/  PRMT R41, R31, 0x7772, RZ ;  /* 0x000077721f297816 */ /* 0x000fe400000000ff */
[----:B------:R-:W-:Y:S02]  /*13720*/  PRMT R40, R20, 0x7771, RZ ;  /* 0x0000777114287816 */ /* 0x000fe400000000ff */
[----:B------:R-:W-:-:S02]  /*13730*/  PRMT R39, R21, 0x7770, RZ ;  /* 0x0000777015277816 */ /* 0x000fc400000000ff */
[----:B------:R-:W-:Y:S02]  /*13740*/  PRMT R37, R22, 0x7771, RZ ;  /* 0x0000777116257816 */ /* 0x000fe400000000ff */
[----:B------:R-:W-:Y:S02]  /*13750*/  PRMT R175, R20, 0x7773, RZ ;  /* 0x0000777314af7816 */ /* 0x000fe400000000ff */
[C---:B------:R-:W-:Y:S02]  /*13760*/  PRMT R177, R22.reuse, 0x7772, RZ ;  /* 0x0000777216b17816 */ /* 0x040fe400000000ff */
[----:B------:R-:W-:Y:S02]  /*13770*/  PRMT R180, R22, 0x7773, RZ ;  /* 0x0000777316b47816 */ /* 0x000fe400000000ff */
[C---:B------:R-:W-:Y:S02]  /*13780*/  PRMT R178, R23.reuse, 0x7772, RZ ;  /* 0x0000777217b27816 */ /* 0x040fe400000000ff */
[----:B------:R-:W-:-:S02]  /*13790*/  PRMT R179, R23, 0x7773, RZ ;  /* 0x0000777317b37816 */ /* 0x000fc400000000ff */
[----:B------:R-:W-:Y:S01]  /*137a0*/  PRMT R176, R8, 0x7770, RZ ;  /* 0x0000777008b07816 */ /* 0x000fe200000000ff */
[----:B------:R2:W-:Y:S04]  /*137b0*/  STG.E.U8 desc[UR50][R126.64], R132 ;  /* 0x000000847e007986 */ /* 0x0005e8000c101132 */
[----:B------:R-:W-:Y:S04]  /*137c0*/  STG.E.U8 desc[UR50][R130.64], R155 ;  /* 0x0000009b82007986 */ /* 0x000fe8000c101132 */
[----:B------:R3:W-:Y:S01]  /*137d0*/  STG.E.U8 desc[UR50][R128.64], R133 ;  /* 0x0000008580007986 */ /* 0x0007e2000c101132 */
[----:B--2---:R-:W-:-:S02]  /*137e0*/  IADD3 R132, P5, R66, R126, RZ ;  /* 0x0000007e42847210 */ /* 0x004fc40007fbe0ff */
[----:B------:R-:W-:Y:S02]  /*137f0*/  PRMT R187, R8, 0x7771, RZ ;  /* 0x0000777108bb7816 */ /* 0x000fe400000000ff */
[C---:B------:R-:W-:Y:S02]  /*13800*/  PRMT R185, R9.reuse, 0x7770, RZ ;  /* 0x0000777009b97816 */ /* 0x040fe400000000ff */
[----:B------:R-:W-:Y:S02]  /*13810*/  PRMT R186, R9, 0x7771, RZ ;  /* 0x0000777109ba7816 */ /* 0x000fe400000000ff */
[----:B------:R-:W-:Y:S01]  /*13820*/  PRMT R183, R10, 0x7770, RZ ;  /* 0x000077700ab77816 */ /* 0x000fe200000000ff */
[----:B---3--:R-:W-:Y:S01]  /*13830*/  IMAD.SHL.U32 R129, R156, 0x4, RZ ;  /* 0x000000049c817824 */ /* 0x008fe200078e00ff */
[----:B------:R-:W-:Y:S01]  /*13840*/  LEA.HI.X.SX32 R133, R66, R127, 0x1, P5 ;  /* 0x0000007f42857211 */ /* 0x000fe200028f0eff */
[----:B------:R-:W-:Y:S01]  /*13850*/  IMAD R155, R156, 0x7, RZ ;  /* 0x000000079c9b7824 */ /* 0x000fe200078e02ff */
[----:B------:R-:W-:-:S02]  /*13860*/  IADD3 R128, P6, R245, R126, RZ ;  /* 0x0000007ef5807210 */ /* 0x000fc40007fde0ff */
[----:B------:R-:W-:Y:S02]  /*13870*/  PRMT R188, R10, 0x7771, RZ ;  /* 0x000077710abc7816 */ /* 0x000fe400000000ff */
[C---:B------:R-:W-:Y:S02]  /*13880*/  PRMT R189, R11.reuse, 0x7770, RZ ;  /* 0x000077700bbd7816 */ /* 0x040fe400000000ff */
[----:B------:R-:W-:Y:S02]  /*13890*/  PRMT R190, R11, 0x7771, RZ ;  /* 0x000077710bbe7816 */ /* 0x000fe400000000ff */
[C---:B------:R-:W-:Y:S02]  /*138a0*/  PRMT R192, R8.reuse, 0x7772, RZ ;  /* 0x0000777208c07816 */ /* 0x040fe400000000ff */
[----:B------:R-:W-:Y:S02]  /*138b0*/  PRMT R193, R8, 0x7773, RZ ;  /* 0x0000777308c17816 */ /* 0x000fe400000000ff */
[----:B------:R-:W-:-:S02]  /*138c0*/  PRMT R191, R9, 0x7772, RZ ;  /* 0x0000777209bf7816 */ /* 0x000fc400000000ff */
[----:B------:R-:W-:Y:S01]  /*138d0*/  PRMT R196, R9, 0x7773, RZ ;  /* 0x0000777309c47816 */ /* 0x000fe200000000ff */
[----:B------:R-:W-:Y:S01]  /*138e0*/  UIMAD UR8, UR4, UR8, URZ ;  /* 0x00000008040872a4 */ /* 0x000fe2000f8e023f */
[-C--:B------:R-:W-:Y:S01]  /*138f0*/  IADD3 R130, P4, R129, R126.reuse, RZ ;  /* 0x0000007e81827210 */ /* 0x080fe20007f9e0ff */
[----:B------:R2:W-:Y:S01]  /*13900*/  STG.E.U8 desc[UR50][R132.64], R154 ;  /* 0x0000009a84007986 */ /* 0x0005e2000c101132 */
[----:B------:R-:W-:Y:S02]  /*13910*/  IADD3 R66, P5, R67, R126, RZ ;  /* 0x0000007e43427210 */ /* 0x000fe40007fbe0ff */
[-C--:B------:R-:W-:Y:S01]  /*13920*/  LEA.HI.X.SX32 R131, R129, R127.reuse, 0x1, P4 ;  /* 0x0000007f81837211 */ /* 0x080fe200020f0eff */
[----:B------:R-:W-:Y:S01]  /*13930*/  UIMAD UR6, UR6, 0x4f, URZ ;  /* 0x0000004f060678a4 */ /* 0x000fe2000f8e023f */
[-C--:B------:R-:W-:Y:S01]  /*13940*/  LEA.HI.X.SX32 R129, R245, R127.reuse, 0x1, P6 ;  /* 0x0000007ff5817211 */ /* 0x080fe200030f0eff */
[----:B------:R-:W3:Y:S01]  /*13950*/  LDL.LU R4, [R1+0x390] ;  /* 0x0003900001047983 */ /* 0x000ee20000300800 */
[----:B------:R-:W-:-:S02]  /*13960*/  LEA.HI.X.SX32 R67, R67, R127, 0x1, P5 ;  /* 0x0000007f43437211 */ /* 0x000fc400028f0eff */
[C---:B--2---:R-:W-:Y:S01]  /*13970*/  IADD3 R132, P4, R155.reuse, R126, RZ ;  /* 0x0000007e9b847210 */ /* 0x044fe20007f9e0ff */
[----:B------:R-:W-:Y:S03]  /*13980*/  STG.E.U8 desc[UR50][R130.64], R151 ;  /* 0x0000009782007986 */ /* 0x000fe6000c101132 */
[----:B------:R-:W-:Y:S01]  /*13990*/  LEA.HI.X.SX32 R133, R155, R127, 0x1, P4 ;  /* 0x0000007f9b857211 */ /* 0x000fe200020f0eff */
[C---:B------:R-:W-:Y:S01]  /*139a0*/  IMAD.SHL.U32 R155, R156.reuse, 0x8, RZ ;  /* 0x000000089c9b7824 */ /* 0x040fe200078e00ff */
[----:B------:R2:W-:Y:S01]  /*139b0*/  STG.E.U8 desc[UR50][R128.64], R150 ;  /* 0x0000009680007986 */ /* 0x0005e2000c101132 */
[----:B------:R-:W-:-:S03]  /*139c0*/  IMAD R245, R156, 0x9, RZ ;  /* 0x000000099cf57824 */ /* 0x000fc600078e02ff */
[----:B------:R-:W-:Y:S04]  /*139d0*/  STG.E.U8 desc[UR50][R66.64], R152 ;  /* 0x0000009842007986 */ /* 0x000fe8000c101132 */
[----:B------:R5:W-:Y:S01]  /*139e0*/  STG.E.U8 desc[UR50][R132.64], R153 ;  /* 0x0000009984007986 */ /* 0x000be2000c101132 */
[----:B--2---:R-:W-:-:S03]  /*139f0*/  IADD3 R128, P6, R247, R126, RZ ;  /* 0x0000007ef7807210 */ /* 0x004fc60007fde0ff */
[----:B------:R-:W2:Y:S01]  /*13a00*/  LDL.LU R3, [R1+0x38c] ;  /* 0x00038c0001037983 */ /* 0x000ea20000300800 */
[-C--:B------:R-:W-:Y:S02]  /*13a10*/  IADD3 R130, P4, R245, R126.reuse, RZ ;  /* 0x0000007ef5827210 */ /* 0x080fe40007f9e0ff */
[-C--:B------:R-:W-:Y:S01]  /*13a20*/  LEA.HI.X.SX32 R129, R247, R127.reuse, 0x1, P6 ;  /* 0x0000007ff7817211 */ /* 0x080fe200030f0eff */
[C---:B------:R-:W-:Y:S01]  /*13a30*/  IMAD R151, R156.reuse, 0xc, RZ ;  /* 0x0000000c9c977824 */ /* 0x040fe200078e02ff */
[----:B------:R-:W0:Y:S01]  /*13a40*/  LDC R247, c[0x0][0x278] ;  /* 0x00009e00fff77b82 */ /* 0x000e220000000800 */
[----:B-----5:R-:W-:Y:S01]  /*13a50*/  IADD3 R132, P5, R155, R126, RZ ;  /* 0x0000007e9b847210 */ /* 0x020fe20007fbe0ff */
[----:B------:R-:W-:Y:S01]  /*13a60*/  IMAD R153, R156, 0xe, RZ ;  /* 0x0000000e9c997824 */ /* 0x000fe200078e02ff */
[-C--:B------:R-:W-:Y:S01]  /*13a70*/  LEA.HI.X.SX32 R131, R245, R127.reuse, 0x1, P4 ;  /* 0x0000007ff5837211 */ /* 0x080fe200020f0eff */
[----:B------:R-:W5:Y:S01]  /*13a80*/  LDL.LU R2, [R1+0x388] ;  /* 0x0003880001027983 */ /* 0x000f620000300800 */
[----:B------:R-:W-:-:S03]  /*13a90*/  LEA.HI.X.SX32 R133, R155, R127, 0x1, P5 ;  /* 0x0000007f9b857211 */ /* 0x000fc600028f0eff */
[----:B------:R-:W4:Y:S01]  /*13aa0*/  LDC R245, c[0x0][0x278] ;  /* 0x00009e00fff57b82 */ /* 0x000f220000000800 */
[CC--:B------:R-:W-:Y:S01]  /*13ab0*/  IADD3 R66, P5, R249.reuse, R126.reuse, RZ ;  /* 0x0000007ef9427210 */ /* 0x0c0fe20007fbe0ff */
[----:B------:R-:W5:Y:S04]  /*13ac0*/  LDL.LU R0, [R1+0x380] ;  /* 0x0003800001007983 */ /* 0x000f680000300800 */
[----:B------:R1:W-:Y:S01]  /*13ad0*/  STG.E.U8 desc[UR50][R132.64], R149 ;  /* 0x0000009584007986 */ /* 0x0003e2000c101132 */
[----:B------:R-:W-:Y:S02]  /*13ae0*/  LEA.HI.X.SX32 R67, R249, R127, 0x1, P5 ;  /* 0x0000007ff9437211 */ /* 0x000fe400028f0eff */
[----:B------:R-:W4:Y:S01]  /*13af0*/  LDC R249, c[0x0][0x278] ;  /* 0x00009e00fff97b82 */ /* 0x000f220000000800 */
[----:B------:R1:W-:Y:S02]  /*13b00*/  STG.E.U8 desc[UR50][R130.64], R146 ;  /* 0x0000009282007986 */ /* 0x0003e4000c101132 */
[----:B-1----:R-:W-:-:S04]  /*13b10*/  IADD3 R132, P4, R151, R126, RZ ;  /* 0x0000007e97847210 */ /* 0x002fc80007f9e0ff */
[----:B------:R-:W-:Y:S01]  /*13b20*/  LEA.HI.X.SX32 R133, R151, R127, 0x1, P4 ;  /* 0x0000007f97857211 */ /* 0x000fe200020f0eff */
[----:B------:R-:W-:Y:S01]  /*13b30*/  IMAD R151, R156, 0xd, RZ ;  /* 0x0000000d9c977824 */ /* 0x000fe200078e02ff */
[----:B------:R1:W-:Y:S04]  /*13b40*/  STG.E.U8 desc[UR50][R128.64], R145 ;  /* 0x0000009180007986 */ /* 0x0003e8000c101132 */
[----:B------:R0:W-:Y:S01]  /*13b50*/  STG.E.U8 desc[UR50][R66.64], R147 ;  /* 0x0000009342007986 */ /* 0x0001e2000c101132 */
[C---:B------:R-:W-:Y:S02]  /*13b60*/  PRMT R130, R60.reuse, 0x7773, RZ ;  /* 0x000077733c827816 */ /* 0x040fe400000000ff */
[----:B------:R-:W-:Y:S01]  /*13b70*/  PRMT R131, R60, 0x7772, RZ ;  /* 0x000077723c837816 */ /* 0x000fe200000000ff */
[----:B------:R0:W-:Y:S01]  /*13b80*/  STG.E.U8 desc[UR50][R132.64], R148 ;  /* 0x0000009484007986 */ /* 0x0001e2000c101132 */
[----:B-1----:R-:W-:-:S02]  /*13b90*/  IADD3 R128, P5, R153, R126, RZ ;  /* 0x0000007e99807210 */ /* 0x002fc40007fbe0ff */
[----:B0-----:R-:W-:Y:S02]  /*13ba0*/  IADD3 R66, P4, R151, R126, RZ ;  /* 0x0000007e97427210 */ /* 0x001fe40007f9e0ff */
[-C--:B------:R-:W-:Y:S02]  /*13bb0*/  LEA.HI.X.SX32 R129, R153, R127.reuse, 0x1, P5 ;  /* 0x0000007f99817211 */ /* 0x080fe400028f0eff */
[----:B------:R-:W-:Y:S02]  /*13bc0*/  LEA.HI.X.SX32 R67, R151, R127, 0x1, P4 ;  /* 0x0000007f97437211 */ /* 0x000fe400020f0eff */
[C---:B------:R-:W-:Y:S02]  /*13bd0*/  PRMT R132, R60.reuse, 0x7771, RZ ;  /* 0x000077713c847816 */ /* 0x040fe400000000ff */
[----:B------:R-:W-:Y:S01]  /*13be0*/  PRMT R133, R60, 0x7770, RZ ;  /* 0x000077703c857816 */ /* 0x000fe200000000ff */
[----:B------:R-:W-:Y:S01]  /*13bf0*/  IMAD R60, R247, 0xf, RZ ;  /* 0x0000000ff73c7824 */ /* 0x000fe200078e02ff */
[C---:B------:R-:W-:Y:S01]  /*13c00*/  PRMT R153, R63.reuse, 0x7773, RZ ;  /* 0x000077733f997816 */ /* 0x040fe200000000ff */
[----:B------:R0:W-:Y:S01]  /*13c10*/  STG.E.U8 desc[UR50][R66.64], R182 ;  /* 0x000000b642007986 */ /* 0x0001e2000c101132 */
[C---:B------:R-:W-:Y:S01]  /*13c20*/  PRMT R154, R63.reuse, 0x7772, RZ ;  /* 0x000077723f9a7816 */ /* 0x040fe200000000ff */
[----:B------:R-:W1:Y:S01]  /*13c30*/  LDC R247, c[0x0][0x278] ;  /* 0x00009e00fff77b82 */ /* 0x000e620000000800 */
[C---:B------:R-:W-:Y:S01]  /*13c40*/  PRMT R155, R63.reuse, 0x7771, RZ ;  /* 0x000077713f9b7816 */ /* 0x040fe200000000ff */
[----:B------:R0:W-:Y:S01]  /*13c50*/  STG.E.U8 desc[UR50][R128.64], R181 ;  /* 0x000000b580007986 */ /* 0x0001e2000c101132 */
[----:B------:R-:W-:Y:S01]  /*13c60*/  PRMT R156, R63, 0x7770, RZ ;  /* 0x000077703f9c7816 */ /* 0x000fe200000000ff */
[----:B----4-:R-:W-:-:S02]  /*13c70*/  IMAD.SHL.U32 R63, R246, 0x10, RZ ;  /* 0x00000010f63f7824 */ /* 0x010fc400078e00ff */
[----:B------:R-:W-:Y:S01]  /*13c80*/  IMAD R245, R245, 0x11, RZ ;  /* 0x00000011f5f57824 */ /* 0x000fe200078e02ff */
[----:B------:R-:W-:Y:S01]  /*13c90*/  PRMT R149, R62, 0x7773, RZ ;  /* 0x000077733e957816 */ /* 0x000fe200000000ff */
[----:B------:R-:W4:Y:S01]  /*13ca0*/  LDL.LU R246, [R1] ;  /* 0x0000000001f67983 */ /* 0x000f220000300800 */
[----:B0-----:R-:W0:Y:S01]  /*13cb0*/  LDC R182, c[0x0][0x278] ;  /* 0x00009e00ffb67b82 */ /* 0x001e220000000800 */
[----:B------:R-:W-:Y:S01]  /*13cc0*/  IADD3 R128, P5, R60, R126, RZ ;  /* 0x0000007e3c807210 */ /* 0x000fe20007fbe0ff */
[----:B------:R-:W-:Y:S01]  /*13cd0*/  IMAD R181, R251, 0x13, RZ ;  /* 0x00000013fbb57824 */ /* 0x000fe200078e02ff */
[C---:B------:R-:W-:Y:S02]  /*13ce0*/  PRMT R150, R62.reuse, 0x7772, RZ ;  /* 0x000077723e967816 */ /* 0x040fe400000000ff */
[C---:B------:R-:W-:Y:S02]  /*13cf0*/  PRMT R151, R62.reuse, 0x7771, RZ ;  /* 0x000077713e977816 */ /* 0x040fe400000000ff */
[----:B------:R-:W-:-:S02]  /*13d00*/  PRMT R152, R62, 0x7770, RZ ;  /* 0x000077703e987816 */ /* 0x000fc400000000ff */
[-C--:B------:R-:W-:Y:S02]  /*13d10*/  IADD3 R66, P4, R63, R126.reuse, RZ ;  /* 0x0000007e3f427210 */ /* 0x080fe40007f9e0ff */
[----:B------:R-:W-:Y:S02]  /*13d20*/  LEA.HI.X.SX32 R129, R60, R127, 0x1, P5 ;  /* 0x0000007f3c817211 */ /* 0x000fe400028f0eff */
[----:B------:R-:W-:Y:S02]  /*13d30*/  IADD3 R62, P6, R245, R126, RZ ;  /* 0x0000007ef53e7210 */ /* 0x000fe40007fde0ff */
[C---:B------:R-:W-:Y:S01]  /*13d40*/  PRMT R145, R61.reuse, 0x7773, RZ ;  /* 0x000077733d917816 */ /* 0x040fe200000000ff */
[----:B------:R1:W-:Y:S01]  /*13d50*/  STG.E.U8 desc[UR50][R128.64], R174 ;  /* 0x000000ae80007986 */ /* 0x0003e2000c101132 */
[C---:B------:R-:W-:Y:S02]  /*13d60*/  PRMT R146, R61.reuse, 0x7772, RZ ;  /* 0x000077723d927816 */ /* 0x040fe400000000ff */
[----:B------:R-:W-:-:S02]  /*13d70*/  PRMT R147, R61, 0x7771, RZ ;  /* 0x000077713d937816 */ /* 0x000fc400000000ff */
[----:B------:R-:W-:Y:S01]  /*13d80*/  PRMT R148, R61, 0x7770, RZ ;  /* 0x000077703d947816 */ /* 0x000fe200000000ff */
[----:B------:R-:W-:Y:S01]  /*13d90*/  IMAD R61, R249, 0x12, RZ ;  /* 0x00000012f93d7824 */ /* 0x000fe200078e02ff */
[-C--:B------:R-:W-:Y:S02]  /*13da0*/  LEA.HI.X.SX32 R67, R63, R127.reuse, 0x1, P4 ;  /* 0x0000007f3f437211 */ /* 0x080fe400020f0eff */
[-C--:B------:R-:W-:Y:S02]  /*13db0*/  LEA.HI.X.SX32 R63, R245, R127.reuse, 0x1, P6 ;  /* 0x0000007ff53f7211 */ /* 0x080fe400030f0eff */
[----:B------:R-:W0:Y:S01]  /*13dc0*/  LDC R245, c[0x0][0x278] ;  /* 0x00009e00fff57b82 */ /* 0x000e220000000800 */
[-C--:B-1----:R-:W-:Y:S02]  /*13dd0*/  IADD3 R128, P4, R181, R126.reuse, RZ ;  /* 0x0000007eb5807210 */ /* 0x082fe40007f9e0ff */
[-C--:B------:R-:W-:Y:S02]  /*13de0*/  IADD3 R60, P5, R61, R126.reuse, RZ ;  /* 0x0000007e3d3c7210 */ /* 0x080fe40007fbe0ff */
[-C--:B------:R-:W-:Y:S01]  /*13df0*/  LEA.HI.X.SX32 R129, R181, R127.reuse, 0x1, P4 ;  /* 0x0000007fb5817211 */ /* 0x080fe200020f0eff */
[----:B------:R1:W-:Y:S02]  /*13e00*/  STG.E.U8 desc[UR50][R66.64], R171 ;  /* 0x000000ab42007986 */ /* 0x0003e4000c101132 */
[----:B------:R-:W0:Y:S01]  /*13e10*/  LDC R181, c[0x0][0x278] ;  /* 0x00009e00ffb57b82 */ /* 0x000e220000000800 */
[----:B------:R-:W-:Y:S01]  /*13e20*/  LEA.HI.X.SX32 R61, R61, R127, 0x1, P5 ;  /* 0x0000007f3d3d7211 */ /* 0x000fe200028f0eff */
[----:B------:R-:W-:Y:S01]  /*13e30*/  IMAD R249, R248, 0x14, RZ ;  /* 0x00000014f8f97824 */ /* 0x000fe200078e02ff */
[----:B------:R0:W-:Y:S05]  /*13e40*/  STG.E.U8 desc[UR50][R62.64], R170 ;  /* 0x000000aa3e007986 */ /* 0x0001ea000c101132 */
[----:B------:R-:W0:Y:S01]  /*13e50*/  LDC R174, c[0x0][0x278] ;  /* 0x00009e00ffae7b82 */ /* 0x000e220000000800 */
[----:B------:R-:W-:Y:S01]  /*13e60*/  IMAD R247, R247, 0x15, RZ ;  /* 0x00000015f7f77824 */ /* 0x000fe200078e02ff */
[----:B------:R0:W-:Y:S06]  /*13e70*/  STG.E.U8 desc[UR50][R60.64], R173 ;  /* 0x000000ad3c007986 */ /* 0x0001ec000c101132 */
[----:B-1----:R-:W1:Y:S01]  /*13e80*/  LDC R171, c[0x0][0x278] ;  /* 0x00009e00ffab7b82 */ /* 0x002e620000000800 */
[----:B0-----:R-:W-:Y:S01]  /*13e90*/  IMAD R251, R182, 0x16, RZ ;  /* 0x00000016b6fb7824 */ /* 0x001fe200078e02ff */
[----:B------:R-:W-:-:S02]  /*13ea0*/  IADD3 R62, P5, R247, R126, RZ ;  /* 0x0000007ef73e7210 */ /* 0x000fc40007fbe0ff */
[----:B------:R-:W-:-:S04]  /*13eb0*/  IADD3 R60, P6, R249, R126, RZ ;  /* 0x0000007ef93c7210 */ /* 0x000fc80007fde0ff */
[----:B------:R-:W0:Y:S01]  /*13ec0*/  LDC R170, c[0x0][0x278] ;  /* 0x00009e00ffaa7b82 */ /* 0x000e220000000800 */
[----:B------:R1:W-:Y:S01]  /*13ed0*/  STG.E.U8 desc[UR50][R128.64], R172 ;  /* 0x000000ac80007986 */ /* 0x0003e2000c101132 */
[----:B------:R-:W-:Y:S02]  /*13ee0*/  IADD3 R66, P4, R251, R126, RZ ;  /* 0x0000007efb427210 */ /* 0x000fe40007f9e0ff */
[----:B------:R-:W-:-:S04]  /*13ef0*/  LEA.HI.X.SX32 R61, R249, R127, 0x1, P6 ;  /* 0x0000007ff93d7211 */ /* 0x000fc800030f0eff */
[----:B------:R-:W0:Y:S01]  /*13f00*/  LDC R173, c[0x0][0x278] ;  /* 0x00009e00ffad7b82 */ /* 0x000e220000000800 */
[C---:B------:R-:W-:Y:S02]  /*13f10*/  PRMT R167, R34.reuse, 0x7770, RZ ;  /* 0x0000777022a77816 */ /* 0x040fe400000000ff */
[----:B------:R-:W-:Y:S01]  /*13f20*/  PRMT R166, R34, 0x7771, RZ ;  /* 0x0000777122a67816 */ /* 0x000fe200000000ff */
[----:B------:R-:W-:Y:S01]  /*13f30*/  IMAD R181, R181, 0x19, RZ ;  /* 0x00000019b5b57824 */ /* 0x000fe200078e02ff */
[C---:B-1----:R-:W-:Y:S02]  /*13f40*/  IADD3 R128, P6, R250.reuse, R126, RZ ;  /* 0x0000007efa807210 */ /* 0x042fe40007fde0ff */
[-C--:B------:R-:W-:Y:S01]  /*13f50*/  LEA.HI.X.SX32 R63, R247, R127.reuse, 0x1, P5 ;  /* 0x0000007ff73f7211 */ /* 0x080fe200028f0eff */
[----:B------:R-:W1:Y:S01]  /*13f60*/  LDC R172, c[0x0][0x278] ;  /* 0x00009e00ffac7b82 */ /* 0x000e620000000800 */
[-C--:B------:R-:W-:Y:S01]  /*13f70*/  LEA.HI.X.SX32 R67, R251, R127.reuse, 0x1, P4 ;  /* 0x0000007ffb437211 */ /* 0x080fe200020f0eff */
[----:B------:R-:W-:Y:S01]  /*13f80*/  IMAD R247, R245, 0x18, RZ ;  /* 0x00000018f5f77824 */ /* 0x000fe200078e02ff */
[----:B------:R-:W-:Y:S01]  /*13f90*/  LEA.HI.X.SX32 R129, R250, R127, 0x1, P6 ;  /* 0x0000007ffa817211 */ /* 0x000fe200030f0eff */
[----:B------:R0:W-:Y:S04]  /*13fa0*/  STG.E.U8 desc[UR50][R60.64], R167 ;  /* 0x000000a73c007986 */ /* 0x0001e8000c101132 */
[----:B------:R-:W1:Y:S01]  /*13fb0*/  LDC R182, c[0x0][0x278] ;  /* 0x00009e00ffb67b82 */ /* 0x000e620000000800 */
[----:B------:R0:W-:Y:S04]  /*13fc0*/  STG.E.U8 desc[UR50][R62.64], R166 ;  /* 0x000000a63e007986 */ /* 0x0001e8000c101132 */
[----:B------:R-:W-:Y:S03]  /*13fd0*/  STG.E.U8 desc[UR50][R66.64], R169 ;  /* 0x000000a942007986 */ /* 0x000fe6000c101132 */
[----:B------:R-:W1:Y:S01]  /*13fe0*/  LDC R245, c[0x0][0x278] ;  /* 0x00009e00fff57b82 */ /* 0x000e620000000800 */
[----:B------:R0:W-:Y:S02]  /*13ff0*/  STG.E.U8 desc[UR50][R128.64], R168 ;  /* 0x000000a880007986 */ /* 0x0001e4000c101132 */
[----:B0-----:R-:W-:-:S02]  /*14000*/  IMAD R61, R174, 0x1a, RZ ;  /* 0x0000001aae3d7824 */ /* 0x001fc400078e02ff */
[----:B------:R-:W-:Y:S01]  /*14010*/  IMAD R171, R171, 0x1b, RZ ;  /* 0x0000001babab7824 */ /* 0x000fe200078e02ff */
[----:B------:R-:W-:Y:S01]  /*14020*/  PRMT R165, R32, 0x7772, RZ ;  /* 0x0000777220a57816 */ /* 0x000fe200000000ff */
[----:B------:R-:W3:Y:S01]  /*14030*/  LDL.LU R249, [R1+0x254] ;  /* 0x0002540001f97983 */ /* 0x000ee20000300800 */
[----:B------:R-:W0:Y:S01]  /*14040*/  LDC R166, c[0x0][0x278] ;  /* 0x00009e00ffa67b82 */ /* 0x000e220000000800 */
[-C--:B------:R-:W-:Y:S01]  /*14050*/  IADD3 R128, P5, R247, R126.reuse, RZ ;  /* 0x0000007ef7807210 */ /* 0x080fe20007fbe0ff */
[----:B------:R-:W-:Y:S01]  /*14060*/  IMAD R167, R170, 0x1c, RZ ;  /* 0x0000001caaa77824 */ /* 0x000fe200078e02ff */
[----:B------:R-:W-:-:S05]  /*14070*/  IADD3 R66, P4, R181, R126, RZ ;  /* 0x0000007eb5427210 */ /* 0x000fca0007f9e0ff */
[----:B------:R-:W0:Y:S01]  /*14080*/  LDC R168, c[0x0][0x278] ;  /* 0x00009e00ffa87b82 */ /* 0x000e220000000800 */
[-C--:B------:R-:W-:Y:S01]  /*14090*/  LEA.HI.X.SX32 R129, R247, R127.reuse, 0x1, P5 ;  /* 0x0000007ff7817211 */ /* 0x080fe200028f0eff */
[----:B------:R-:W-:Y:S01]  /*140a0*/  IMAD R173, R173, 0x1d, RZ ;  /* 0x0000001dadad7824 */ /* 0x000fe200078e02ff */
[-C--:B------:R-:W-:Y:S01]  /*140b0*/  IADD3 R62, P6, R61, R126.reuse, RZ ;  /* 0x0000007e3d3e7210 */ /* 0x080fe20007fde0ff */
[----:B------:R-:W2:Y:S01]  /*140c0*/  LDL.LU R251, [R1+0x8] ;  /* 0x0000080001fb7983 */ /* 0x000ea20000300800 */
[----:B------:R-:W-:Y:S02]  /*140d0*/  IADD3 R60, P5, R171, R126, RZ ;  /* 0x0000007eab3c7210 */ /* 0x000fe40007fbe0ff */
[-C--:B------:R-:W-:Y:S01]  /*140e0*/  LEA.HI.X.SX32 R67, R181, R127.reuse, 0x1, P4 ;  /* 0x0000007fb5437211 */ /* 0x080fe200020f0eff */
[----:B------:R-:W0:Y:S01]  /*140f0*/  LDC R169, c[0x0][0x278] ;  /* 0x00009e00ffa97b82 */ /* 0x000e220000000800 */
[----:B------:R1:W-:Y:S01]  /*14100*/  STG.E.U8 desc[UR50][R128.64], R165 ;  /* 0x000000a580007986 */ /* 0x0003e2000c101132 */
[----:B------:R-:W-:-:S02]  /*14110*/  LEA.HI.X.SX32 R63, R61, R127, 0x1, P6 ;  /* 0x0000007f3d3f7211 */ /* 0x000fc400030f0eff */
[-C--:B------:R-:W-:Y:S01]  /*14120*/  LEA.HI.X.SX32 R61, R171, R127.reuse, 0x1, P5 ;  /* 0x0000007fab3d7211 */ /* 0x080fe200028f0eff */
[----:B------:R1:W-:Y:S01]  /*14130*/  STG.E.U8 desc[UR50][R66.64], R161 ;  /* 0x000000a142007986 */ /* 0x0003e2000c101132 */
[----:B------:R-:W-:Y:S02]  /*14140*/  PRMT R164, R34, 0x7772, RZ ;  /* 0x0000777222a47816 */ /* 0x000fe400000000ff */
[----:B-1----:R-:W1:Y:S01]  /*14150*/  LDC R165, c[0x0][0x278] ;  /* 0x00009e00ffa57b82 */ /* 0x002e620000000800 */
[CC--:B------:R-:W-:Y:S01]  /*14160*/  IADD3 R128, P4, R167.reuse, R126.reuse, RZ ;  /* 0x0000007ea7807210 */ /* 0x0c0fe20007f9e0ff */
[----:B------:R0:W-:Y:S03]  /*14170*/  STG.E.U8 desc[UR50][R62.64], R163 ;  /* 0x000000a33e007986 */ /* 0x0001e6000c101132 */
[----:B------:R-:W-:Y:S01]  /*14180*/  LEA.HI.X.SX32 R129, R167, R127, 0x1, P4 ;  /* 0x0000007fa7817211 */ /* 0x000fe200020f0eff */
[----:B------:R0:W-:Y:S01]  /*14190*/  STG.E.U8 desc[UR50][R60.64], R162 ;  /* 0x000000a23c007986 */ /* 0x0001e2000c101132 */
[----:B------:R-:W-:Y:S01]  /*141a0*/  IMAD R167, R182, 0x1e, RZ ;  /* 0x0000001eb6a77824 */ /* 0x000fe200078e02ff */
[----:B------:R-:W1:Y:S01]  /*141b0*/  LDC R161, c[0x0][0x278] ;  /* 0x00009e00ffa17b82 */ /* 0x000e620000000800 */
[----:B------:R-:W-:Y:S01]  /*141c0*/  IMAD R245, R245, 0x1f, RZ ;  /* 0x0000001ff5f57824 */ /* 0x000fe200078e02ff */
[----:B------:R0:W-:Y:S02]  /*141d0*/  STG.E.U8 desc[UR50][R128.64], R164 ;  /* 0x000000a480007986 */ /* 0x0001e4000c101132 */
[----:B0-----:R-:W-:Y:S01]  /*141e0*/  IMAD.SHL.U32 R163, R172, 0x20, RZ ;  /* 0x00000020aca37824 */ /* 0x001fe200078e00ff */
[----:B------:R-:W-:-:S03]  /*141f0*/  IADD3 R60, P6, R173, R126, RZ ;  /* 0x0000007ead3c7210 */ /* 0x000fc60007fde0ff */
[----:B------:R-:W0:Y:S01]  /*14200*/  LDC R162, c[0x0][0x278] ;  /* 0x00009e00ffa27b82 */ /* 0x000e220000000800 */
[----:B------:R-:W-:Y:S02]  /*14210*/  LEA.HI.X.SX32 R61, R173, R127, 0x1, P6 ;  /* 0x0000007fad3d7211 */ /* 0x000fe400030f0eff */
[-C--:B------:R-:W-:Y:S02]  /*14220*/  IADD3 R128, P6, R163, R126.reuse, RZ ;  /* 0x0000007ea3807210 */ /* 0x080fe40007fde0ff */
[----:B------:R-:W-:-:S03]  /*14230*/  IADD3 R62, P5, R167, R126, RZ ;  /* 0x0000007ea73e7210 */ /* 0x000fc60007fbe0ff */
[----:B------:R-:W5:Y:S01]  /*14240*/  LDC R164, c[0x0][0x278] ;  /* 0x00009e00ffa47b82 */ /* 0x000f620000000800 */
[----:B------:R-:W-:Y:S02]  /*14250*/  IADD3 R66, P4, R245, R126, RZ ;  /* 0x0000007ef5427210 */ /* 0x000fe40007f9e0ff */
[-C--:B------:R-:W-:Y:S01]  /*14260*/  LEA.HI.X.SX32 R129, R163, R127.reuse, 0x1, P6 ;  /* 0x0000007fa3817211 */ /* 0x080fe200030f0eff */
[----:B------:R-:W-:Y:S01]  /*14270*/  IMAD R163, R166, 0x21, RZ ;  /* 0x00000021a6a37824 */ /* 0x000fe200078e02ff */
[-C--:B------:R-:W-:Y:S01]  /*14280*/  LEA.HI.X.SX32 R63, R167, R127.reuse, 0x1, P5 ;  /* 0x0000007fa73f7211 */ /* 0x080fe200028f0eff */
[----:B------:R-:W-:Y:S01]  /*14290*/  IMAD R167, R168, 0x22, RZ ;  /* 0x00000022a8a77824 */ /* 0x000fe200078e02ff */
[----:B------:R-:W-:Y:S01]  /*142a0*/  LEA.HI.X.SX32 R67, R245, R127, 0x1, P4 ;  /* 0x0000007ff5437211 */ /* 0x000fe200020f0eff */
[----:B------:R-:W5:Y:S01]  /*142b0*/  LDC R166, c[0x0][0x278] ;  /* 0x00009e00ffa67b82 */ /* 0x000f620000000800 */
[----:B------:R1:W-:Y:S02]  /*142c0*/  STG.E.U8 desc[UR50][R60.64], R157 ;  /* 0x0000009d3c007986 */ /* 0x0003e4000c101132 */
[----:B-1----:R-:W-:-:S02]  /*142d0*/  IMAD R165, R165, 0x23, RZ ;  /* 0x00000023a5a57824 */ /* 0x002fc400078e02ff */
[----:B------:R-:W-:Y:S03]  /*142e0*/  STG.E.U8 desc[UR50][R62.64], R159 ;  /* 0x0000009f3e007986 */ /* 0x000fe6000c101132 */
[----:B------:R-:W1:Y:S01]  /*142f0*/  LDC R168, c[0x0][0x278] ;  /* 0x00009e00ffa87b82 */ /* 0x000e620000000800 */
[----:B------:R0:W-:Y:S01]  /*14300*/  STG.E.U8 desc[UR50][R66.64], R158 ;  /* 0x0000009e42007986 */ /* 0x0001e2000c101132 */
[-C--:B------:R-:W-:Y:S01]  /*14310*/  IADD3 R60, P5, R163, R126.reuse, RZ ;  /* 0x0000007ea33c7210 */ /* 0x080fe20007fbe0ff */
[----:B------:R-:W-:Y:S02]  /*14320*/  IMAD R157, R169, 0x24, RZ ;  /* 0x00000024a99d7824 */ /* 0x000fe400078e02ff */
[----:B------:R0:W-:Y:S01]  /*14330*/  STG.E.U8 desc[UR50][R128.64], R160 ;  /* 0x000000a080007986 */ /* 0x0001e2000c101132 */
[----:B------:R-:W-:Y:S02]  /*14340*/  LEA.HI.X.SX32 R61, R163, R127, 0x1, P5 ;  /* 0x0000007fa33d7211 */ /* 0x000fe400028f0eff */
[----:B0-----:R-:W0:Y:S01]  /*14350*/  LDC R158, c[0x0][0x278] ;  /* 0x00009e00ff9e7b82 */ /* 0x001e220000000800 */
[----:B------:R-:W-:-:S02]  /*14360*/  IADD3 R62, P4, R167, R126, RZ ;  /* 0x0000007ea73e7210 */ /* 0x000fc40007f9e0ff */
[-C--:B------:R-:W-:Y:S02]  /*14370*/  IADD3 R66, P6, R165, R126.reuse, RZ ;  /* 0x0000007ea5427210 */ /* 0x080fe40007fde0ff */
[----:B------:R-:W-:Y:S01]  /*14380*/  IADD3 R128, P5, R157, R126, RZ ;  /* 0x0000007e9d807210 */ /* 0x000fe20007fbe0ff */
[----:B------:R5:W-:Y:S02]  /*14390*/  STG.E.U8 desc[UR50][R60.64], R56 ;  /* 0x000000383c007986 */ /* 0x000be4000c101132 */
[----:B------:R-:W0:Y:S01]  /*143a0*/  LDC R160, c[0x0][0x278] ;  /* 0x00009e00ffa07b82 */ /* 0x000e220000000800 */
[----:B------:R-:W-:Y:S01]  /*143b0*/  IMAD R161, R161, 0x25, RZ ;  /* 0x00000025a1a17824 */ /* 0x000fe200078e02ff */
[-C--:B------:R-:W-:Y:S01]  /*143c0*/  LEA.HI.X.SX32 R129, R157, R127.reuse, 0x1, P5 ;  /* 0x0000007f9d817211 */ /* 0x080fe200028f0eff */
[----:B------:R-:W-:Y:S01]  /*143d0*/  IMAD R157, R162, 0x26, RZ ;  /* 0x00000026a29d7824 */ /* 0x000fe200078e02ff */
[----:B------:R-:W-:Y:S02]  /*143e0*/  LEA.HI.X.SX32 R63, R167, R127, 0x1, P4 ;  /* 0x0000007fa73f7211 */ /* 0x000fe400020f0eff */
[----:B------:R-:W-:-:S02]  /*143f0*/  PRMT R52, R29, 0x7771, RZ ;  /* 0x000077711d347816 */ /* 0x000fc400000000ff */
[----:B------:R-:W-:Y:S01]  /*14400*/  LEA.HI.X.SX32 R67, R165, R127, 0x1, P6 ;  /* 0x0000007fa5437211 */ /* 0x000fe200030f0eff */
[----:B------:R-:W4:Y:S01]  /*14410*/  LDC R162, c[0x0][0x278] ;  /* 0x00009e00ffa27b82 */ /* 0x000f220000000800 */
[----:B------:R1:W-:Y:S01]  /*14420*/  STG.E.U8 desc[UR50][R62.64], R53 ;  /* 0x000000353e007986 */ /* 0x0003e2000c101132 */
[----:B-----5:R-:W-:-:S06]  /*14430*/  IADD3 R60, P4, R161, R126, RZ ;  /* 0x0000007ea13c7210 */ /* 0x020fcc0007f9e0ff */
[----:B------:R-:W5:Y:S01]  /*14440*/  LDC R56, c[0x0][0x278] ;  /* 0x00009e00ff387b82 */ /* 0x000f620000000800 */
[----:B------:R1:W-:Y:S01]  /*14450*/  STG.E.U8 desc[UR50][R66.64], R52 ;  /* 0x0000003442007986 */ /* 0x0003e2000c101132 */
[-C--:B------:R-:W-:Y:S01]  /*14460*/  LEA.HI.X.SX32 R61, R161, R127.reuse, 0x1, P4 ;  /* 0x0000007fa13d7211 */ /* 0x080fe200020f0eff */
[----:B------:R-:W-:Y:S02]  /*14470*/  IMAD R159, R164, 0x27, RZ ;  /* 0x00000027a49f7824 */ /* 0x000fe400078e02ff */
[----:B------:R-:W-:Y:S01]  /*14480*/  IMAD R161, R166, 0x28, RZ ;  /* 0x00000028a6a17824 */ /* 0x000fe200078e02ff */
[----:B------:R0:W-:Y:S01]  /*14490*/  STG.E.U8 desc[UR50][R128.64], R55 ;  /* 0x0000003780007986 */ /* 0x0001e2000c101132 */
[----:B-1----:R-:W-:Y:S01]  /*144a0*/  IMAD R63, R168, 0x29, RZ ;  /* 0x00000029a83f7824 */ /* 0x002fe200078e02ff */
[----:B------:R-:W1:Y:S01]  /*144b0*/  LDC R66, c[0x0][0x278] ;  /* 0x00009e00ff427b82 */ /* 0x000e620000000800 */
[C---:B------:R-:W-:Y:S01]  /*144c0*/  IADD3 R52, P6, R157.reuse, R126, RZ ;  /* 0x0000007e9d347210 */ /* 0x040fe20007fde0ff */
[----:B------:R0:W-:Y:S02]  /*144d0*/  STG.E.U8 desc[UR50][R60.64], R54 ;  /* 0x000000363c007986 */ /* 0x0001e4000c101132 */
[----:B0-----:R-:W-:Y:S01]  /*144e0*/  IMAD R67, R158, 0x2a, RZ ;  /* 0x0000002a9e437824 */ /* 0x001fe200078e02ff */
[----:B------:R-:W-:-:S03]  /*144f0*/  LEA.HI.X.SX32 R53, R157, R127, 0x1, P6 ;  /* 0x0000007f9d357211 */ /* 0x000fc600030f0eff */
[----:B------:R-:W0:Y:S01]  /*14500*/  LDC R128, c[0x0][0x278] ;  /* 0x00009e00ff807b82 */ /* 0x000e220000000800 */
[-C--:B------:R-:W-:Y:S02]  /*14510*/  IADD3 R62, P6, R63, R126.reuse, RZ ;  /* 0x0000007e3f3e7210 */ /* 0x080fe40007fde0ff */
[-C--:B------:R-:W-:Y:S02]  /*14520*/  IADD3 R54, P5, R159, R126.reuse, RZ ;  /* 0x0000007e9f367210 */ /* 0x080fe40007fbe0ff */
[----:B------:R-:W-:-:S03]  /*14530*/  IADD3 R60, P4, R161, R126, RZ ;  /* 0x0000007ea13c7210 */ /* 0x000fc60007f9e0ff */
[----:B------:R-:W0:Y:S01]  /*14540*/  LDC R157, c[0x0][0x278] ;  /* 0x00009e00ff9d7b82 */ /* 0x000e220000000800 */
[-C--:B------:R-:W-:Y:S02]  /*14550*/  LEA.HI.X.SX32 R55, R159, R127.reuse, 0x1, P5 ;  /* 0x0000007f9f377211 */ /* 0x080fe400028f0eff */
[----:B------:R-:W-:-:S05]  /*14560*/  LEA.HI.X.SX32 R61, R161, R127, 0x1, P4 ;  /* 0x0000007fa13d7211 */ /* 0x000fca00020f0eff */
[----:B------:R-:W0:Y:S01]  /*14570*/  LDC R158, c[0x0][0x278] ;  /* 0x00009e00ff9e7b82 */ /* 0x000e220000000800 */
[----:B------:R-:W-:Y:S01]  /*14580*/  LEA.HI.X.SX32 R63, R63, R127, 0x1, P6 ;  /* 0x0000007f3f3f7211 */ /* 0x000fe200030f0eff */
[----:B------:R5:W-:Y:S01]  /*14590*/  STG.E.U8 desc[UR50][R52.64], R49 ;  /* 0x0000003134007986 */ /* 0x000be2000c101132 */
[----:B------:R-:W-:-:S05]  /*145a0*/  IMAD R129, R160, 0x2b, RZ ;  /* 0x0000002ba0817824 */ /* 0x000fca00078e02ff */
[----:B------:R-:W0:Y:S01]  /*145b0*/  LDC R159, c[0x0][0x278] ;  /* 0x00009e00ff9f7b82 */ /* 0x000e220000000800 */
[----:B------:R4:W-:Y:S01]  /*145c0*/  STG.E.U8 desc[UR50][R54.64], R48 ;  /* 0x0000003036007986 */ /* 0x0009e2000c101132 */
[----:B-----5:R-:W-:-:S03]  /*145d0*/  IMAD R53, R56, 0x2c, RZ ;  /* 0x0000002c38357824 */ /* 0x020fc600078e02ff */
[----:B------:R5:W-:Y:S03]  /*145e0*/  STG.E.U8 desc[UR50][R60.64], R51 ;  /* 0x000000333c007986 */ /* 0x000be6000c101132 */
[----:B------:R-:W0:Y:S01]  /*145f0*/  LDC R56, c[0x0][0x278] ;  /* 0x00009e00ff387b82 */ /* 0x000e220000000800 */
[----:B------:R1:W-:Y:S01]  /*14600*/  STG.E.U8 desc[UR50][R62.64], R50 ;  /* 0x000000323e007986 */ /* 0x0003e2000c101132 */
[-C--:B----4-:R-:W-:Y:S01]  /*14610*/  IADD3 R48, P5, R67, R126.reuse, RZ ;  /* 0x0000007e43307210 */ /* 0x090fe20007fbe0ff */
[----:B------:R-:W-:Y:S01]  /*14620*/  IMAD R55, R162, 0x2d, RZ ;  /* 0x0000002da2377824 */ /* 0x000fe200078e02ff */
[----:B------:R-:W-:Y:S02]  /*14630*/  IADD3 R52, P6, R53, R126, RZ ;  /* 0x0000007e35347210 */ /* 0x000fe40007fde0ff */
[----:B------:R-:W-:Y:S02]  /*14640*/  LEA.HI.X.SX32 R49, R67, R127, 0x1, P5 ;  /* 0x0000007f43317211 */ /* 0x000fe400028f0eff */
[----:B-----5:R-:W4:Y:S01]  /*14650*/  LDC R60, c[0x0][0x278] ;  /* 0x00009e00ff3c7b82 */ /* 0x020f220000000800 */
[----:B------:R-:W-:-:S02]  /*14660*/  PRMT R47, R29, 0x7772, RZ ;  /* 0x000077721d2f7816 */ /* 0x000fc400000000ff */
[-C--:B-1----:R-:W-:Y:S01]  /*14670*/  IADD3 R50, P4, R129, R126.reuse, RZ ;  /* 0x0000007e81327210 */ /* 0x082fe20007f9e0ff */
[----:B------:R-:W-:Y:S01]  /*14680*/  IMAD R61, R66, 0x2e, RZ ;  /* 0x0000002e423d7824 */ /* 0x000fe200078e02ff */
[----:B------:R-:W-:Y:S02]  /*14690*/  IADD3 R54, P5, R55, R126, RZ ;  /* 0x0000007e37367210 */ /* 0x000fe40007fbe0ff */
[-C--:B------:R-:W-:Y:S01]  /*146a0*/  LEA.HI.X.SX32 R51, R129, R127.reuse, 0x1, P4 ;  /* 0x0000007f81337211 */ /* 0x080fe200020f0eff */
[----:B------:R-:W1:Y:S01]  /*146b0*/  LDC R62, c[0x0][0x278] ;  /* 0x00009e00ff3e7b82 */ /* 0x000e620000000800 */
[-C--:B------:R-:W-:Y:S01]  /*146c0*/  LEA.HI.X.SX32 R53, R53, R127.reuse, 0x1, P6 ;  /* 0x0000007f35357211 */ /* 0x080fe200030f0eff */
[----:B------:R5:W-:Y:S01]  /*146d0*/  STG.E.U8 desc[UR50][R48.64], R47 ;  /* 0x0000002f30007986 */ /* 0x000be2000c101132 */
[----:B------:R-:W-:-:S03]  /*146e0*/  LEA.HI.X.SX32 R55, R55, R127, 0x1, P5 ;  /* 0x0000007f37377211 */ /* 0x000fc600028f0eff */
[----:B------:R5:W-:Y:S01]  /*146f0*/  STG.E.U8 desc[UR50][R50.64], R38 ;  /* 0x0000002632007986 */ /* 0x000be2000c101132 */
[----:B0-----:R-:W-:Y:S01]  /*14700*/  IMAD R63, R158, 0x31, RZ ;  /* 0x000000319e3f7824 */ /* 0x001fe200078e02ff */
[----:B------:R-:W0:Y:S02]  /*14710*/  LDC R66, c[0x0][0x278] ;  /* 0x00009e00ff427b82 */ /* 0x000e240000000800 */
[----:B------:R5:W-:Y:S02]  /*14720*/  STG.E.U8 desc[UR50][R52.64], R43 ;  /* 0x0000002b34007986 */ /* 0x000be4000c101132 */
[CC--:B-----5:R-:W-:Y:S02]  /*14730*/  IADD3 R48, P4, R61.reuse, R126.reuse, RZ ;  /* 0x0000007e3d307210 */ /* 0x0e0fe40007f9e0ff */
[----:B------:R5:W-:Y:S01]  /*14740*/  STG.E.U8 desc[UR50][R54.64], R42 ;  /* 0x0000002a36007986 */ /* 0x000be2000c101132 */
[----:B------:R-:W-:Y:S01]  /*14750*/  IMAD R47, R128, 0x2f, RZ ;  /* 0x0000002f802f7824 */ /* 0x000fe200078e02ff */
[----:B------:R-:W-:Y:S01]  /*14760*/  LEA.HI.X.SX32 R49, R61, R127, 0x1, P4 ;  /* 0x0000007f3d317211 */ /* 0x000fe200020f0eff */
[----:B------:R-:W-:Y:S01]  /*14770*/  IMAD R61, R157, 0x30, RZ ;  /* 0x000000309d3d7824 */ /* 0x000fe200078e02ff */
[-C--:B------:R-:W-:Y:S01]  /*14780*/  IADD3 R50, P4, R63, R126.reuse, RZ ;  /* 0x0000007e3f327210 */ /* 0x080fe20007f9e0ff */
[----:B------:R-:W-:Y:S01]  /*14790*/  IMAD R53, R159, 0x32, RZ ;  /* 0x000000329f357824 */ /* 0x000fe200078e02ff */
[----:B-----5:R-:W5:Y:S01]  /*147a0*/  LDC R54, c[0x0][0x278] ;  /* 0x00009e00ff367b82 */ /* 0x020f620000000800 */
[----:B------:R4:W-:Y:S01]  /*147b0*/  STG.E.U8 desc[UR50][R48.64], R41 ;  /* 0x0000002930007986 */ /* 0x0009e2000c101132 */
[----:B------:R-:W-:-:S02]  /*147c0*/  IADD3 R42, P6, R47, R126, RZ ;  /* 0x0000007e2f2a7210 */ /* 0x000fc40007fde0ff */
[----:B------:R-:W-:Y:S02]  /*147d0*/  PRMT R34, R31, 0x7773, RZ ;  /* 0x000077731f227816 */ /* 0x000fe400000000ff */
[----:B------:R-:W-:Y:S02]  /*147e0*/  LEA.HI.X.SX32 R43, R47, R127, 0x1, P6 ;  /* 0x0000007f2f2b7211 */ /* 0x000fe400030f0eff */
[----:B------:R-:W3:Y:S01]  /*147f0*/  LDC R55, c[0x0][0x278] ;  /* 0x00009e00ff377b82 */ /* 0x000ee20000000800 */
[----:B------:R-:W-:Y:S02]  /*14800*/  PRMT R28, R20, 0x7770, RZ ;  /* 0x00007770141c7816 */ /* 0x000fe400000000ff */
[-C--:B----4-:R-:W-:Y:S01]  /*14810*/  IADD3 R48, P5, R61, R126.reuse, RZ ;  /* 0x0000007e3d307210 */ /* 0x090fe20007fbe0ff */
[----:B------:R-:W-:Y:S01]  /*14820*/  IMAD R41, R56, 0x33, RZ ;  /* 0x0000003338297824 */ /* 0x000fe200078e02ff */
[----:B------:R-:W-:-:S03]  /*14830*/  IADD3 R52, P6, R53, R126, RZ ;  /* 0x0000007e35347210 */ /* 0x000fc60007fde0ff */
[----:B------:R-:W4:Y:S01]  /*14840*/  LDC R56, c[0x0][0x278] ;  /* 0x00009e00ff387b82 */ /* 0x000f220000000800 */
[-C--:B------:R-:W-:Y:S01]  /*14850*/  LEA.HI.X.SX32 R49, R61, R127.reuse, 0x1, P5 ;  /* 0x0000007f3d317211 */ /* 0x080fe200028f0eff */
[----:B------:R-:W-:Y:S01]  /*14860*/  IMAD R47, R60, 0x34, RZ ;  /* 0x000000343c2f7824 */ /* 0x000fe200078e02ff */
[-C--:B------:R-:W-:Y:S01]  /*14870*/  LEA.HI.X.SX32 R51, R63, R127.reuse, 0x1, P4 ;  /* 0x0000007f3f337211 */ /* 0x080fe200020f0eff */
[----:B------:R-:W-:Y:S01]  /*14880*/  STG.E.U8 desc[UR50][R42.64], R34 ;  /* 0x000000222a007986 */ /* 0x000fe2000c101132 */
[----:B------:R-:W-:Y:S02]  /*14890*/  LEA.HI.X.SX32 R53, R53, R127, 0x1, P6 ;  /* 0x0000007f35357211 */ /* 0x000fe400030f0eff */
[----:B------:R-:W-:Y:S01]  /*148a0*/  IADD3 R38, P5, R41, R126, RZ ;  /* 0x0000007e29267210 */ /* 0x000fe20007fbe0ff */
[----:B------:R-:W-:Y:S01]  /*148b0*/  STG.E.U8 desc[UR50][R48.64], R28 ;  /* 0x0000001c30007986 */ /* 0x000fe2000c101132 */
[----:B------:R-:W2:Y:S03]  /*148c0*/  LDC R61, c[0x0][0x278] ;  /* 0x00009e00ff3d7b82 */ /* 0x000ea60000000800 */
[----:B------:R1:W-:Y:S05]  /*148d0*/  STG.E.U8 desc[UR50][R50.64], R40 ;  /* 0x0000002832007986 */ /* 0x0003ea000c101132 */
[----:B------:R-:W2:Y:S01]  /*148e0*/  LDC R60, c[0x0][0x278] ;  /* 0x00009e00ff3c7b82 */ /* 0x000ea20000000800 */
[----:B------:R0:W-:Y:S01]  /*148f0*/  STG.E.U8 desc[UR50][R52.64], R39 ;  /* 0x0000002734007986 */ /* 0x0001e2000c101132 */
[----:B------:R-:W-:-:S02]  /*14900*/  PRMT R36, R21, 0x7771, RZ ;  /* 0x0000777115247816 */ /* 0x000fc400000000ff */
[----:B-1----:R-:W-:-:S04]  /*14910*/  IADD3 R40, P4, R47, R126, RZ ;  /* 0x0000007e2f287210 */ /* 0x002fc80007f9e0ff */
[----:B------:R-:W1:Y:S01]  /*14920*/  LDC R50, c[0x0][0x278] ;  /* 0x00009e00ff327b82 */ /* 0x000e620000000800 */
[----:B------:R-:W-:Y:S01]  /*14930*/  PRMT R30, R22, 0x7770, RZ ;  /* 0x00007770161e7816 */ /* 0x000fe200000000ff */
[----:B------:R-:W-:Y:S01]  /*14940*/  IMAD R43, R62, 0x35, RZ ;  /* 0x000000353e2b7824 */ /* 0x000fe200078e02ff */
[-C--:B0-----:R-:W-:Y:S02]  /*14950*/  LEA.HI.X.SX32 R39, R41, R127.reuse, 0x1, P5 ;  /* 0x0000007f29277211 */ /* 0x081fe400028f0eff */
[----:B------:R-:W-:Y:S01]  /*14960*/  LEA.HI.X.SX32 R41, R47, R127, 0x1, P4 ;  /* 0x0000007f2f297211 */ /* 0x000fe200020f0eff */
[----:B-----5:R-:W-:Y:S02]  /*14970*/  IMAD R51, R54, 0x37, RZ ;  /* 0x0000003736337824 */ /* 0x020fe400078e02ff */
[----:B------:R-:W0:Y:S01]  /*14980*/  LDC R52, c[0x0][0x278] ;  /* 0x00009e00ff347b82 */ /* 0x000e220000000800 */
[----:B------:R-:W-:Y:S01]  /*14990*/  IMAD R49, R66, 0x36, RZ ;  /* 0x0000003642317824 */ /* 0x000fe200078e02ff */
[----:B------:R5:W-:Y:S01]  /*149a0*/  STG.E.U8 desc[UR50][R38.64], R36 ;  /* 0x0000002426007986 */ /* 0x000be2000c101132 */
[----:B------:R-:W-:-:S03]  /*149b0*/  IADD3 R42, P6, R43, R126, RZ ;  /* 0x0000007e2b2a7210 */ /* 0x000fc60007fde0ff */
[----:B------:R4:W-:Y:S02]  /*149c0*/  STG.E.U8 desc[UR50][R40.64], R30 ;  /* 0x0000001e28007986 */ /* 0x0009e4000c101132 */
[----:B------:R-:W0:Y:S01]  /*149d0*/  LDC R54, c[0x0][0x278] ;  /* 0x00009e00ff367b82 */ /* 0x000e220000000800 */
[-C--:B------:R-:W-:Y:S01]  /*149e0*/  IADD3 R48, P5, R49, R126.reuse, RZ ;  /* 0x0000007e31307210 */ /* 0x080fe20007fbe0ff */
[----:B---3--:R-:W-:Y:S01]  /*149f0*/  IMAD R47, R55, 0x38, RZ ;  /* 0x00000038372f7824 */ /* 0x008fe200078e02ff */
[----:B------:R-:W-:Y:S02]  /*14a00*/  LEA.HI.X.SX32 R43, R43, R127, 0x1, P6 ;  /* 0x0000007f2b2b7211 */ /* 0x000fe400030f0eff */
[----:B-----5:R-:W-:-:S03]  /*14a10*/  IADD3 R38, P4, R51, R126, RZ ;  /* 0x0000007e33267210 */ /* 0x020fc60007f9e0ff */
[----:B----4-:R-:W3:Y:S01]  /*14a20*/  LDC R30, c[0x0][0x278] ;  /* 0x00009e00ff1e7b82 */ /* 0x010ee20000000800 */
[-C--:B------:R-:W-:Y:S01]  /*14a30*/  LEA.HI.X.SX32 R39, R51, R127.reuse, 0x1, P4 ;  /* 0x0000007f33277211 */ /* 0x080fe200020f0eff */
[----:B------:R-:W-:Y:S01]  /*14a40*/  IMAD R51, R56, 0x39, RZ ;  /* 0x0000003938337824 */ /* 0x000fe200078e02ff */
[----:B------:R-:W-:Y:S02]  /*14a50*/  PRMT R35, R23, 0x7770, RZ ;  /* 0x0000777017237816 */ /* 0x000fe400000000ff */
[----:B------:R-:W-:-:S03]  /*14a60*/  LEA.HI.X.SX32 R49, R49, R127, 0x1, P5 ;  /* 0x0000007f31317211 */ /* 0x000fc600028f0eff */
[----:B------:R-:W4:Y:S01]  /*14a70*/  LDC R40, c[0x0][0x278] ;  /* 0x00009e00ff287b82 */ /* 0x000f220000000800 */
[----:B------:R5:W-:Y:S01]  /*14a80*/  STG.E.U8 desc[UR50][R42.64], R37 ;  /* 0x000000252a007986 */ /* 0x000be2000c101132 */
[-C--:B------:R-:W-:Y:S01]  /*14a90*/  IADD3 R34, P6, R47, R126.reuse, RZ ;  /* 0x0000007e2f227210 */ /* 0x080fe20007fde0ff */
[----:B--2---:R-:W-:Y:S01]  /*14aa0*/  IMAD R53, R61, 0x3a, RZ ;  /* 0x0000003a3d357824 */ /* 0x004fe200078e02ff */
[----:B------:R-:W-:Y:S01]  /*14ab0*/  PRMT R33, R23, 0x7771, RZ ;  /* 0x0000777117217816 */ /* 0x000fe200000000ff */
[----:B------:R2:W-:Y:S01]  /*14ac0*/  STG.E.U8 desc[UR50][R48.64], R35 ;  /* 0x0000002330007986 */ /* 0x0005e2000c101132 */
[----:B------:R-:W-:Y:S01]  /*14ad0*/  IMAD R41, R60, 0x3b, RZ ;  /* 0x0000003b3c297824 */ /* 0x000fe200078e02ff */
[----:B------:R-:W-:Y:S01]  /*14ae0*/  IADD3 R36, P5, R51, R126, RZ ;  /* 0x0000007e33247210 */ /* 0x000fe20007fbe0ff */
[----:B-----5:R-:W5:Y:S01]  /*14af0*/  LDC R42, c[0x0][0x278] ;  /* 0x00009e00ff2a7b82 */ /* 0x020f620000000800 */
[----:B------:R-:W-:Y:S02]  /*14b00*/  PRMT R29, R20, 0x7772, RZ ;  /* 0x00007772141d7816 */ /* 0x000fe400000000ff */
[-C--:B--2---:R-:W-:Y:S01]  /*14b10*/  LEA.HI.X.SX32 R35, R47, R127.reuse, 0x1, P6 ;  /* 0x0000007f2f237211 */ /* 0x084fe200030f0eff */
[----:B------:R2:W-:Y:S01]  /*14b20*/  STG.E.U8 desc[UR50][R38.64], R33 ;  /* 0x0000002126007986 */ /* 0x0005e2000c101132 */
[----:B------:R-:W-:-:S03]  /*14b30*/  LEA.HI.X.SX32 R37, R51, R127, 0x1, P5 ;  /* 0x0000007f33257211 */ /* 0x000fc600028f0eff */
[----:B------:R-:W5:Y:S01]  /*14b40*/  LDC R47, c[0x0][0x278] ;  /* 0x00009e00ff2f7b82 */ /* 0x000f620000000800 */
[-C--:B------:R-:W-:Y:S01]  /*14b50*/  IADD3 R28, P6, R41, R126.reuse, RZ ;  /* 0x0000007e291c7210 */ /* 0x080fe20007fde0ff */
[----:B------:R0:W-:Y:S06]  /*14b60*/  STG.E.U8 desc[UR50][R34.64], R29 ;  /* 0x0000001d22007986 */ /* 0x0001ec000c101132 */
[----:B------:R-:W5:Y:S01]  /*14b70*/  LDC R49, c[0x0][0x278] ;  /* 0x00009e00ff317b82 */ /* 0x000f620000000800 */
[----:B--2---:R-:W-:Y:S01]  /*14b80*/  IADD3 R38, P4, R53, R126, RZ ;  /* 0x0000007e35267210 */ /* 0x004fe20007f9e0ff */
[----:B-1----:R-:W-:Y:S01]  /*14b90*/  IMAD R33, R50, 0x3c, RZ ;  /* 0x0000003c32217824 */ /* 0x002fe200078e02ff */
[----:B------:R-:W-:Y:S01]  /*14ba0*/  PRMT R32, R21, 0x7772, RZ ;  /* 0x0000777215207816 */ /* 0x000fe200000000ff */
[----:B------:R1:W-:Y:S01]  /*14bb0*/  STG.E.U8 desc[UR50][R36.64], R175 ;  /* 0x000000af24007986 */ /* 0x0003e2000c101132 */
[----:B------:R-:W-:-:S03]  /*14bc0*/  LEA.HI.X.SX32 R39, R53, R127, 0x1, P4 ;  /* 0x0000007f35277211 */ /* 0x000fc600020f0eff */
[----:B------:R-:W2:Y:S01]  /*14bd0*/  LDC R48, c[0x0][0x278] ;  /* 0x00009e00ff307b82 */ /* 0x000ea20000000800 */
[----:B0-----:R-:W-:Y:S01]  /*14be0*/  LEA.HI.X.SX32 R29, R41, R127, 0x1, P6 ;  /* 0x0000007f291d7211 */ /* 0x001fe200030f0eff */
[----:B------:R-:W-:Y:S01]  /*14bf0*/  IMAD R41, R52, 0x3d, RZ ;  /* 0x0000003d34297824 */ /* 0x000fe200078e02ff */
[----:B------:R-:W-:Y:S01]  /*14c00*/  PRMT R31, R21, 0x7773, RZ ;  /* 0x00007773151f7816 */ /* 0x000fe200000000ff */
[----:B------:R-:W-:Y:S01]  /*14c10*/  IMAD R43, R54, 0x3e, RZ ;  /* 0x0000003e362b7824 */ /* 0x000fe200078e02ff */
[----:B------:R-:W-:-:S03]  /*14c20*/  IADD3 R34, P5, R33, R126, RZ ;  /* 0x0000007e21227210 */ /* 0x000fc60007fbe0ff */
[----:B-1----:R-:W0:Y:S01]  /*14c30*/  LDC R36, c[0x0][0x278] ;  /* 0x00009e00ff247b82 */ /* 0x002e220000000800 */
[----:B---3--:R-:W-:Y:S01]  /*14c40*/  IMAD R37, R30, 0x3f, RZ ;  /* 0x0000003f1e257824 */ /* 0x008fe200078e02ff */
[----:B------:R1:W-:Y:S01]  /*14c50*/  STG.E.U8 desc[UR50][R38.64], R32 ;  /* 0x0000002026007986 */ /* 0x0003e2000c101132 */
[-C--:B------:R-:W-:Y:S02]  /*14c60*/  LEA.HI.X.SX32 R35, R33, R127.reuse, 0x1, P5 ;  /* 0x0000007f21237211 */ /* 0x080fe400028f0eff */
[-C--:B------:R-:W-:Y:S01]  /*14c70*/  IADD3 R30, P6, R43, R126.reuse, RZ ;  /* 0x0000007e2b1e7210 */ /* 0x080fe20007fde0ff */
[----:B------:R3:W-:Y:S01]  /*14c80*/  STG.E.U8 desc[UR50][R28.64], R31 ;  /* 0x0000001f1c007986 */ /* 0x0007e2000c101132 */
[-C--:B-1----:R-:W-:Y:S01]  /*14c90*/  IADD3 R32, P4, R41, R126.reuse, RZ ;  /* 0x0000007e29207210 */ /* 0x082fe20007f9e0ff */
[----:B----4-:R-:W-:Y:S01]  /*14ca0*/  IMAD.SHL.U32 R39, R40, 0x40, RZ ;  /* 0x0000004028277824 */ /* 0x010fe200078e00ff */
[----:B------:R-:W1:Y:S01]  /*14cb0*/  LDC R38, c[0x0][0x278] ;  /* 0x00009e00ff267b82 */ /* 0x000e620000000800 */
[----:B---3--:R-:W-:Y:S01]  /*14cc0*/  IADD3 R28, P5, R37, R126, RZ ;  /* 0x0000007e251c7210 */ /* 0x008fe20007fbe0ff */
[----:B------:R3:W-:Y:S01]  /*14cd0*/  STG.E.U8 desc[UR50][R34.64], R177 ;  /* 0x000000b122007986 */ /* 0x0007e2000c101132 */
[----:B------:R-:W-:-:S02]  /*14ce0*/  LEA.HI.X.SX32 R33, R41, R127, 0x1, P4 ;  /* 0x0000007f29217211 */ /* 0x000fc400020f0eff */
[-C--:B------:R-:W-:Y:S02]  /*14cf0*/  LEA.HI.X.SX32 R31, R43, R127.reuse, 0x1, P6 ;  /* 0x0000007f2b1f7211 */ /* 0x080fe400030f0eff */
[-C--:B------:R-:W-:Y:S01]  /*14d00*/  LEA.HI.X.SX32 R29, R37, R127.reuse, 0x1, P5 ;  /* 0x0000007f251d7211 */ /* 0x080fe200028f0eff */
[----:B-----5:R-:W-:Y:S01]  /*14d10*/  IMAD R37, R42, 0x41, RZ ;  /* 0x000000412a257824 */ /* 0x020fe200078e02ff */
[----:B------:R-:W-:Y:S01]  /*14d20*/  STG.E.U8 desc[UR50][R32.64], R180 ;  /* 0x000000b420007986 */ /* 0x000fe2000c101132 */
[----:B------:R-:W4:Y:S01]  /*14d30*/  LDC R40, c[0x0][0x278] ;  /* 0x00009e00ff287b82 */ /* 0x000f220000000800 */
[----:B---3--:R-:W-:Y:S02]  /*14d40*/  IADD3 R34, P4, R39, R126, RZ ;  /* 0x0000007e27227210 */ /* 0x008fe40007f9e0ff */
[----:B------:R-:W-:Y:S01]  /*14d50*/  STG.E.U8 desc[UR50][R30.64], R178 ;  /* 0x000000b21e007986 */ /* 0x000fe2000c101132 */
[----:B------:R-:W-:Y:S01]  /*14d60*/  IMAD R43, R49, 0x44, RZ ;  /* 0x00000044312b7824 */ /* 0x000fe200078e02ff */
[----:B------:R-:W-:-:S02]  /*14d70*/  LEA.HI.X.SX32 R35, R39, R127, 0x1, P4 ;  /* 0x0000007f27237211 */ /* 0x000fc400020f0eff */
[----:B------:R3:W-:Y:S01]  /*14d80*/  STG.E.U8 desc[UR50][R28.64], R179 ;  /* 0x000000b31c007986 */ /* 0x0007e2000c101132 */
[----:B------:R-:W-:Y:S01]  /*14d90*/  IMAD R39, R47, 0x42, RZ ;  /* 0x000000422f277824 */ /* 0x000fe200078e02ff */
[----:B------:R-:W5:Y:S01]  /*14da0*/  LDC R42, c[0x0][0x278] ;  /* 0x00009e00ff2a7b82 */ /* 0x000f620000000800 */
[----:B--2---:R-:W-:Y:S01]  /*14db0*/  IMAD R41, R48, 0x43, RZ ;  /* 0x0000004330297824 */ /* 0x004fe200078e02ff */
[----:B------:R2:W-:Y:S06]  /*14dc0*/  STG.E.U8 desc[UR50][R34.64], R176 ;  /* 0x000000b022007986 */ /* 0x0005ec000c101132 */
[----:B------:R-:W5:Y:S01]  /*14dd0*/  LDC R47, c[0x0][0x278] ;  /* 0x00009e00ff2f7b82 */ /* 0x000f620000000800 */
[----:B---3--:R-:W-:-:S04]  /*14de0*/  IADD3 R28, P6, R37, R126, RZ ;  /* 0x0000007e251c7210 */ /* 0x008fc80007fde0ff */
[-C--:B------:R-:W-:Y:S02]  /*14df0*/  LEA.HI.X.SX32 R29, R37, R127.reuse, 0x1, P6 ;  /* 0x0000007f251d7211 */ /* 0x080fe400030f0eff */
[-C--:B--2---:R-:W-:Y:S01]  /*14e00*/  IADD3 R34, P6, R43, R126.reuse, RZ ;  /* 0x0000007e2b227210 */ /* 0x084fe20007fde0ff */
[----:B0-----:R-:W-:Y:S01]  /*14e10*/  IMAD R37, R36, 0x45, RZ ;  /* 0x0000004524257824 */ /* 0x001fe200078e02ff */
[-C--:B------:R-:W-:Y:S01]  /*14e20*/  IADD3 R30, P5, R39, R126.reuse, RZ ;  /* 0x0000007e271e7210 */ /* 0x080fe20007fbe0ff */
[----:B------:R-:W0:Y:S01]  /*14e30*/  LDC R36, c[0x0][0x278] ;  /* 0x00009e00ff247b82 */ /* 0x000e220000000800 */
[----:B------:R-:W-:Y:S02]  /*14e40*/  IADD3 R32, P4, R41, R126, RZ ;  /* 0x0000007e29207210 */ /* 0x000fe40007f9e0ff */
[-C--:B------:R-:W-:Y:S02]  /*14e50*/  LEA.HI.X.SX32 R35, R43, R127.reuse, 0x1, P6 ;  /* 0x0000007f2b237211 */ /* 0x080fe400030f0eff */
[----:B------:R-:W-:-:S03]  /*14e60*/  LEA.HI.X.SX32 R31, R39, R127, 0x1, P5 ;  /* 0x0000007f271f7211 */ /* 0x000fc600028f0eff */
[----:B------:R-:W2:Y:S01]  /*14e70*/  LDC R43, c[0x0][0x278] ;  /* 0x00009e00ff2b7b82 */ /* 0x000ea20000000800 */
[----:B------:R-:W-:Y:S01]  /*14e80*/  LEA.HI.X.SX32 R33, R41, R127, 0x1, P4 ;  /* 0x0000007f29217211 */ /* 0x000fe200020f0eff */
[----:B------:R4:W-:Y:S01]  /*14e90*/  STG.E.U8 desc[UR50][R28.64], R187 ;  /* 0x000000bb1c007986 */ /* 0x0009e2000c101132 */
[----:B-1----:R-:W-:-:S03]  /*14ea0*/  IMAD R39, R38, 0x46, RZ ;  /* 0x0000004626277824 */ /* 0x002fc600078e02ff */
[----:B------:R-:W-:Y:S02]  /*14eb0*/  STG.E.U8 desc[UR50][R30.64], R185 ;  /* 0x000000b91e007986 */ /* 0x000fe4000c101132 */
[----:B------:R-:W1:Y:S02]  /*14ec0*/  LDC R38, c[0x0][0x278] ;  /* 0x00009e00ff267b82 */ /* 0x000e640000000800 */
[----:B------:R-:W-:Y:S04]  /*14ed0*/  STG.E.U8 desc[UR50][R32.64], R186 ;  /* 0x000000ba20007986 */ /* 0x000fe8000c101132 */
[----:B------:R3:W-:Y:S01]  /*14ee0*/  STG.E.U8 desc[UR50][R34.64], R183 ;  /* 0x000000b722007986 */ /* 0x0007e2000c101132 */
[----:B----4-:R-:W-:Y:S01]  /*14ef0*/  IMAD R29, R40, 0x47, RZ ;  /* 0x00000047281d7824 */ /* 0x010fe200078e02ff */
[----:B------:R-:W4:Y:S01]  /*14f00*/  LDC R48, c[0x0][0x278] ;  /* 0x00009e00ff307b82 */ /* 0x000f220000000800 */
[----:B-----5:R-:W-:Y:S01]  /*14f10*/  IMAD R41, R42, 0x48, RZ ;  /* 0x000000482a297824 */ /* 0x020fe200078e02ff */
[----:B------:R-:W-:-:S02]  /*14f20*/  PRMT R194, R10, 0x7772, RZ ;  /* 0x000077720ac27816 */ /* 0x000fc400000000ff */
[----:B------:R-:W-:Y:S02]  /*14f30*/  PRMT R195, R10, 0x7773, RZ ;  /* 0x000077730ac37816 */ /* 0x000fe400000000ff */
[C---:B------:R-:W-:Y:S02]  /*14f40*/  PRMT R198, R11.reuse, 0x7772, RZ ;  /* 0x000077720bc67816 */ /* 0x040fe400000000ff */
[----:B------:R-:W-:Y:S01]  /*14f50*/  PRMT R199, R11, 0x7773, RZ ;  /* 0x000077730bc77816 */ /* 0x000fe200000000ff */
[----:B------:R-:W5:Y:S01]  /*14f60*/  LDC R40, c[0x0][0x278] ;  /* 0x00009e00ff287b82 */ /* 0x000f620000000800 */
[-C--:B---3--:R-:W-:Y:S02]  /*14f70*/  IADD3 R34, P5, R37, R126.reuse, RZ ;  /* 0x0000007e25227210 */ /* 0x088fe40007fbe0ff */
[-C--:B------:R-:W-:Y:S02]  /*14f80*/  IADD3 R32, P4, R39, R126.reuse, RZ ;  /* 0x0000007e27207210 */ /* 0x080fe40007f9e0ff */
[-C--:B------:R-:W-:Y:S01]  /*14f90*/  LEA.HI.X.SX32 R35, R37, R127.reuse, 0x1, P5 ;  /* 0x0000007f25237211 */ /* 0x080fe200028f0eff */
[----:B------:R-:W-:Y:S01]  /*14fa0*/  IMAD R37, R47, 0x49, RZ ;  /* 0x000000492f257824 */ /* 0x000fe200078e02ff */
[-C--:B------:R-:W-:Y:S01]  /*14fb0*/  LEA.HI.X.SX32 R33, R39, R127.reuse, 0x1, P4 ;  /* 0x0000007f27217211 */ /* 0x080fe200020f0eff */
[----:B------:R-:W3:Y:S01]  /*14fc0*/  LDC R42, c[0x0][0x278] ;  /* 0x00009e00ff2a7b82 */ /* 0x000ee20000000800 */
[-C--:B------:R-:W-:Y:S01]  /*14fd0*/  IADD3 R30, P6, R29, R126.reuse, RZ ;  /* 0x0000007e1d1e7210 */ /* 0x080fe20007fde0ff */
[----:B------:R2:W-:Y:S01]  /*14fe0*/  STG.E.U8 desc[UR50][R34.64], R188 ;  /* 0x000000bc22007986 */ /* 0x0005e2000c101132 */
[----:B------:R-:W-:Y:S01]  /*14ff0*/  IADD3 R28, P5, R41, R126, RZ ;  /* 0x0000007e291c7210 */ /* 0x000fe20007fbe0ff */
[----:B0-----:R-:W-:Y:S01]  /*15000*/  IMAD R39, R36, 0x4b, RZ ;  /* 0x0000004b24277824 */ /* 0x001fe200078e02ff */
[----:B------:R-:W-:-:S02]  /*15010*/  LEA.HI.X.SX32 R31, R29, R127, 0x1, P6 ;  /* 0x0000007f1d1f7211 */ /* 0x000fc400030f0eff */
[----:B------:R-:W-:Y:S01]  /*15020*/  LEA.HI.X.SX32 R29, R41, R127, 0x1, P5 ;  /* 0x0000007f291d7211 */ /* 0x000fe200028f0eff */
[----:B------:R-:W0:Y:S01]  /*15030*/  LDC R36, c[0x0][0x278] ;  /* 0x00009e00ff247b82 */ /* 0x000e220000000800 */
[----:B--2---:R-:W-:-:S07]  /*15040*/  IADD3 R34, P4, R37, R126, RZ ;  /* 0x0000007e25227210 */ /* 0x004fce0007f9e0ff */
[----:B------:R-:W2:Y:S01]  /*15050*/  LDC R41, c[0x0][0x278] ;  /* 0x00009e00ff297b82 */ /* 0x000ea20000000800 */
[----:B------:R-:W-:Y:S01]  /*15060*/  LEA.HI.X.SX32 R35, R37, R127, 0x1, P4 ;  /* 0x0000007f25237211 */ /* 0x000fe200020f0eff */
[----:B------:R-:W-:-:S06]  /*15070*/  IMAD R37, R43, 0x4a, RZ ;  /* 0x0000004a2b257824 */ /* 0x000fcc00078e02ff */
[----:B------:R-:W3:Y:S01]  /*15080*/  LDC R43, c[0x0][0x228] ;  /* 0x00008a00ff2b7b82 */ /* 0x000ee20000000800 */
[----:B------:R-:W-:Y:S04]  /*15090*/  STG.E.U8 desc[UR50][R32.64], R189 ;  /* 0x000000bd20007986 */ /* 0x000fe8000c101132 */
[----:B------:R1:W-:Y:S01]  /*150a0*/  STG.E.U8 desc[UR50][R30.64], R190 ;  /* 0x000000be1e007986 */ /* 0x0003e2000c101132 */
[C---:B------:R-:W-:Y:S02]  /*150b0*/  PRMT R197, R12.reuse, 0x7770, RZ ;  /* 0x000077700cc57816 */ /* 0x040fe400000000ff */
[----:B------:R-:W-:Y:S01]  /*150c0*/  PRMT R202, R12, 0x7771, RZ ;  /* 0x000077710cca7816 */ /* 0x000fe200000000ff */
[----:B------:R4:W-:Y:S01]  /*150d0*/  STG.E.U8 desc[UR50][R28.64], R192 ;  /* 0x000000c01c007986 */ /* 0x0009e2000c101132 */
[----:B------:R-:W-:Y:S01]  /*150e0*/  PRMT R200, R13, 0x7770, RZ ;  /* 0x000077700dc87816 */ /* 0x000fe200000000ff */
[----:B------:R-:W2:Y:S01]  /*150f0*/  LDC R47, c[0x0][0x278] ;  /* 0x00009e00ff2f7b82 */ /* 0x000ea20000000800 */
[----:B-1----:R-:W-:-:S02]  /*15100*/  IADD3 R30, P4, R37, R126, RZ ;  /* 0x0000007e251e7210 */ /* 0x002fc40007f9e0ff */
[----:B------:R-:W-:-:S05]  /*15110*/  PRMT R201, R13, 0x7771, RZ ;  /* 0x000077710dc97816 */ /* 0x000fca00000000ff */
[----:B------:R-:W1:Y:S01]  /*15120*/  LDC R49, c[0x0][0x278] ;  /* 0x00009e00ff317b82 */ /* 0x000e620000000800 */
[-C--:B----4-:R-:W-:Y:S02]  /*15130*/  IADD3 R28, P5, R39, R126.reuse, RZ ;  /* 0x0000007e271c7210 */ /* 0x090fe40007fbe0ff */
[-C--:B------:R-:W-:Y:S01]  /*15140*/  LEA.HI.X.SX32 R31, R37, R127.reuse, 0x1, P4 ;  /* 0x0000007f251f7211 */ /* 0x080fe200020f0eff */
[----:B------:R-:W-:Y:S01]  /*15150*/  IMAD R37, R38, 0x4d, RZ ;  /* 0x0000004d26257824 */ /* 0x000fe200078e02ff */
[----:B------:R-:W-:Y:S01]  /*15160*/  LEA.HI.X.SX32 R29, R39, R127, 0x1, P5 ;  /* 0x0000007f271d7211 */ /* 0x000fe200028f0eff */
[----:B------:R-:W-:Y:S02]  /*15170*/  IMAD R33, R48, 0x4c, RZ ;  /* 0x0000004c30217824 */ /* 0x000fe400078e02ff */
[----:B------:R-:W4:Y:S01]  /*15180*/  LDC R38, c[0x0][0x278] ;  /* 0x00009e00ff267b82 */ /* 0x000f220000000800 */
[----:B------:R5:W-:Y:S01]  /*15190*/  STG.E.U8 desc[UR50][R34.64], R193 ;  /* 0x000000c122007986 */ /* 0x000be2000c101132 */
[----:B------:R-:W-:-:S03]  /*151a0*/  IADD3 R32, P5, R37, R126, RZ ;  /* 0x0000007e25207210 */ /* 0x000fc60007fbe0ff */
[----:B------:R0:W-:Y:S03]  /*151b0*/  STG.E.U8 desc[UR50][R30.64], R191 ;  /* 0x000000bf1e007986 */ /* 0x0001e6000c101132 */
[----:B------:R-:W1:Y:S01]  /*151c0*/  LDC R39, c[0x0][0x278] ;  /* 0x00009e00ff277b82 */ /* 0x000e620000000800 */
[----:B------:R3:W-:Y:S01]  /*151d0*/  STG.E.U8 desc[UR50][R28.64], R196 ;  /* 0x000000c41c007986 */ /* 0x0007e2000c101132 */
[----:B-----5:R-:W-:Y:S01]  /*151e0*/  IMAD R34, R252, UR9, RZ ;  /* 0x00000009fc227c24 */ /* 0x020fe2000f8e02ff */
[----:B------:R-:W-:Y:S01]  /*151f0*/  ULDC UR9, c[0x0][0x278] ;  /* 0x00009e0000097ab9 */ /* 0x000fe20000000800 */
[----:B------:R-:W-:-:S04]  /*15200*/  PRMT R204, R14, 0x7770, RZ ;  /* 0x000077700ecc7816 */ /* 0x000fc800000000ff */
[----:B------:R-:W5:Y:S01]  /*15210*/  LDC R48, c[0x0][0x278] ;  /* 0x00009e00ff307b82 */ /* 0x000f620000000800 */
[CC--:B0-----:R-:W-:Y:S01]  /*15220*/  IADD3 R30, P4, R33.reuse, R126.reuse, RZ ;  /* 0x0000007e211e7210 */ /* 0x0c1fe20007f9e0ff */
[----:B------:R-:W-:Y:S01]  /*15230*/  IMAD R35, R40, 0x4f, RZ ;  /* 0x0000004f28237824 */ /* 0x000fe200078e02ff */
[----:B---3--:R-:W-:Y:S01]  /*15240*/  IADD3 R34, R34, UR8, R43 ;  /* 0x0000000822227c10 */ /* 0x008fe2000fffe02b */
[----:B------:R-:W-:Y:S01]  /*15250*/  ULDC UR8, c[0x0][0x278] ;  /* 0x00009e0000087ab9 */ /* 0x000fe20000000800 */
[-C--:B------:R-:W-:Y:S01]  /*15260*/  LEA.HI.X.SX32 R31, R33, R127.reuse, 0x1, P4 ;  /* 0x0000007f211f7211 */ /* 0x080fe200020f0eff */
[----:B------:R-:W-:Y:S01]  /*15270*/  IMAD R29, R36, 0x4e, RZ ;  /* 0x0000004e241d7824 */ /* 0x000fe200078e02ff */
[----:B------:R-:W-:Y:S01]  /*15280*/  LEA.HI.X.SX32 R33, R37, R127, 0x1, P5 ;  /* 0x0000007f25217211 */ /* 0x000fe200028f0eff */
[----:B--2---:R-:W-:Y:S01]  /*15290*/  IMAD R37, R41, 0x50, RZ ;  /* 0x0000005029257824 */ /* 0x004fe200078e02ff */
[----:B------:R-:W-:Y:S01]  /*152a0*/  UIMAD UR8, UR8, 0x50, URZ ;  /* 0x00000050080878a4 */ /* 0x000fe2000f8e023f */
[-C--:B------:R-:W-:Y:S01]  /*152b0*/  IADD3 RZ, P5, R35, R126.reuse, RZ ;  /* 0x0000007e23ff7210 */ /* 0x080fe20007fbe0ff */
[----:B------:R-:W0:Y:S01]  /*152c0*/  LDC R36, c[0x0][0x278] ;  /* 0x00009e00ff247b82 */ /* 0x000e220000000800 */
[----:B------:R-:W-:-:S02]  /*152d0*/  IADD3 R28, P4, R29, R126, RZ ;  /* 0x0000007e1d1c7210 */ /* 0x000fc40007f9e0ff */
[----:B------:R-:W-:Y:S01]  /*152e0*/  IADD3 RZ, P6, R37, R126, RZ ;  /* 0x0000007e25ff7210 */ /* 0x000fe20007fde0ff */
[----:B------:R2:W-:Y:S01]  /*152f0*/  STG.E.U8 desc[UR50][R30.64], R194 ;  /* 0x000000c21e007986 */ /* 0x0005e2000c101132 */
[----:B------:R-:W-:-:S03]  /*15300*/  LEA.HI.X.SX32 R29, R29, R127, 0x1, P4 ;  /* 0x0000007f1d1d7211 */ /* 0x000fc600020f0eff */
[----:B------:R-:W3:Y:S01]  /*15310*/  LDC R40, c[0x0][0x278] ;  /* 0x00009e00ff287b82 */ /* 0x000ee20000000800 */
[----:B------:R4:W-:Y:S07]  /*15320*/  STG.E.U8 desc[UR50][R32.64], R195 ;  /* 0x000000c320007986 */ /* 0x0009ee000c101132 */
[----:B------:R-:W5:Y:S01]  /*15330*/  LDC R41, c[0x0][0x278] ;  /* 0x00009e00ff297b82 */ /* 0x000f620000000800 */
[C---:B--2---:R-:W-:Y:S01]  /*15340*/  VIADD R30, R34.reuse, UR6 ;  /* 0x00000006221e7c36 */ /* 0x044fe20008000000 */
[-C--:B------:R-:W-:Y:S01]  /*15350*/  LEA.HI.X.SX32 R31, R35, R127.reuse, 0x1, P5 ;  /* 0x0000007f231f7211 */ /* 0x080fe200028f0eff */
[----:B----4-:R-:W-:Y:S01]  /*15360*/  VIADD R32, R34, UR8 ;  /* 0x0000000822207c36 */ /* 0x010fe20008000000 */
[-C--:B------:R-:W-:Y:S01]  /*15370*/  LEA.HI.X.SX32 R33, R37, R127.reuse, 0x1, P6 ;  /* 0x0000007f25217211 */ /* 0x080fe200030f0eff */
[----:B------:R2:W-:Y:S01]  /*15380*/  STG.E.U8 desc[UR50][R28.64], R198 ;  /* 0x000000c61c007986 */ /* 0x0005e2000c101132 */
[----:B------:R-:W-:Y:S01]  /*15390*/  IMAD R35, R38, 0x51, RZ ;  /* 0x0000005126237824 */ /* 0x000fe200078e02ff */
[----:B------:R-:W-:Y:S01]  /*153a0*/  ULDC UR6, c[0x0][0x278] ;  /* 0x00009e0000067ab9 */ /* 0x000fe20000000800 */
[----:B-1----:R-:W-:Y:S01]  /*153b0*/  IMAD R37, R39, 0x52, RZ ;  /* 0x0000005227257824 */ /* 0x002fe200078e02ff */
[----:B------:R-:W-:Y:S01]  /*153c0*/  STG.E.U8 desc[UR50][R30.64], R199 ;  /* 0x000000c71e007986 */ /* 0x000fe2000c101132 */
[----:B------:R-:W-:Y:S01]  /*153d0*/  ULDC UR8, c[0x0][0x278] ;  /* 0x00009e0000087ab9 */ /* 0x000fe20000000800 */
[----:B------:R-:W-:Y:S01]  /*153e0*/  UIMAD UR6, UR6, 0x51, URZ ;  /* 0x00000051060678a4 */ /* 0x000fe2000f8e023f */
[-C--:B------:R-:W-:Y:S01]  /*153f0*/  IADD3 RZ, P4, R35, R126.reuse, RZ ;  /* 0x0000007e23ff7210 */ /* 0x080fe20007f9e0ff */
[----:B------:R1:W-:Y:S01]  /*15400*/  STG.E.U8 desc[UR50][R32.64], R197 ;  /* 0x000000c520007986 */ /* 0x0003e2000c101132 */
[----:B------:R-:W-:Y:S01]  /*15410*/  UIMAD UR8, UR8, 0x52, URZ ;  /* 0x00000052080878a4 */ /* 0x000fe2000f8e023f */
[----:B------:R-:W4:Y:S01]  /*15420*/  LDC R38, c[0x0][0x278] ;  /* 0x00009e00ff267b82 */ /* 0x000f220000000800 */
[----:B------:R-:W-:Y:S01]  /*15430*/  UIMAD UR9, UR9, 0x53, URZ ;  /* 0x00000053090978a4 */ /* 0x000fe2000f8e023f */
[----:B------:R-:W-:Y:S01]  /*15440*/  IADD3 RZ, P5, R37, R126, RZ ;  /* 0x0000007e25ff7210 */ /* 0x000fe20007fbe0ff */
[----:B--2---:R-:W-:Y:S01]  /*15450*/  VIADD R28, R34, UR6 ;  /* 0x00000006221c7c36 */ /* 0x004fe20008000000 */
[----:B------:R-:W-:-:S04]  /*15460*/  LEA.HI.X.SX32 R29, R35, R127, 0x1, P4 ;  /* 0x0000007f231d7211 */ /* 0x000fc800020f0eff */
[----:B------:R-:W2:Y:S01]  /*15470*/  LDC R39, c[0x0][0x278] ;  /* 0x00009e00ff277b82 */ /* 0x000ea20000000800 */
[----:B-1----:R-:W-:Y:S01]  /*15480*/  IMAD R33, R42, 0x53, RZ ;  /* 0x000000532a217824 */ /* 0x002fe200078e02ff */
[-C--:B------:R-:W-:Y:S01]  /*15490*/  LEA.HI.X.SX32 R31, R37, R127.reuse, 0x1, P5 ;  /* 0x0000007f251f7211 */ /* 0x080fe200028f0eff */
[C---:B------:R-:W-:Y:S02]  /*154a0*/  VIADD R30, R34.reuse, UR8 ;  /* 0x00000008221e7c36 */ /* 0x040fe40008000000 */
[----:B------:R-:W-:Y:S01]  /*154b0*/  VIADD R32, R34, UR9 ;  /* 0x0000000922207c36 */ /* 0x000fe20008000000 */
[CC--:B------:R-:W-:Y:S02]  /*154c0*/  IADD3 RZ, P6, R33.reuse, R126.reuse, RZ ;  /* 0x0000007e21ff7210 */ /* 0x0c0fe40007fde0ff */
[----:B------:R-:W1:Y:S01]  /*154d0*/  LDC R42, c[0x0][0x278] ;  /* 0x00009e00ff2a7b82 */ /* 0x000e620000000800 */
[----:B------:R-:W-:Y:S01]  /*154e0*/  STG.E.U8 desc[UR50][R28.64], R202 ;  /* 0x000000ca1c007986 */ /* 0x000fe2000c101132 */
[----:B0-----:R-:W-:Y:S01]  /*154f0*/  IMAD R35, R36, 0x54, RZ ;  /* 0x0000005424237824 */ /* 0x001fe200078e02ff */
[----:B------:R-:W-:Y:S01]  /*15500*/  LEA.HI.X.SX32 R33, R33, R127, 0x1, P6 ;  /* 0x0000007f21217211 */ /* 0x000fe200030f0eff */
[----:B------:R-:W-:Y:S01]  /*15510*/  ULDC UR6, c[0x0][0x278] ;  /* 0x00009e0000067ab9 */ /* 0x000fe20000000800 */
[----:B------:R-:W-:Y:S01]  /*15520*/  STG.E.U8 desc[UR50][R30.64], R200 ;  /* 0x000000c81e007986 */ /* 0x000fe2000c101132 */
[----:B---3--:R-:W-:Y:S01]  /*15530*/  IMAD R37, R40, 0x55, RZ ;  /* 0x0000005528257824 */ /* 0x008fe200078e02ff */
[----:B------:R-:W-:Y:S01]  /*15540*/  ULDC UR8, c[0x0][0x278] ;  /* 0x00009e0000087ab9 */ /* 0x000fe20000000800 */
[----:B------:R-:W-:Y:S01]  /*15550*/  ULDC UR9, c[0x0][0x278] ;  /* 0x00009e0000097ab9 */ /* 0x000fe20000000800 */
[----:B------:R5:W-:Y:S01]  /*15560*/  STG.E.U8 desc[UR50][R32.64], R201 ;  /* 0x000000c920007986 */ /* 0x000be2000c101132 */
[----:B------:R-:W-:Y:S01]  /*15570*/  UIMAD UR6, UR6, 0x54, URZ ;  /* 0x00000054060678a4 */ /* 0x000fe2000f8e023f */
[-C--:B------:R-:W-:Y:S01]  /*15580*/  IADD3 RZ, P4, R35, R126.reuse, RZ ;  /* 0x0000007e23ff7210 */ /* 0x080fe20007f9e0ff */
[----:B------:R-:W-:Y:S01]  /*15590*/  UIMAD UR8, UR8, 0x55, URZ ;  /* 0x00000055080878a4 */ /* 0x000fe2000f8e023f */
[----:B------:R-:W0:Y:S01]  /*155a0*/  LDC R36, c[0x0][0x278] ;  /* 0x00009e00ff247b82 */ /* 0x000e220000000800 */
[----:B------:R-:W-:Y:S01]  /*155b0*/  UIMAD UR9, UR9, 0x56, URZ ;  /* 0x00000056090978a4 */ /* 0x000fe2000f8e023f */
[----:B------:R-:W-:Y:S01]  /*155c0*/  IADD3 RZ, P5, R37, R126, RZ ;  /* 0x0000007e25ff7210 */ /* 0x000fe20007fbe0ff */
[----:B-----5:R-:W-:-:S05]  /*155d0*/  IMAD R33, R41, 0x56, RZ ;  /* 0x0000005629217824 */ /* 0x020fca00078e02ff */
[----:B------:R-:W3:Y:S01]  /*155e0*/  LDC R40, c[0x0][0x278] ;  /* 0x00009e00ff287b82 */ /* 0x000ee20000000800 */
[C---:B------:R-:W-:Y:S01]  /*155f0*/  VIADD R28, R34.reuse, UR6 ;  /* 0x00000006221c7c36 */ /* 0x040fe20008000000 */
[-C--:B------:R-:W-:Y:S02]  /*15600*/  LEA.HI.X.SX32 R29, R35, R127.reuse, 0x1, P4 ;  /* 0x0000007f231d7211 */ /* 0x080fe400020f0eff */
[----:B------:R-:W-:Y:S01]  /*15610*/  IADD3 RZ, P6, R33, R126, RZ ;  /* 0x0000007e21ff7210 */ /* 0x000fe20007fde0ff */
[----:B------:R-:W-:Y:S01]  /*15620*/  VIADD R30, R34, UR8 ;  /* 0x00000008221e7c36 */ /* 0x000fe20008000000 */
[----:B------:R-:W-:Y:S02]  /*15630*/  PRMT R205, R14, 0x7771, RZ ;  /* 0x000077710ecd7816 */ /* 0x000fe400000000ff */
[----:B------:R-:W5:Y:S01]  /*15640*/  LDC R41, c[0x0][0x278] ;  /* 0x00009e00ff297b82 */ /* 0x000f620000000800 */
[-C--:B------:R-:W-:Y:S01]  /*15650*/  LEA.HI.X.SX32 R31, R37, R127.reuse, 0x1, P5 ;  /* 0x0000007f251f7211 */ /* 0x080fe200028f0eff */
[----:B------:R-:W-:Y:S01]  /*15660*/  VIADD R32, R34, UR9 ;  /* 0x0000000922207c36 */ /* 0x000fe20008000000 */
[----:B------:R-:W-:Y:S01]  /*15670*/  PRMT R203, R15, 0x7770, RZ ;  /* 0x000077700fcb7816 */ /* 0x000fe200000000ff */
[----:B------:R-:W-:Y:S01]  /*15680*/  ULDC UR6, c[0x0][0x278] ;  /* 0x00009e0000067ab9 */ /* 0x000fe20000000800 */
[----:B------:R-:W-:Y:S01]  /*15690*/  LEA.HI.X.SX32 R33, R33, R127, 0x1, P6 ;  /* 0x0000007f21217211 */ /* 0x000fe200030f0eff */
[----:B------:R-:W-:Y:S01]  /*156a0*/  STG.E.U8 desc[UR50][R28.64], R204 ;  /* 0x000000cc1c007986 */ /* 0x000fe2000c101132 */
[----:B----4-:R-:W-:Y:S01]  /*156b0*/  IMAD R35, R38, 0x57, RZ ;  /* 0x0000005726237824 */ /* 0x010fe200078e02ff */
[----:B------:R-:W-:Y:S01]  /*156c0*/  ULDC UR8, c[0x0][0x278] ;  /* 0x00009e0000087ab9 */ /* 0x000fe20000000800 */
[----:B------:R-:W4:Y:S01]  /*156d0*/  LDC R38, c[0x0][0x278] ;  /* 0x00009e00ff267b82 */ /* 0x000f220000000800 */
[----:B------:R-:W-:Y:S01]  /*156e0*/  STG.E.U8 desc[UR50][R30.64], R205 ;  /* 0x000000cd1e007986 */ /* 0x000fe2000c101132 */
[----:B--2---:R-:W-:Y:S01]  /*156f0*/  IMAD R37, R39, 0x58, RZ ;  /* 0x0000005827257824 */ /* 0x004fe200078e02ff */
[----:B------:R-:W-:-:S02]  /*15700*/  ULDC UR9, c[0x0][0x278] ;  /* 0x00009e0000097ab9 */ /* 0x000fc40000000800 */
[----:B------:R1:W-:Y:S01]  /*15710*/  STG.E.U8 desc[UR50][R32.64], R203 ;  /* 0x000000cb20007986 */ /* 0x0003e2000c101132 */
[----:B------:R-:W-:Y:S02]  /*15720*/  UIMAD UR6, UR6, 0x57, URZ ;  /* 0x00000057060678a4 */ /* 0x000fe4000f8e023f */
[----:B------:R-:W2:Y:S01]  /*15730*/  LDC R39, c[0x0][0x278] ;  /* 0x00009e00ff277b82 */ /* 0x000ea20000000800 */
[----:B------:R-:W-:Y:S01]  /*15740*/  UIMAD UR8, UR8, 0x58, URZ ;  /* 0x00000058080878a4 */ /* 0x000fe2000f8e023f */
[-C--:B------:R-:W-:Y:S01]  /*15750*/  IADD3 RZ, P4, R35, R126.reuse, RZ ;  /* 0x0000007e23ff7210 */ /* 0x080fe20007f9e0ff */
[----:B------:R-:W-:Y:S01]  /*15760*/  UIMAD UR9, UR9, 0x59, URZ ;  /* 0x00000059090978a4 */ /* 0x000fe2000f8e023f */
[----:B------:R-:W-:Y:S02]  /*15770*/  IADD3 RZ, P5, R37, R126, RZ ;  /* 0x0000007e25ff7210 */ /* 0x000fe40007fbe0ff */
[----:B------:R-:W-:Y:S02]  /*15780*/  PRMT R206, R15, 0x7771, RZ ;  /* 0x000077710fce7816 */ /* 0x000fe400000000ff */
[----:B------:R-:W-:Y:S01]  /*15790*/  PRMT R207, R12, 0x7772, RZ ;  /* 0x000077720ccf7816 */ /* 0x000fe200000000ff */
[----:B-1----:R-:W-:Y:S01]  /*157a0*/  IMAD R33, R42, 0x59, RZ ;  /* 0x000000592a217824 */ /* 0x002fe200078e02ff */
[-C--:B------:R-:W-:Y:S01]  /*157b0*/  LEA.HI.X.SX32 R29, R35, R127.reuse, 0x1, P4 ;  /* 0x0000007f231d7211 */ /* 0x080fe200020f0eff */
[----:B------:R-:W1:Y:S01]  /*157c0*/  LDC R42, c[0x0][0x278] ;  /* 0x00009e00ff2a7b82 */ /* 0x000e620000000800 */
[----:B------:R-:W-:Y:S01]  /*157d0*/  VIADD R28, R34, UR6 ;  /* 0x00000006221c7c36 */ /* 0x000fe20008000000 */
[----:B------:R-:W-:-:S02]  /*157e0*/  LEA.HI.X.SX32 R31, R37, R127, 0x1, P5 ;  /* 0x0000007f251f7211 */ /* 0x000fc400028f0eff */
[CC--:B------:R-:W-:Y:S01]  /*157f0*/  IADD3 RZ, P6, R33.reuse, R126.reuse, RZ ;  /* 0x0000007e21ff7210 */ /* 0x0c0fe20007fde0ff */
[----:B------:R-:W-:Y:S01]  /*15800*/  VIADD R30, R34, UR8 ;  /* 0x00000008221e7c36 */ /* 0x000fe20008000000 */
[----:B------:R-:W-:Y:S01]  /*15810*/  PRMT R208, R12, 0x7773, RZ ;  /* 0x000077730cd07816 */ /* 0x000fe200000000ff */
[----:B------:R-:W-:Y:S01]  /*15820*/  VIADD R32, R34, UR9 ;  /* 0x0000000922207c36 */ /* 0x000fe20008000000 */
[----:B------:R-:W-:Y:S01]  /*15830*/  LEA.HI.X.SX32 R33, R33, R127, 0x1, P6 ;  /* 0x0000007f21217211 */ /* 0x000fe200030f0eff */
[----:B------:R-:W-:Y:S01]  /*15840*/  STG.E.U8 desc[UR50][R28.64], R206 ;  /* 0x000000ce1c007986 */ /* 0x000fe2000c101132 */
[----:B0-----:R-:W-:Y:S01]  /*15850*/  IMAD R35, R36, 0x5a, RZ ;  /* 0x0000005a24237824 */ /* 0x001fe200078e02ff */
[----:B------:R-:W-:Y:S01]  /*15860*/  ULDC UR6, c[0x0][0x278] ;  /* 0x00009e0000067ab9 */ /* 0x000fe20000000800 */
[----:B------:R-:W0:Y:S01]  /*15870*/  LDC R36, c[0x0][0x278] ;  /* 0x00009e00ff247b82 */ /* 0x000e220000000800 */
[----:B------:R-:W-:Y:S01]  /*15880*/  STG.E.U8 desc[UR50][R30.64], R207 ;  /* 0x000000cf1e007986 */ /* 0x000fe2000c101132 */
[----:B---3--:R-:W-:Y:S01]  /*15890*/  IMAD R37, R40, 0x5b, RZ ;  /* 0x0000005b28257824 */ /* 0x008fe200078e02ff */
[----:B------:R-:W-:Y:S01]  /*158a0*/  ULDC UR8, c[0x0][0x278] ;  /* 0x00009e0000087ab9 */ /* 0x000fe20000000800 */
[----:B------:R-:W-:Y:S01]  /*158b0*/  ULDC UR9, c[0x0][0x278] ;  /* 0x00009e0000097ab9 */ /* 0x000fe20000000800 */
[----:B------:R5:W-:Y:S01]  /*158c0*/  STG.E.U8 desc[UR50][R32.64], R208 ;  /* 0x000000d020007986 */ /* 0x000be2000c101132 */
[----:B------:R-:W-:Y:S01]  /*158d0*/  UIMAD UR6, UR6, 0x5a, URZ ;  /* 0x0000005a060678a4 */ /* 0x000fe2000f8e023f */
[-C--:B------:R-:W-:Y:S01]  /*158e0*/  IADD3 RZ, P4, R35, R126.reuse, RZ ;  /* 0x0000007e23ff7210 */ /* 0x080fe20007f9e0ff */
[----:B------:R-:W3:Y:S01]  /*158f0*/  LDC R40, c[0x0][0x278] ;  /* 0x00009e00ff287b82 */ /* 0x000ee20000000800 */
[----:B------:R-:W-:Y:S01]  /*15900*/  UIMAD UR8, UR8, 0x5b, URZ ;  /* 0x0000005b080878a4 */ /* 0x000fe2000f8e023f */
[----:B------:R-:W-:Y:S01]  /*15910*/  IADD3 RZ, P5, R37, R126, RZ ;  /* 0x0000007e25ff7210 */ /* 0x000fe20007fbe0ff */
[----:B------:R-:W-:Y:S01]  /*15920*/  UIMAD UR9, UR9, 0x5c, URZ ;  /* 0x0000005c090978a4 */ /* 0x000fe2000f8e023f */
[----:B------:R-:W-:-:S02]  /*15930*/  PRMT R210, R13, 0x7772, RZ ;  /* 0x000077720dd27816 */ /* 0x000fc400000000ff */
[----:B------:R-:W-:Y:S02]  /*15940*/  PRMT R211, R13, 0x7773, RZ ;  /* 0x000077730dd37816 */ /* 0x000fe400000000ff */
[----:B------:R-:W-:Y:S01]  /*15950*/  PRMT R209, R14, 0x7772, RZ ;  /* 0x000077720ed17816 */ /* 0x000fe200000000ff */
[----:B-----5:R-:W-:Y:S01]  /*15960*/  IMAD R33, R41, 0x5c, RZ ;  /* 0x0000005c29217824 */ /* 0x020fe200078e02ff */
[-C--:B------:R-:W-:Y:S01]  /*15970*/  LEA.HI.X.SX32 R29, R35, R127.reuse, 0x1, P4 ;  /* 0x0000007f231d7211 */ /* 0x080fe200020f0eff */
[----:B------:R-:W5:Y:S01]  /*15980*/  LDC R41, c[0x0][0x278] ;  /* 0x00009e00ff297b82 */ /* 0x000f620000000800 */
[----:B------:R-:W-:Y:S01]  /*15990*/  VIADD R28, R34, UR6 ;  /* 0x00000006221c7c36 */ /* 0x000fe20008000000 */
[-C--:B------:R-:W-:Y:S02]  /*159a0*/  LEA.HI.X.SX32 R31, R37, R127.reuse, 0x1, P5 ;  /* 0x0000007f251f7211 */ /* 0x080fe400028f0eff */
[C---:B------:R-:W-:Y:S01]  /*159b0*/  IADD3 RZ, P6, R33.reuse, R126, RZ ;  /* 0x0000007e21ff7210 */ /* 0x040fe20007fde0ff */
[----:B----4-:R-:W-:Y:S01]  /*159c0*/  IMAD R35, R38, 0x5d, RZ ;  /* 0x0000005d26237824 */ /* 0x010fe200078e02ff */
[----:B------:R-:W-:Y:S01]  /*159d0*/  ULDC UR6, c[0x0][0x278] ;  /* 0x00009e0000067ab9 */ /* 0x000fe20000000800 */
[C---:B------:R-:W-:Y:S01]  /*159e0*/  VIADD R30, R34.reuse, UR8 ;  /* 0x00000008221e7c36 */ /* 0x040fe20008000000 */
[----:B------:R-:W4:Y:S01]  /*159f0*/  LDC R38, c[0x0][0x278] ;  /* 0x00009e00ff267b82 */ /* 0x000f220000000800 */
[----:B------:R-:W-:Y:S01]  /*15a00*/  VIADD R32, R34, UR9 ;  /* 0x0000000922207c36 */ /* 0x000fe20008000000 */
[----:B------:R-:W-:Y:S01]  /*15a10*/  LEA.HI.X.SX32 R33, R33, R127, 0x1, P6 ;  /* 0x0000007f21217211 */ /* 0x000fe200030f0eff */
[----:B--2---:R-:W-:Y:S01]  /*15a20*/  IMAD R37, R39, 0x5e, RZ ;  /* 0x0000005e27257824 */ /* 0x004fe200078e02ff */
[----:B------:R2:W-:Y:S01]  /*15a30*/  STG.E.U8 desc[UR50][R28.64], R210 ;  /* 0x000000d21c007986 */ /* 0x0005e2000c101132 */
[----:B------:R-:W-:Y:S01]  /*15a40*/  ULDC UR8, c[0x0][0x278] ;  /* 0x00009e0000087ab9 */ /* 0x000fe20000000800 */
[----:B------:R-:W-:-:S02]  /*15a50*/  ULDC UR9, c[0x0][0x278] ;  /* 0x00009e0000097ab9 */ /* 0x000fc40000000800 */
[----:B------:R-:W5:Y:S01]  /*15a60*/  LDC R39, c[0x0][0x278] ;  /* 0x00009e00ff277b82 */ /* 0x000f620000000800 */
[----:B------:R-:W-:Y:S01]  /*15a70*/  STG.E.U8 desc[UR50][R30.64], R211 ;  /* 0x000000d31e007986 */ /* 0x000fe2000c101132 */
[----:B------:R-:W-:-:S03]  /*15a80*/  UIMAD UR6, UR6, 0x5d, URZ ;  /* 0x0000005d060678a4 */ /* 0x000fc6000f8e023f */
[----:B------:R1:W-:Y:S01]  /*15a90*/  STG.E.U8 desc[UR50][R32.64], R209 ;  /* 0x000000d120007986 */ /* 0x0003e2000c101132 */
[----:B------:R-:W-:Y:S01]  /*15aa0*/  UIMAD UR8, UR8, 0x5e, URZ ;  /* 0x0000005e080878a4 */ /* 0x000fe2000f8e023f */
[-C--:B------:R-:W-:Y:S01]  /*15ab0*/  IADD3 RZ, P4, R35, R126.reuse, RZ ;  /* 0x0000007e23ff7210 */ /* 0x080fe20007f9e0ff */
[----:B------:R-:W-:Y:S01]  /*15ac0*/  UIMAD UR9, UR9, 0x5f, URZ ;  /* 0x0000005f090978a4 */ /* 0x000fe2000f8e023f */
[----:B------:R-:W-:Y:S01]  /*15ad0*/  IADD3 RZ, P5, R37, R126, RZ ;  /* 0x0000007e25ff7210 */ /* 0x000fe20007fbe0ff */
[----:B--2---:R-:W-:Y:S01]  /*15ae0*/  VIADD R28, R34, UR6 ;  /* 0x00000006221c7c36 */ /* 0x004fe20008000000 */
[----:B------:R-:W-:Y:S01]  /*15af0*/  LEA.HI.X.SX32 R29, R35, R127, 0x1, P4 ;  /* 0x0000007f231d7211 */ /* 0x000fe200020f0eff */
[----:B------:R-:W2:Y:S01]  /*15b00*/  LDC R43, c[0x0][0x278] ;  /* 0x00009e00ff2b7b82 */ /* 0x000ea20000000800 */
[----:B-1----:R-:W-:Y:S01]  /*15b10*/  IMAD R33, R42, 0x5f, RZ ;  /* 0x0000005f2a217824 */ /* 0x002fe200078e02ff */
[----:B------:R-:W-:Y:S01]  /*15b20*/  PRMT R214, R14, 0x7773, RZ ;  /* 0x000077730ed67816 */ /* 0x000fe200000000ff */
[----:B0-----:R-:W-:-:S05]  /*15b30*/  IMAD R35, R36, 0x60, RZ ;  /* 0x0000006024237824 */ /* 0x001fca00078e02ff */
[----:B------:R-:W0:Y:S01]  /*15b40*/  LDC R42, c[0x0][0x278] ;  /* 0x00009e00ff2a7b82 */ /* 0x000e220000000800 */
[----:B------:R-:W-:Y:S01]  /*15b50*/  PRMT R212, R15, 0x7772, RZ ;  /* 0x000077720fd47816 */ /* 0x000fe200000000ff */
[C---:B------:R-:W-:Y:S01]  /*15b60*/  VIADD R30, R34.reuse, UR8 ;  /* 0x00000008221e7c36 */ /* 0x040fe20008000000 */
[-C--:B------:R-:W-:Y:S01]  /*15b70*/  IADD3 RZ, P6, R33, R126.reuse, RZ ;  /* 0x0000007e21ff7210 */ /* 0x080fe20007fde0ff */
[----:B------:R-:W-:Y:S01]  /*15b80*/  VIADD R32, R34, UR9 ;  /* 0x0000000922207c36 */ /* 0x000fe20008000000 */
[-C--:B------:R-:W-:Y:S01]  /*15b90*/  LEA.HI.X.SX32 R31, R37, R127.reuse, 0x1, P5 ;  /* 0x0000007f251f7211 */ /* 0x080fe200028f0eff */
[----:B---3--:R-:W-:Y:S01]  /*15ba0*/  IMAD R37, R40, 0x61, RZ ;  /* 0x0000006128257824 */ /* 0x008fe200078e02ff */
[----:B------:R-:W-:Y:S01]  /*15bb0*/  PRMT R213, R15, 0x7773, RZ ;  /* 0x000077730fd57816 */ /* 0x000fe200000000ff */
[----:B------:R1:W-:Y:S01]  /*15bc0*/  STG.E.U8 desc[UR50][R28.64], R214 ;  /* 0x000000d61c007986 */ /* 0x0003e2000c101132 */
[-C--:B------:R-:W-:Y:S01]  /*15bd0*/  LEA.HI.X.SX32 R33, R33, R127.reuse, 0x1, P6 ;  /* 0x0000007f21217211 */ /* 0x080fe200030f0eff */
[----:B------:R-:W-:Y:S01]  /*15be0*/  ULDC UR6, c[0x0][0x278] ;  /* 0x00009e0000067ab9 */ /* 0x000fe20000000800 */
[-C--:B------:R-:W-:Y:S01]  /*15bf0*/  IADD3 RZ, P4, R35, R126.reuse, RZ ;  /* 0x0000007e23ff7210 */ /* 0x080fe20007f9e0ff */
[----:B------:R-:W-:Y:S01]  /*15c00*/  STG.E.U8 desc[UR50][R30.64], R212 ;  /* 0x000000d41e007986 */ /* 0x000fe2000c101132 */
[----:B------:R-:W-:Y:S01]  /*15c10*/  UIMAD UR6, UR6, 0x60, URZ ;  /* 0x00000060060678a4 */ /* 0x000fe2000f8e023f */
[----:B------:R-:W-:Y:S01]  /*15c20*/  IADD3 RZ, P5, R37, R126, RZ ;  /* 0x0000007e25ff7210 */ /* 0x000fe20007fbe0ff */
[----:B------:R-:W-:Y:S01]  /*15c30*/  ULDC UR8, c[0x0][0x278] ;  /* 0x00009e0000087ab9 */ /* 0x000fe20000000800 */
[----:B------:R5:W-:Y:S01]  /*15c40*/  STG.E.U8 desc[UR50][R32.64], R213 ;  /* 0x000000d520007986 */ /* 0x000be2000c101132 */
[----:B------:R-:W3:Y:S01]  /*15c50*/  LDC R36, c[0x0][0x278] ;  /* 0x00009e00ff247b82 */ /* 0x000ee20000000800 */
[----:B------:R-:W-:Y:S01]  /*15c60*/  ULDC UR9, c[0x0][0x278] ;  /* 0x00009e0000097ab9 */ /* 0x000fe20000000800 */
[----:B------:R-:W-:Y:S01]  /*15c70*/  UIMAD UR8, UR8, 0x61, URZ ;  /* 0x00000061080878a4 */ /* 0x000fe2000f8e023f */
[----:B-1----:R-:W-:Y:S01]  /*15c80*/  LEA.HI.X.SX32 R29, R35, R127, 0x1, P4 ;  /* 0x0000007f231d7211 */ /* 0x002fe200020f0eff */
[----:B----4-:R-:W-:Y:S01]  /*15c90*/  IMAD R35, R38, 0x63, RZ ;  /* 0x0000006326237824 */ /* 0x010fe200078e02ff */
[----:B------:R-:W-:-:S03]  /*15ca0*/  UIMAD UR9, UR9, 0x62, URZ ;  /* 0x00000062090978a4 */ /* 0x000fc6000f8e023f */
[----:B------:R-:W1:Y:S01]  /*15cb0*/  LDC R40, c[0x0][0x278] ;  /* 0x00009e00ff287b82 */ /* 0x000e620000000800 */
[----:B-----5:R-:W-:Y:S01]  /*15cc0*/  IMAD R33, R41, 0x62, RZ ;  /* 0x0000006229217824 */ /* 0x020fe200078e02ff */
[-C--:B------:R-:W-:Y:S01]  /*15cd0*/  LEA.HI.X.SX32 R31, R37, R127.reuse, 0x1, P5 ;  /* 0x0000007f251f7211 */ /* 0x080fe200028f0eff */
[----:B------:R-:W-:Y:S01]  /*15ce0*/  VIADD R28, R34, UR6 ;  /* 0x00000006221c7c36 */ /* 0x000fe20008000000 */
[----:B------:R-:W-:Y:S01]  /*15cf0*/  PRMT R216, R16, 0x7770, RZ ;  /* 0x0000777010d87816 */ /* 0x000fe200000000ff */
[----:B------:R-:W-:Y:S01]  /*15d00*/  IMAD R37, R39, 0x64, RZ ;  /* 0x0000006427257824 */ /* 0x000fe200078e02ff */
[-C--:B------:R-:W-:Y:S02]  /*15d10*/  IADD3 RZ, P6, R33, R126.reuse, RZ ;  /* 0x0000007e21ff7210 */ /* 0x080fe40007fde0ff */
[----:B------:R-:W4:Y:S01]  /*15d20*/  LDC R41, c[0x0][0x278] ;  /* 0x00009e00ff297b82 */ /* 0x000f220000000800 */
[-C--:B------:R-:W-:Y:S01]  /*15d30*/  IADD3 RZ, P4, R35, R126.reuse, RZ ;  /* 0x0000007e23ff7210 */ /* 0x080fe20007f9e0ff */
[----:B------:R-:W-:Y:S01]  /*15d40*/  VIADD R30, R34, UR8 ;  /* 0x00000008221e7c36 */ /* 0x000fe20008000000 */
[----:B------:R-:W-:Y:S01]  /*15d50*/  PRMT R217, R16, 0x7771, RZ ;  /* 0x0000777110d97816 */ /* 0x000fe200000000ff */
[C---:B------:R-:W-:Y:S01]  /*15d60*/  VIADD R32, R34.reuse, UR9 ;  /* 0x0000000922207c36 */ /* 0x040fe20008000000 */
[----:B------:R-:W-:Y:S01]  /*15d70*/  PRMT R215, R17, 0x7770, RZ ;  /* 0x0000777011d77816 */ /* 0x000fe200000000ff */
[----:B------:R5:W-:Y:S01]  /*15d80*/  STG.E.U8 desc[UR50][R28.64], R216 ;  /* 0x000000d81c007986 */ /* 0x000be2000c101132 */
[-C--:B------:R-:W-:Y:S01]  /*15d90*/  LEA.HI.X.SX32 R33, R33, R127.reuse, 0x1, P6 ;  /* 0x0000007f21217211 */ /* 0x080fe200030f0eff */
[----:B------:R-:W-:Y:S01]  /*15da0*/  ULDC UR6, c[0x0][0x278] ;  /* 0x00009e0000067ab9 */ /* 0x000fe20000000800 */
[----:B------:R-:W-:Y:S01]  /*15db0*/  IADD3 RZ, P5, R37, R126, RZ ;  /* 0x0000007e25ff7210 */ /* 0x000fe20007fbe0ff */
[----:B------:R-:W-:Y:S01]  /*15dc0*/  ULDC UR8, c[0x0][0x278] ;  /* 0x00009e0000087ab9 */ /* 0x000fe20000000800 */
[----:B------:R-:W-:Y:S01]  /*15dd0*/  UIMAD UR6, UR6, 0x63, URZ ;  /* 0x00000063060678a4 */ /* 0x000fe2000f8e023f */
[----:B------:R2:W-:Y:S01]  /*15de0*/  STG.E.U8 desc[UR50][R30.64], R217 ;  /* 0x000000d91e007986 */ /* 0x0005e2000c101132 */
[----:B------:R-:W-:Y:S01]  /*15df0*/  UIMAD UR8, UR8, 0x64, URZ ;  /* 0x00000064080878a4 */ /* 0x000fe2000f8e023f */
[----:B------:R-:W4:Y:S01]  /*15e00*/  LDC R39, c[0x0][0x278] ;  /* 0x00009e00ff277b82 */ /* 0x000f220000000800 */
[----:B------:R-:W-:Y:S01]  /*15e10*/  ULDC UR9, c[0x0][0x278] ;  /* 0x00009e0000097ab9 */ /* 0x000fe20000000800 */
[-C--:B-----5:R-:W-:Y:S01]  /*15e20*/  LEA.HI.X.SX32 R29, R35, R127.reuse, 0x1, P4 ;  /* 0x0000007f231d7211 */ /* 0x0a0fe200020f0eff */
[----:B------:R0:W-:Y:S05]  /*15e30*/  STG.E.U8 desc[UR50][R32.64], R215 ;  /* 0x000000d720007986 */ /* 0x0001ea000c101132 */
[----:B------:R-:W5:Y:S01]  /*15e40*/  LDC R35, c[0x0][0x278] ;  /* 0x00009e00ff237b82 */ /* 0x000f620000000800 */
[----:B--2---:R-:W-:Y:S01]  /*15e50*/  LEA.HI.X.SX32 R31, R37, R127, 0x1, P5 ;  /* 0x0000007f251f7211 */ /* 0x004fe200028f0eff */
[----:B------:R-:W-:Y:S01]  /*15e60*/  UIMAD UR9, UR9, 0x65, URZ ;  /* 0x00000065090978a4 */ /* 0x000fe2000f8e023f */
[----:B------:R-:W-:Y:S01]  /*15e70*/  PRMT R220, R17, 0x7771, RZ ;  /* 0x0000777111dc7816 */ /* 0x000fe200000000ff */
[----:B------:R-:W-:Y:S01]  /*15e80*/  VIADD R28, R34, UR6 ;  /* 0x00000006221c7c36 */ /* 0x000fe20008000000 */
[----:B------:R-:W-:-:S03]  /*15e90*/  PRMT R218, R18, 0x7770, RZ ;  /* 0x0000777012da7816 */ /* 0x000fc600000000ff */
[----:B------:R-:W2:Y:S01]  /*15ea0*/  LDC R38, c[0x0][0x278] ;  /* 0x00009e00ff267b82 */ /* 0x000ea20000000800 */
[----:B0-----:R-:W-:Y:S02]  /*15eb0*/  IMAD R33, R42, 0x65, RZ ;  /* 0x000000652a217824 */ /* 0x001fe400078e02ff */
[----:B------:R-:W-:-:S05]  /*15ec0*/  VIADD R30, R34, UR8 ;  /* 0x00000008221e7c36 */ /* 0x000fca0008000000 */
[----:B------:R-:W0:Y:S01]  /*15ed0*/  LDC R37, c[0x0][0x278] ;  /* 0x00009e00ff257b82 */ /* 0x000e220000000800 */
[C---:B------:R-:W-:Y:S01]  /*15ee0*/  IADD3 RZ, P6, R33.reuse, R126, RZ ;  /* 0x0000007e21ff7210 */ /* 0x040fe20007fde0ff */
[----:B------:R3:W-:Y:S01]  /*15ef0*/  STG.E.U8 desc[UR50][R28.64], R220 ;  /* 0x000000dc1c007986 */ /* 0x0007e2000c101132 */
[----:B------:R-:W-:Y:S01]  /*15f00*/  PRMT R219, R18, 0x7771, RZ ;  /* 0x0000777112db7816 */ /* 0x000fe200000000ff */
[----:B------:R-:W-:Y:S01]  /*15f10*/  VIADD R32, R34, UR9 ;  /* 0x0000000922207c36 */ /* 0x000fe20008000000 */
[----:B------:R-:W-:Y:S01]  /*15f20*/  LEA.HI.X.SX32 R33, R33, R127, 0x1, P6 ;  /* 0x0000007f21217211 */ /* 0x000fe200030f0eff */
[----:B------:R1:W-:Y:S01]  /*15f30*/  STG.E.U8 desc[UR50][R30.64], R218 ;  /* 0x000000da1e007986 */ /* 0x0003e2000c101132 */
[----:B------:R-:W-:Y:S01]  /*15f40*/  ULDC UR6, c[0x0][0x278] ;  /* 0x00009e0000067ab9 */ /* 0x000fe20000000800 */
[----:B------:R-:W2:Y:S01]  /*15f50*/  LDC R42, c[0x0][0x278] ;  /* 0x00009e00ff2a7b82 */ /* 0x000ea20000000800 */
[----:B------:R-:W-:Y:S01]  /*15f60*/  ULDC UR8, c[0x0][0x278] ;  /* 0x00009e0000087ab9 */ /* 0x000fe20000000800 */
[----:B---3--:R-:W-:Y:S01]  /*15f70*/  IMAD R29, R36, 0x66, RZ ;  /* 0x00000066241d7824 */ /* 0x008fe200078e02ff */
[----:B------:R-:W-:-:S05]  /*15f80*/  ULDC UR9, c[0x0][0x278] ;  /* 0x00009e0000097ab9 */ /* 0x000fca0000000800 */
[----:B------:R-:W3:Y:S01]  /*15f90*/  LDC R36, c[0x0][0x278] ;  /* 0x00009e00ff247b82 */ /* 0x000ee20000000800 */
[----:B-1----:R-:W-:Y:S01]  /*15fa0*/  IMAD R31, R40, 0x67, RZ ;  /* 0x00000067281f7824 */ /* 0x002fe200078e02ff */
[----:B------:R4:W-:Y:S01]  /*15fb0*/  STG.E.U8 desc[UR50][R32.64], R219 ;  /* 0x000000db20007986 */ /* 0x0009e2000c101132 */
[----:B------:R-:W-:-:S05]  /*15fc0*/  UIMAD UR6, UR6, 0x66, URZ ;  /* 0x00000066060678a4 */ /* 0x000fca000f8e023f */
[----:B------:R-:W1:Y:S01]  /*15fd0*/  LDC R40, c[0x0][0x278] ;  /* 0x00009e00ff287b82 */ /* 0x000e620000000800 */
[----:B------:R-:W-:Y:S01]  /*15fe0*/  UIMAD UR8, UR8, 0x67, URZ ;  /* 0x00000067080878a4 */ /* 0x000fe2000f8e023f */
[-C--:B------:R-:W-:Y:S01]  /*15ff0*/  IADD3 RZ, P4, R29, R126.reuse, RZ ;  /* 0x0000007e1dff7210 */ /* 0x080fe20007f9e0ff */
[----:B------:R-:W-:Y:S01]  /*16000*/  UIMAD UR9, UR9, 0x68, URZ ;  /* 0x00000068090978a4 */ /* 0x000fe2000f8e023f */
[----:B----4-:R-:W-:Y:S01]  /*16010*/  IMAD R33, R41, 0x68, RZ ;  /* 0x0000006829217824 */ /* 0x010fe200078e02ff */
[-C--:B------:R-:W-:Y:S01]  /*16020*/  IADD3 RZ, P5, R31, R126.reuse, RZ ;  /* 0x0000007e1fff7210 */ /* 0x080fe20007fbe0ff */
[C---:B------:R-:W-:Y:S01]  /*16030*/  VIADD R28, R34.reuse, UR6 ;  /* 0x00000006221c7c36 */ /* 0x040fe20008000000 */
[----:B------:R-:W-:Y:S01]  /*16040*/  PRMT R184, R19, 0x7770, RZ ;  /* 0x0000777013b87816 */ /* 0x000fe200000000ff */
[----:B-----5:R-:W-:Y:S01]  /*16050*/  IMAD R35, R35, 0x69, RZ ;  /* 0x0000006923237824 */ /* 0x020fe200078e02ff */
[-C--:B------:R-:W-:Y:S01]  /*16060*/  IADD3 RZ, P6, R33, R126.reuse, RZ ;  /* 0x0000007e21ff7210 */ /* 0x080fe20007fde0ff */
[----:B------:R-:W-:Y:S01]  /*16070*/  ULDC UR6, c[0x0][0x278] ;  /* 0x00009e0000067ab9 */ /* 0x000fe20000000800 */
[-C--:B------:R-:W-:Y:S01]  /*16080*/  LEA.HI.X.SX32 R29, R29, R127.reuse, 0x1, P4 ;  /* 0x0000007f1d1d7211 */ /* 0x080fe200020f0eff */
[C---:B------:R-:W-:Y:S01]  /*16090*/  VIADD R30, R34.reuse, UR8 ;  /* 0x00000008221e7c36 */ /* 0x040fe20008000000 */
[----:B------:R-:W-:Y:S01]  /*160a0*/  PRMT R221, R19, 0x7771, RZ ;  /* 0x0000777113dd7816 */ /* 0x000fe200000000ff */
[----:B------:R-:W-:Y:S01]  /*160b0*/  VIADD R32, R34, UR9 ;  /* 0x0000000922207c36 */ /* 0x000fe20008000000 */
[-C--:B------:R-:W-:Y:S01]  /*160c0*/  LEA.HI.X.SX32 R31, R31, R127.reuse, 0x1, P5 ;  /* 0x0000007f1f1f7211 */ /* 0x080fe200028f0eff */
[----:B------:R-:W-:Y:S01]  /*160d0*/  UIMAD UR6, UR6, 0x69, URZ ;  /* 0x00000069060678a4 */ /* 0x000fe2000f8e023f */
[----:B------:R-:W-:Y:S01]  /*160e0*/  PRMT R222, R16, 0x7772, RZ ;  /* 0x0000777210de7816 */ /* 0x000fe200000000ff */
[----:B0-----:R-:W-:Y:S01]  /*160f0*/  IMAD R37, R37, 0x6a, RZ ;  /* 0x0000006a25257824 */ /* 0x001fe200078e02ff */
[----:B------:R-:W-:Y:S01]  /*16100*/  LEA.HI.X.SX32 R33, R33, R127, 0x1, P6 ;  /* 0x0000007f21217211 */ /* 0x000fe200030f0eff */
[----:B------:R-:W-:Y:S01]  /*16110*/  IMAD R39, R39, 0x6b, RZ ;  /* 0x0000006b27277824 */ /* 0x000fe200078e02ff */
[----:B------:R-:W-:Y:S01]  /*16120*/  IADD3 RZ, P5, R35, R126, RZ ;  /* 0x0000007e23ff7210 */ /* 0x000fe20007fbe0ff */
[----:B--2---:R-:W-:Y:S01]  /*16130*/  IMAD R41, R38, 0x6c, RZ ;  /* 0x0000006c26297824 */ /* 0x004fe200078e02ff */
[----:B------:R0:W-:Y:S01]  /*16140*/  STG.E.U8 desc[UR50][R28.64], R184 ;  /* 0x000000b81c007986 */ /* 0x0001e2000c101132 */
[----:B------:R-:W2:Y:S01]  /*16150*/  LDC R38, c[0x0][0x278] ;  /* 0x00009e00ff267b82 */ /* 0x000ea20000000800 */
[----:B------:R-:W-:-:S02]  /*16160*/  PRMT R223, R16, 0x7773, RZ ;  /* 0x0000777310df7816 */ /* 0x000fc400000000ff */
[----:B------:R4:W-:Y:S01]  /*16170*/  STG.E.U8 desc[UR50][R30.64], R221 ;  /* 0x000000dd1e007986 */ /* 0x0009e2000c101132 */
[----:B------:R-:W-:-:S03]  /*16180*/  IMAD R43, R43, 0x6d, RZ ;  /* 0x0000006d2b2b7824 */ /* 0x000fc600078e02ff */
[----:B------:R5:W-:Y:S01]  /*16190*/  STG.E.U8 desc[UR50][R32.64], R222 ;  /* 0x000000de20007986 */ /* 0x000be2000c101132 */
[----:B0-----:R-:W-:Y:S01]  /*161a0*/  VIADD R28, R34, UR6 ;  /* 0x00000006221c7c36 */ /* 0x001fe20008000000 */
[-C--:B------:R-:W-:Y:S02]  /*161b0*/  LEA.HI.X.SX32 R29, R35, R127.reuse, 0x1, P5 ;  /* 0x0000007f231d7211 */ /* 0x080fe400028f0eff */
[-C--:B----4-:R-:W-:Y:S02]  /*161c0*/  IADD3 R30, P4, R37, R126.reuse, RZ ;  /* 0x0000007e251e7210 */ /* 0x090fe40007f9e0ff */
[-C--:B------:R-:W-:Y:S02]  /*161d0*/  IADD3 R34, P5, R41, R126.reuse, RZ ;  /* 0x0000007e29227210 */ /* 0x080fe40007fbe0ff */
[----:B-----5:R-:W-:Y:S02]  /*161e0*/  IADD3 R32, P6, R39, R126, RZ ;  /* 0x0000007e27207210 */ /* 0x020fe40007fde0ff */
[-C--:B------:R-:W-:Y:S01]  /*161f0*/  LEA.HI.X.SX32 R31, R37, R127.reuse, 0x1, P4 ;  /* 0x0000007f251f7211 */ /* 0x080fe200020f0eff */
[----:B---3--:R-:W-:Y:S01]  /*16200*/  IMAD R37, R36, 0x6e, RZ ;  /* 0x0000006e24257824 */ /* 0x008fe200078e02ff */
[-C--:B------:R-:W-:Y:S01]  /*16210*/  LEA.HI.X.SX32 R33, R39, R127.reuse, 0x1, P6 ;  /* 0x0000007f27217211 */ /* 0x080fe200030f0eff */
[----:B------:R0:W-:Y:S01]  /*16220*/  STG.E.U8 desc[UR50][R28.64], R223 ;  /* 0x000000df1c007986 */ /* 0x0001e2000c101132 */
[----:B------:R-:W-:Y:S01]  /*16230*/  LEA.HI.X.SX32 R35, R41, R127, 0x1, P5 ;  /* 0x0000007f29237211 */ /* 0x000fe200028f0eff */
[----:B------:R-:W3:Y:S01]  /*16240*/  LDC R36, c[0x0][0x278] ;  /* 0x00009e00ff247b82 */ /* 0x000ee20000000800 */
[----:B-1----:R-:W-:Y:S01]  /*16250*/  IMAD R39, R40, 0x6f, RZ ;  /* 0x0000006f28277824 */ /* 0x002fe200078e02ff */
[C---:B------:R-:W-:Y:S01]  /*16260*/  PRMT R226, R17.reuse, 0x7772, RZ ;  /* 0x0000777211e27816 */ /* 0x040fe200000000ff */
[----:B------:R-:W-:Y:S01]  /*16270*/  IMAD R41, R42, 0x70, RZ ;  /* 0x000000702a297824 */ /* 0x000fe200078e02ff */
[----:B------:R-:W-:-:S04]  /*16280*/  PRMT R227, R17, 0x7773, RZ ;  /* 0x0000777311e37816 */ /* 0x000fc800000000ff */
[----:B------:R-:W1:Y:S01]  /*16290*/  LDC R40, c[0x0][0x278] ;  /* 0x00009e00ff287b82 */ /* 0x000e620000000800 */
[----:B0-----:R-:W-:Y:S02]  /*162a0*/  IADD3 R28, P4, R43, R126, RZ ;  /* 0x0000007e2b1c7210 */ /* 0x001fe40007f9e0ff */
[----:B------:R-:W-:-:S05]  /*162b0*/  PRMT R224, R18, 0x7772, RZ ;  /* 0x0000777212e07816 */ /* 0x000fca00000000ff */
[----:B------:R-:W0:Y:S01]  /*162c0*/  LDC R42, c[0x0][0x278] ;  /* 0x00009e00ff2a7b82 */ /* 0x000e220000000800 */
[----:B------:R-:W-:Y:S02]  /*162d0*/  PRMT R225, R18, 0x7773, RZ ;  /* 0x0000777312e17816 */ /* 0x000fe400000000ff */
[----:B------:R-:W-:Y:S01]  /*162e0*/  LEA.HI.X.SX32 R29, R43, R127, 0x1, P4 ;  /* 0x0000007f2b1d7211 */ /* 0x000fe200020f0eff */
[----:B------:R4:W-:Y:S01]  /*162f0*/  STG.E.U8 desc[UR50][R30.64], R226 ;  /* 0x000000e21e007986 */ /* 0x0009e2000c101132 */
[----:B------:R-:W-:-:S03]  /*16300*/  IMAD R43, R47, 0x71, RZ ;  /* 0x000000712f2b7824 */ /* 0x000fc600078e02ff */
[----:B------:R-:W-:Y:S01]  /*16310*/  STG.E.U8 desc[UR50][R32.64], R227 ;  /* 0x000000e320007986 */ /* 0x000fe2000c101132 */
[----:B------:R-:W5:Y:S03]  /*16320*/  LDC R47, c[0x0][0x278] ;  /* 0x00009e00ff2f7b82 */ /* 0x000f660000000800 */
[----:B------:R-:W-:Y:S04]  /*16330*/  STG.E.U8 desc[UR50][R34.64], R224 ;  /* 0x000000e022007986 */ /* 0x000fe8000c101132 */
[----:B------:R2:W-:Y:S01]  /*16340*/  STG.E.U8 desc[UR50][R28.64], R225 ;  /* 0x000000e11c007986 */ /* 0x0005e2000c101132 */
[----:B----4-:R-:W-:Y:S02]  /*16350*/  IADD3 R30, P5, R39, R126, RZ ;  /* 0x0000007e271e7210 */ /* 0x010fe40007fbe0ff */
[----:B------:R-:W-:-:S02]  /*16360*/  PRMT R230, R19, 0x7772, RZ ;  /* 0x0000777213e67816 */ /* 0x000fc400000000ff */
[----:B------:R-:W-:Y:S01]  /*16370*/  LEA.HI.X.SX32 R31, R39, R127, 0x1, P5 ;  /* 0x0000007f271f7211 */ /* 0x000fe200028f0eff */
[----:B------:R-:W-:Y:S02]  /*16380*/  IMAD R39, R48, 0x73, RZ ;  /* 0x0000007330277824 */ /* 0x000fe400078e02ff */
[----:B------:R-:W4:Y:S01]  /*16390*/  LDC R48, c[0x0][0x278] ;  /* 0x00009e00ff307b82 */ /* 0x000f220000000800 */
[----:B--2---:R-:W-:-:S04]  /*163a0*/  IADD3 R28, P6, R37, R126, RZ ;  /* 0x0000007e251c7210 */ /* 0x004fc80007fde0ff */
[----:B------:R-:W-:Y:S01]  /*163b0*/  LEA.HI.X.SX32 R29, R37, R127, 0x1, P6 ;  /* 0x0000007f251d7211 */ /* 0x000fe200030f0eff */
[----:B------:R-:W-:Y:S02]  /*163c0*/  IMAD R37, R38, 0x72, RZ ;  /* 0x0000007226257824 */ /* 0x000fe400078e02ff */
[----:B------:R-:W2:Y:S01]  /*163d0*/  LDC R38, c[0x0][0x278] ;  /* 0x00009e00ff267b82 */ /* 0x000ea20000000800 */
[-C--:B------:R-:W-:Y:S01]  /*163e0*/  IADD3 R32, P4, R41, R126.reuse, RZ ;  /* 0x0000007e29207210 */ /* 0x080fe20007f9e0ff */
[----:B------:R1:W-:Y:S01]  /*163f0*/  STG.E.U8 desc[UR50][R28.64], R230 ;  /* 0x000000e61c007986 */ /* 0x0003e2000c101132 */
[----:B------:R-:W-:Y:S02]  /*16400*/  PRMT R231, R19, 0x7773, RZ ;  /* 0x0000777313e77816 */ /* 0x000fe400000000ff */
[----:B------:R-:W-:Y:S02]  /*16410*/  IADD3 R34, P6, R43, R126, RZ ;  /* 0x0000007e2b227210 */ /* 0x000fe40007fde0ff */
[----:B------:R-:W-:-:S02]  /*16420*/  PRMT R228, R24, 0x7770, RZ ;  /* 0x0000777018e47816 */ /* 0x000fc400000000ff */
[-C--:B------:R-:W-:Y:S01]  /*16430*/  LEA.HI.X.SX32 R33, R41, R127.reuse, 0x1, P4 ;  /* 0x0000007f29217211 */ /* 0x080fe200020f0eff */
[----:B---3--:R-:W-:Y:S01]  /*16440*/  IMAD R41, R36, 0x74, RZ ;  /* 0x0000007424297824 */ /* 0x008fe200078e02ff */
[----:B------:R-:W-:Y:S02]  /*16450*/  PRMT R229, R24, 0x7771, RZ ;  /* 0x0000777118e57816 */ /* 0x000fe400000000ff */
[-C--:B-1----:R-:W-:Y:S01]  /*16460*/  IADD3 R28, P5, R37, R126.reuse, RZ ;  /* 0x0000007e251c7210 */ /* 0x082fe20007fbe0ff */
[----:B------:R1:W-:Y:S01]  /*16470*/  STG.E.U8 desc[UR50][R30.64], R231 ;  /* 0x000000e71e007986 */ /* 0x0003e2000c101132 */
[-C--:B------:R-:W-:Y:S01]  /*16480*/  LEA.HI.X.SX32 R35, R43, R127.reuse, 0x1, P6 ;  /* 0x0000007f2b237211 */ /* 0x080fe200030f0eff */
[----:B------:R-:W-:Y:S01]  /*16490*/  IMAD R43, R40, 0x75, RZ ;  /* 0x00000075282b7824 */ /* 0x000fe200078e02ff */
[----:B------:R-:W-:Y:S01]  /*164a0*/  PRMT R232, R25, 0x7770, RZ ;  /* 0x0000777019e87816 */ /* 0x000fe200000000ff */
[----:B------:R-:W3:Y:S01]  /*164b0*/  LDC R40, c[0x0][0x278] ;  /* 0x00009e00ff287b82 */ /* 0x000ee20000000800 */
[----:B------:R-:W-:Y:S01]  /*164c0*/  LEA.HI.X.SX32 R29, R37, R127, 0x1, P5 ;  /* 0x0000007f251d7211 */ /* 0x000fe200028f0eff */
[----:B0-----:R-:W-:Y:S01]  /*164d0*/  IMAD R37, R42, 0x76, RZ ;  /* 0x000000762a257824 */ /* 0x001fe200078e02ff */
[----:B------:R0:W-:Y:S01]  /*164e0*/  STG.E.U8 desc[UR50][R32.64], R228 ;  /* 0x000000e420007986 */ /* 0x0001e2000c101132 */
[----:B-1----:R-:W-:-:S03]  /*164f0*/  IADD3 R30, P4, R39, R126, RZ ;  /* 0x0000007e271e7210 */ /* 0x002fc60007f9e0ff */
[----:B------:R1:W-:Y:S01]  /*16500*/  STG.E.U8 desc[UR50][R34.64], R229 ;  /* 0x000000e522007986 */ /* 0x0003e2000c101132 */
[----:B------:R-:W3:Y:S01]  /*16510*/  LDC R36, c[0x0][0x278] ;  /* 0x00009e00ff247b82 */ /* 0x000ee20000000800 */
[----:B------:R-:W-:Y:S02]  /*16520*/  LEA.HI.X.SX32 R31, R39, R127, 0x1, P4 ;  /* 0x0000007f271f7211 */ /* 0x000fe400020f0eff */
[----:B------:R5:W-:Y:S01]  /*16530*/  STG.E.U8 desc[UR50][R28.64], R232 ;  /* 0x000000e81c007986 */ /* 0x000be2000c101132 */
[-C--:B0-----:R-:W-:Y:S02]  /*16540*/  IADD3 R32, P6, R41, R126.reuse, RZ ;  /* 0x0000007e29207210 */ /* 0x081fe40007fde0ff */
[----:B------:R-:W-:Y:S02]  /*16550*/  PRMT R236, R25, 0x7771, RZ ;  /* 0x0000777119ec7816 */ /* 0x000fe400000000ff */
[----:B------:R-:W0:Y:S01]  /*16560*/  LDC R42, c[0x0][0x278] ;  /* 0x00009e00ff2a7b82 */ /* 0x000e220000000800 */
[----:B-1----:R-:W-:-:S02]  /*16570*/  IADD3 R34, P5, R43, R126, RZ ;  /* 0x0000007e2b227210 */ /* 0x002fc40007fbe0ff */
[C---:B------:R-:W-:Y:S02]  /*16580*/  PRMT R233, R26.reuse, 0x7770, RZ ;  /* 0x000077701ae97816 */ /* 0x040fe400000000ff */
[----:B-----5:R-:W-:Y:S02]  /*16590*/  IADD3 R28, P4, R37, R126, RZ ;  /* 0x0000007e251c7210 */ /* 0x020fe40007f9e0ff */
[----:B------:R-:W-:Y:S02]  /*165a0*/  LEA.HI.X.SX32 R33, R41, R127, 0x1, P6 ;  /* 0x0000007f29217211 */ /* 0x000fe400030f0eff */
[----:B------:R-:W-:Y:S02]  /*165b0*/  PRMT R235, R26, 0x7771, RZ ;  /* 0x000077711aeb7816 */ /* 0x000fe400000000ff */
[C---:B------:R-:W-:Y:S02]  /*165c0*/  PRMT R242, R27.reuse, 0x7773, RZ ;  /* 0x000077731bf27816 */ /* 0x040fe400000000ff */
[----:B------:R-:W-:-:S02]  /*165d0*/  PRMT R237, R27, 0x7772, RZ ;  /* 0x000077721bed7816 */ /* 0x000fc400000000ff */
[----:B------:R-:W-:Y:S02]  /*165e0*/  PRMT R234, R27, 0x7771, RZ ;  /* 0x000077711bea7816 */ /* 0x000fe400000000ff */
[-C--:B------:R-:W-:Y:S02]  /*165f0*/  LEA.HI.X.SX32 R35, R43, R127.reuse, 0x1, P5 ;  /* 0x0000007f2b237211 */ /* 0x080fe400028f0eff */
[----:B------:R-:W-:Y:S02]  /*16600*/  PRMT R27, R27, 0x7770, RZ ;  /* 0x000077701b1b7816 */ /* 0x000fe400000000ff */
[----:B------:R-:W-:Y:S01]  /*16610*/  LEA.HI.X.SX32 R29, R37, R127, 0x1, P4 ;  /* 0x0000007f251d7211 */ /* 0x000fe200020f0eff */
[----:B------:R-:W-:Y:S01]  /*16620*/  IMAD R37, R47, 0x77, RZ ;  /* 0x000000772f257824 */ /* 0x000fe200078e02ff */
[----:B------:R1:W-:Y:S01]  /*16630*/  STG.E.U8 desc[UR50][R30.64], R236 ;  /* 0x000000ec1e007986 */ /* 0x0003e2000c101132 */
[----:B--2---:R-:W-:Y:S01]  /*16640*/  IMAD R39, R38, 0x78, RZ ;  /* 0x0000007826277824 */ /* 0x004fe200078e02ff */
[----:B------:R-:W2:Y:S02]  /*16650*/  LDC R47, c[0x0][0x278] ;  /* 0x00009e00ff2f7b82 */ /* 0x000ea40000000800 */
[----:B------:R-:W-:Y:S01]  /*16660*/  STG.E.U8 desc[UR50][R32.64], R233 ;  /* 0x000000e920007986 */ /* 0x000fe2000c101132 */
[----:B----4-:R-:W-:-:S03]  /*16670*/  IMAD R43, R48, 0x7a, RZ ;  /* 0x0000007a302b7824 */ /* 0x010fc600078e02ff */
[----:B------:R-:W-:Y:S02]  /*16680*/  STG.E.U8 desc[UR50][R34.64], R235 ;  /* 0x000000eb22007986 */ /* 0x000fe4000c101132 */
[----:B------:R-:W4:Y:S02]  /*16690*/  LDC R38, c[0x0][0x278] ;  /* 0x00009e00ff267b82 */ /* 0x000f240000000800 */
[----:B------:R5:W-:Y:S01]  /*166a0*/  STG.E.U8 desc[UR50][R28.64], R27 ;  /* 0x0000001b1c007986 */ /* 0x000be2000c101132 */
[----:B------:R-:W-:Y:S01]  /*166b0*/  IMAD R41, R49, 0x79, RZ ;  /* 0x0000007931297824 */ /* 0x000fe200078e02ff */
[----:B-1----:R-:W-:-:S04]  /*166c0*/  IADD3 R30, P5, R39, R126, RZ ;  /* 0x0000007e271e7210 */ /* 0x002fc80007fbe0ff */
[----:B------:R-:W1:Y:S01]  /*166d0*/  LDC R48, c[0x0][0x278] ;  /* 0x00009e00ff307b82 */ /* 0x000e620000000800 */
[-C--:B-----5:R-:W-:Y:S01]  /*166e0*/  IADD3 R28, P6, R37, R126.reuse, RZ ;  /* 0x0000007e251c7210 */ /* 0x0a0fe20007fde0ff */
[----:B---3--:R-:W-:Y:S01]  /*166f0*/  IMAD R27, R36, 0x7b, RZ ;  /* 0x0000007b241b7824 */ /* 0x008fe200078e02ff */
[----:B------:R-:W-:-:S05]  /*16700*/  IADD3 R32, P4, R41, R126, RZ ;  /* 0x0000007e29207210 */ /* 0x000fca0007f9e0ff */
[----:B------:R-:W3:Y:S01]  /*16710*/  LDC R36, c[0x0][0x278] ;  /* 0x00009e00ff247b82 */ /* 0x000ee20000000800 */
[----:B------:R-:W-:Y:S02]  /*16720*/  LEA.HI.X.SX32 R29, R37, R127, 0x1, P6 ;  /* 0x0000007f251d7211 */ /* 0x000fe400030f0eff */
[----:B------:R-:W-:Y:S01]  /*16730*/  IADD3 R34, P6, R43, R126, RZ ;  /* 0x0000007e2b227210 */ /* 0x000fe20007fde0ff */
[----:B------:R-:W-:-:S03]  /*16740*/  IMAD R37, R40, 0x7c, RZ ;  /* 0x0000007c28257824 */ /* 0x000fc600078e02ff */
[-C--:B------:R-:W-:Y:S01]  /*16750*/  LEA.HI.X.SX32 R35, R43, R127.reuse, 0x1, P6 ;  /* 0x0000007f2b237211 */ /* 0x080fe200030f0eff */
[----:B------:R-:W5:Y:S08]  /*16760*/  LDC R40, c[0x0][0x278] ;  /* 0x00009e00ff287b82 */ /* 0x000f700000000800 */
[----:B------:R-:W1:Y:S01]  /*16770*/  LDC R43, c[0x0][0x278] ;  /* 0x00009e00ff2b7b82 */ /* 0x000e620000000800 */
[----:B------:R-:W-:Y:S01]  /*16780*/  PRMT R239, R24, 0x7772, RZ ;  /* 0x0000777218ef7816 */ /* 0x000fe200000000ff */
[----:B------:R2:W-:Y:S01]  /*16790*/  STG.E.U8 desc[UR50][R28.64], R234 ;  /* 0x000000ea1c007986 */ /* 0x0005e2000c101132 */
[----:B------:R-:W-:Y:S01]  /*167a0*/  LEA.HI.X.SX32 R31, R39, R127, 0x1, P5 ;  /* 0x0000007f271f7211 */ /* 0x000fe200028f0eff */
[----:B0-----:R-:W-:Y:S01]  /*167b0*/  IMAD R39, R42, 0x7d, RZ ;  /* 0x0000007d2a277824 */ /* 0x001fe200078e02ff */
[----:B------:R-:W-:-:S02]  /*167c0*/  PRMT R240, R24, 0x7773, RZ ;  /* 0x0000777318f07816 */ /* 0x000fc400000000ff */
[----:B------:R-:W-:Y:S01]  /*167d0*/  LEA.HI.X.SX32 R33, R41, R127, 0x1, P4 ;  /* 0x0000007f29217211 */ /* 0x000fe200020f0eff */
[----:B------:R-:W0:Y:S01]  /*167e0*/  LDC R42, c[0x0][0x278] ;  /* 0x00009e00ff2a7b82 */ /* 0x000e220000000800 */
[----:B------:R-:W-:Y:S01]  /*167f0*/  PRMT R238, R25, 0x7772, RZ ;  /* 0x0000777219ee7816 */ /* 0x000fe200000000ff */
[----:B------:R4:W-:Y:S01]  /*16800*/  STG.E.U8 desc[UR50][R30.64], R239 ;  /* 0x000000ef1e007986 */ /* 0x0009e2000c101132 */
[----:B--2---:R-:W-:Y:S02]  /*16810*/  IADD3 R28, P5, R27, R126, RZ ;  /* 0x0000007e1b1c7210 */ /* 0x004fe40007fbe0ff */
[----:B------:R-:W-:-:S03]  /*16820*/  PRMT R241, R25, 0x7773, RZ ;  /* 0x0000777319f17816 */ /* 0x000fc600000000ff */
[----:B------:R-:W2:Y:S01]  /*16830*/  LDC R49, c[0x0][0x278] ;  /* 0x00009e00ff317b82 */ /* 0x000ea20000000800 */
[-C--:B------:R-:W-:Y:S01]  /*16840*/  LEA.HI.X.SX32 R29, R27, R127.reuse, 0x1, P5 ;  /* 0x0000007f1b1d7211 */ /* 0x080fe200028f0eff */
[----:B------:R-:W-:Y:S01]  /*16850*/  IMAD R27, R47, 0x7f, RZ ;  /* 0x0000007f2f1b7824 */ /* 0x000fe200078e02ff */
[----:B------:R3:W-:Y:S01]  /*16860*/  STG.E.U8 desc[UR50][R32.64], R240 ;  /* 0x000000f020007986 */ /* 0x0007e2000c101132 */
[----:B----4-:R-:W-:Y:S01]  /*16870*/  IMAD R41, R38, 0x7e, RZ ;  /* 0x0000007e26297824 */ /* 0x010fe200078e02ff */
[C---:B------:R-:W-:Y:S02]  /*16880*/  IADD3 R30, P4, R37.reuse, R126, RZ ;  /* 0x0000007e251e7210 */ /* 0x040fe40007f9e0ff */
[----:B------:R4:W-:Y:S01]  /*16890*/  STG.E.U8 desc[UR50][R34.64], R238 ;  /* 0x000000ee22007986 */ /* 0x0009e2000c101132 */
[----:B------:R-:W2:Y:S01]  /*168a0*/  LDC R38, c[0x0][0x278] ;  /* 0x00009e00ff267b82 */ /* 0x000ea20000000800 */
[----:B------:R-:W-:Y:S02]  /*168b0*/  LEA.HI.X.SX32 R31, R37, R127, 0x1, P4 ;  /* 0x0000007f251f7211 */ /* 0x000fe400020f0eff */
[----:B------:R5:W-:Y:S01]  /*168c0*/  STG.E.U8 desc[UR50][R28.64], R241 ;  /* 0x000000f11c007986 */ /* 0x000be2000c101132 */
[----:B------:R-:W-:-:S02]  /*168d0*/  PRMT R243, R26, 0x7772, RZ ;  /* 0x000077721af37816 */ /* 0x000fc400000000ff */
[-C--:B---3--:R-:W-:Y:S02]  /*168e0*/  IADD3 R32, P6, R39, R126.reuse, RZ ;  /* 0x0000007e27207210 */ /* 0x088fe40007fde0ff */
[----:B------:R-:W3:Y:S01]  /*168f0*/  LDC R47, c[0x0][0x278] ;  /* 0x00009e00ff2f7b82 */ /* 0x000ee20000000800 */
[-C--:B----4-:R-:W-:Y:S02]  /*16900*/  IADD3 R34, P5, R41, R126.reuse, RZ ;  /* 0x0000007e29227210 */ /* 0x090fe40007fbe0ff */
[C---:B-----5:R-:W-:Y:S02]  /*16910*/  IADD3 R28, P4, R27.reuse, R126, RZ ;  /* 0x0000007e1b1c7210 */ /* 0x060fe40007f9e0ff */
[----:B------:R-:W-:Y:S02]  /*16920*/  PRMT R244, R26, 0x7773, RZ ;  /* 0x000077731af47816 */ /* 0x000fe400000000ff */
[-C--:B------:R-:W-:Y:S01]  /*16930*/  LEA.HI.X.SX32 R29, R27, R127.reuse, 0x1, P4 ;  /* 0x0000007f1b1d7211 */ /* 0x080fe200020f0eff */
[----:B-1----:R-:W-:Y:S01]  /*16940*/  IMAD.SHL.U32 R27, R43, 0x80, RZ ;  /* 0x000000802b1b7824 */ /* 0x002fe200078e00ff */
[-C--:B------:R-:W-:Y:S01]  /*16950*/  LEA.HI.X.SX32 R33, R39, R127.reuse, 0x1, P6 ;  /* 0x0000007f27217211 */ /* 0x080fe200030f0eff */
[----:B------:R-:W1:Y:S01]  /*16960*/  LDC R43, c[0x0][0x278] ;  /* 0x00009e00ff2b7b82 */ /* 0x000e620000000800 */
[----:B------:R-:W-:Y:S01]  /*16970*/  LEA.HI.X.SX32 R35, R41, R127, 0x1, P5 ;  /* 0x0000007f29237211 */ /* 0x000fe200028f0eff */
[----:B------:R-:W-:-:S02]  /*16980*/  IMAD R41, R40, 0x83, RZ ;  /* 0x0000008328297824 */ /* 0x000fc400078e02ff */
[----:B------:R-:W-:Y:S01]  /*16990*/  IMAD R39, R48, 0x82, RZ ;  /* 0x0000008230277824 */ /* 0x000fe200078e02ff */
[----:B------:R-:W-:Y:S03]  /*169a0*/  STG.E.U8 desc[UR50][R30.64], R243 ;  /* 0x000000f31e007986 */ /* 0x000fe6000c101132 */
[----:B------:R-:W4:Y:S01]  /*169b0*/  LDC R40, c[0x0][0x278] ;  /* 0x00009e00ff287b82 */ /* 0x000f220000000800 */
[----:B------:R5:W-:Y:S01]  /*169c0*/  STG.E.U8 desc[UR50][R32.64], R244 ;  /* 0x000000f420007986 */ /* 0x000be2000c101132 */
[----:B------:R-:W-:-:S03]  /*169d0*/  IMAD R37, R36, 0x81, RZ ;  /* 0x0000008124257824 */ /* 0x000fc600078e02ff */
[----:B------:R-:W-:Y:S03]  /*169e0*/  STG.E.U8 desc[UR50][R34.64], R237 ;  /* 0x000000ed22007986 */ /* 0x000fe6000c101132 */
[----:B------:R-:W4:Y:S01]  /*169f0*/  LDC R48, c[0x0][0x278] ;  /* 0x00009e00ff307b82 */ /* 0x000f220000000800 */
[----:B------:R0:W-:Y:S01]  /*16a00*/  STG.E.U8 desc[UR50][R28.64], R242 ;  /* 0x000000f21c007986 */ /* 0x0001e2000c101132 */
[-C--:B-----5:R-:W-:Y:S02]  /*16a10*/  IADD3 R32, P4, R39, R126.reuse, RZ ;  /* 0x0000007e27207210 */ /* 0x0a0fe40007f9e0ff */
[-C--:B------:R-:W-:Y:S02]  /*16a20*/  IADD3 R30, P5, R37, R126.reuse, RZ ;  /* 0x0000007e251e7210 */ /* 0x080fe40007fbe0ff */
[-C--:B------:R-:W-:Y:S02]  /*16a30*/  LEA.HI.X.SX32 R33, R39, R127.reuse, 0x1, P4 ;  /* 0x0000007f27217211 */ /* 0x080fe400020f0eff */
[C---:B0-----:R-:W-:Y:S01]  /*16a40*/  IADD3 R28, P6, R27.reuse, R126, RZ ;  /* 0x0000007e1b1c7210 */ /* 0x041fe20007fde0ff */
[----:B------:R-:W-:Y:S01]  /*16a50*/  IMAD R39, R42, 0x85, RZ ;  /* 0x000000852a277824 */ /* 0x000fe200078e02ff */
[----:B------:R-:W-:Y:S01]  /*16a60*/  PRMT R21, R84, 0x7770, RZ ;  /* 0x0000777054157816 */ /* 0x000fe200000000ff */
[----:B------:R-:W0:Y:S01]  /*16a70*/  LDC R42, c[0x0][0x278] ;  /* 0x00009e00ff2a7b82 */ /* 0x000e220000000800 */
[----:B------:R-:W-:-:S02]  /*16a80*/  LEA.HI.X.SX32 R29, R27, R127, 0x1, P6 ;  /* 0x0000007f1b1d7211 */ /* 0x000fc400030f0eff */
[-C--:B------:R-:W-:Y:S01]  /*16a90*/  IADD3 R34, P6, R41, R126.reuse, RZ ;  /* 0x0000007e29227210 */ /* 0x080fe20007fde0ff */
[----:B--2---:R-:W-:Y:S01]  /*16aa0*/  IMAD R27, R38, 0x84, RZ ;  /* 0x00000084261b7824 */ /* 0x004fe200078e02ff */
[----:B------:R-:W-:Y:S02]  /*16ab0*/  PRMT R18, R84, 0x7771, RZ ;  /* 0x0000777154127816 */ /* 0x000fe400000000ff */
[-C--:B------:R-:W-:Y:S01]  /*16ac0*/  LEA.HI.X.SX32 R31, R37, R127.reuse, 0x1, P5 ;  /* 0x0000007f251f7211 */ /* 0x080fe200028f0eff */
[----:B------:R-:W2:Y:S01]  /*16ad0*/  LDC R38, c[0x0][0x278] ;  /* 0x00009e00ff267b82 */ /* 0x000ea20000000800 */
[C---:B------:R-:W-:Y:S02]  /*16ae0*/  PRMT R26, R85.reuse, 0x7770, RZ ;  /* 0x00007770551a7816 */ /* 0x040fe400000000ff */
[----:B------:R-:W-:Y:S02]  /*16af0*/  PRMT R25, R85, 0x7771, RZ ;  /* 0x0000777155197816 */ /* 0x000fe400000000ff */
[----:B------:R-:W-:Y:S01]  /*16b00*/  LEA.HI.X.SX32 R35, R41, R127, 0x1, P6 ;  /* 0x0000007f29237211 */ /* 0x000fe200030f0eff */
[----:B------:R3:W-:Y:S01]  /*16b10*/  STG.E.U8 desc[UR50][R28.64], R21 ;  /* 0x000000151c007986 */ /* 0x0007e2000c101132 */
[----:B------:R-:W-:-:S03]  /*16b20*/  IADD3 R36, P5, R27, R126, RZ ;  /* 0x0000007e1b247210 */ /* 0x000fc60007fbe0ff */
[----:B------:R5:W-:Y:S04]  /*16b30*/  STG.E.U8 desc[UR50][R30.64], R18 ;  /* 0x000000121e007986 */ /* 0x000be8000c101132 */
[----:B------:R-:W-:Y:S01]  /*16b40*/  STG.E.U8 desc[UR50][R32.64], R26 ;  /* 0x0000001a20007986 */ /* 0x000fe2000c101132 */
[----:B------:R-:W-:-:S03]  /*16b50*/  PRMT R23, R86, 0x7770, RZ ;  /* 0x0000777056177816 */ /* 0x000fc600000000ff */
[----:B------:R4:W-:Y:S01]  /*16b60*/  STG.E.U8 desc[UR50][R34.64], R25 ;  /* 0x0000001922007986 */ /* 0x0009e2000c101132 */
[----:B---3--:R-:W-:Y:S01]  /*16b70*/  IMAD R21, R47, 0x86, RZ ;  /* 0x000000862f157824 */ /* 0x008fe200078e02ff */
[----:B-----5:R-:W-:Y:S01]  /*16b80*/  IADD3 R30, P4, R39, R126, RZ ;  /* 0x0000007e271e7210 */ /* 0x020fe20007f9e0ff */
[----:B-1----:R-:W-:Y:S01]  /*16b90*/  IMAD R41, R43, 0x87, RZ ;  /* 0x000000872b297824 */ /* 0x002fe200078e02ff */
[-C--:B------:R-:W-:Y:S01]  /*16ba0*/  LEA.HI.X.SX32 R37, R27, R127.reuse, 0x1, P5 ;  /* 0x0000007f1b257211 */ /* 0x080fe200028f0eff */
[----:B------:R-:W1:Y:S01]  /*16bb0*/  LDC R18, c[0x0][0x278] ;  /* 0x00009e00ff127b82 */ /* 0x000e620000000800 */
[----:B------:R-:W-:Y:S02]  /*16bc0*/  PRMT R16, R86, 0x7771, RZ ;  /* 0x0000777156107816 */ /* 0x000fe400000000ff */
[----:B------:R-:W-:Y:S01]  /*16bd0*/  LEA.HI.X.SX32 R31, R39, R127, 0x1, P4 ;  /* 0x0000007f271f7211 */ /* 0x000fe200020f0eff */
[----:B----4-:R-:W-:-:S04]  /*16be0*/  IMAD R25, R40, 0x88, RZ ;  /* 0x0000008828197824 */ /* 0x010fc800078e02ff */
[----:B------:R-:W3:Y:S01]  /*16bf0*/  LDC R34, c[0x0][0x278] ;  /* 0x00009e00ff227b82 */ /* 0x000ee20000000800 */
[-C--:B------:R-:W-:Y:S01]  /*16c00*/  IADD3 R28, P6, R21, R126.reuse, RZ ;  /* 0x0000007e151c7210 */ /* 0x080fe20007fde0ff */
[----:B------:R2:W-:Y:S01]  /*16c10*/  STG.E.U8 desc[UR50][R36.64], R23 ;  /* 0x0000001724007986 */ /* 0x0005e2000c101132 */
[-C--:B------:R-:W-:Y:S02]  /*16c20*/  IADD3 R26, P5, R41, R126.reuse, RZ ;  /* 0x0000007e291a7210 */ /* 0x080fe40007fbe0ff */
[----:B------:R-:W-:Y:S01]  /*16c30*/  PRMT R24, R87, 0x7770, RZ ;  /* 0x0000777057187816 */ /* 0x000fe200000000ff */
[----:B------:R4:W-:Y:S01]  /*16c40*/  STG.E.U8 desc[UR50][R30.64], R16 ;  /* 0x000000101e007986 */ /* 0x0009e2000c101132 */
[----:B------:R-:W-:Y:S01]  /*16c50*/  IADD3 R32, P4, R25, R126, RZ ;  /* 0x0000007e19207210 */ /* 0x000fe20007f9e0ff */
[----:B------:R-:W5:Y:S01]  /*16c60*/  LDC R35, c[0x0][0x278] ;  /* 0x00009e00ff237b82 */ /* 0x000f620000000800 */
[----:B------:R-:W-:Y:S01]  /*16c70*/  LEA.HI.X.SX32 R29, R21, R127, 0x1, P6 ;  /* 0x0000007f151d7211 */ /* 0x000fe200030f0eff */
[----:B------:R-:W-:Y:S01]  /*16c80*/  IMAD R21, R48, 0x89, RZ ;  /* 0x0000008930157824 */ /* 0x000fe200078e02ff */
[----:B------:R-:W-:-:S02]  /*16c90*/  PRMT R22, R87, 0x7771, RZ ;  /* 0x0000777157167816 */ /* 0x000fc400000000ff */
[-C--:B------:R-:W-:Y:S01]  /*16ca0*/  LEA.HI.X.SX32 R27, R41, R127.reuse, 0x1, P5 ;  /* 0x0000007f291b7211 */ /* 0x080fe200028f0eff */
[----:B------:R0:W-:Y:S01]  /*16cb0*/  STG.E.U8 desc[UR50][R28.64], R24 ;  /* 0x000000181c007986 */ /* 0x0001e2000c101132 */
[----:B------:R-:W-:Y:S01]  /*16cc0*/  PRMT R20, R84, 0x7772, RZ ;  /* 0x0000777254147816 */ /* 0x000fe200000000ff */
[----:B--2---:R-:W-:Y:S01]  /*16cd0*/  IMAD R23, R38, 0x8a, RZ ;  /* 0x0000008a26177824 */ /* 0x004fe200078e02ff */
[----:B------:R-:W-:Y:S01]  /*16ce0*/  PRMT R13, R84, 0x7773, RZ ;  /* 0x00007773540d7816 */ /* 0x000fe200000000ff */
[----:B----4-:R-:W2:Y:S01]  /*16cf0*/  LDC R16, c[0x0][0x278] ;  /* 0x00009e00ff107b82 */ /* 0x010ea20000000800 */
[----:B------:R-:W-:Y:S01]  /*16d00*/  LEA.HI.X.SX32 R33, R25, R127, 0x1, P4 ;  /* 0x0000007f19217211 */ /* 0x000fe200020f0eff */
[----:B------:R-:W-:Y:S01]  /*16d10*/  IMAD R25, R49, 0x8b, RZ ;  /* 0x0000008b31197824 */ /* 0x000fe200078e02ff */
[----:B------:R-:W-:Y:S01]  /*16d20*/  IADD3 R30, P6, R21, R126, RZ ;  /* 0x0000007e151e7210 */ /* 0x000fe20007fde0ff */
[----:B------:R4:W-:Y:S01]  /*16d30*/  STG.E.U8 desc[UR50][R26.64], R22 ;  /* 0x000000161a007986 */ /* 0x0009e2000c101132 */
[----:B0-----:R-:W-:-:S03]  /*16d40*/  IMAD R29, R42, 0x8c, RZ ;  /* 0x0000008c2a1d7824 */ /* 0x001fc600078e02ff */
[----:B------:R-:W0:Y:S01]  /*16d50*/  LDC R28, c[0x0][0x278] ;  /* 0x00009e00ff1c7b82 */ /* 0x000e220000000800 */
[----:B------:R1:W-:Y:S01]  /*16d60*/  STG.E.U8 desc[UR50][R32.64], R20 ;  /* 0x0000001420007986 */ /* 0x0003e2000c101132 */
[----:B------:R-:W-:Y:S02]  /*16d70*/  LEA.HI.X.SX32 R31, R21, R127, 0x1, P6 ;  /* 0x0000007f151f7211 */ /* 0x000fe400030f0eff */
[-C--:B------:R-:W-:Y:S02]  /*16d80*/  IADD3 R24, P6, R29, R126.reuse, RZ ;  /* 0x0000007e1d187210 */ /* 0x080fe40007fde0ff */
[-C--:B----4-:R-:W-:Y:S02]  /*16d90*/  IADD3 R22, P5, R23, R126.reuse, RZ ;  /* 0x0000007e17167210 */ /* 0x090fe40007fbe0ff */
[----:B------:R-:W4:Y:S01]  /*16da0*/  LDC R36, c[0x0][0x278] ;  /* 0x00009e00ff247b82 */ /* 0x000f220000000800 */
[----:B-1----:R-:W-:-:S07]  /*16db0*/  IADD3 R20, P4, R25, R126, RZ ;  /* 0x0000007e19147210 */ /* 0x002fce0007f9e0ff */
[----:B------:R-:W1:Y:S01]  /*16dc0*/  LDC R32, c[0x0][0x278] ;  /* 0x00009e00ff207b82 */ /* 0x000e620000000800 */
[-C--:B------:R-:W-:Y:S02]  /*16dd0*/  LEA.HI.X.SX32 R21, R25, R127.reuse, 0x1, P4 ;  /* 0x0000007f19157211 */ /* 0x080fe400020f0eff */
[----:B------:R-:W-:Y:S01]  /*16de0*/  LEA.HI.X.SX32 R25, R29, R127, 0x1, P6 ;  /* 0x0000007f1d197211 */ /* 0x000fe200030f0eff */
[----:B---3--:R-:W-:Y:S01]  /*16df0*/  IMAD R29, R34, 0x8e, RZ ;  /* 0x0000008e221d7824 */ /* 0x008fe200078e02ff */
[----:B------:R-:W-:-:S03]  /*16e00*/  PRMT R8, R85, 0x7772, RZ ;  /* 0x0000777255087816 */ /* 0x000fc600000000ff */
[----:B------:R-:W3:Y:S01]  /*16e10*/  LDC R34, c[0x0][0x278] ;  /* 0x00009e00ff227b82 */ /* 0x000ee20000000800 */
[----:B------:R-:W-:Y:S01]  /*16e20*/  LEA.HI.X.SX32 R23, R23, R127, 0x1, P5 ;  /* 0x0000007f17177211 */ /* 0x000fe200028f0eff */
[----:B------:R-:W-:Y:S01]  /*16e30*/  IMAD R27, R18, 0x8d, RZ ;  /* 0x0000008d121b7824 */ /* 0x000fe200078e02ff */
[----:B------:R5:W-:Y:S01]  /*16e40*/  STG.E.U8 desc[UR50][R30.64], R13 ;  /* 0x0000000d1e007986 */ /* 0x000be2000c101132 */
[----:B------:R-:W-:-:S04]  /*16e50*/  PRMT R19, R85, 0x7773, RZ ;  /* 0x0000777355137816 */ /* 0x000fc800000000ff */
[----:B------:R-:W4:Y:S01]  /*16e60*/  LDC R33, c[0x0][0x278] ;  /* 0x00009e00ff217b82 */ /* 0x000f220000000800 */
[----:B------:R2:W-:Y:S01]  /*16e70*/  STG.E.U8 desc[UR50][R22.64], R8 ;  /* 0x0000000816007986 */ /* 0x0005e2000c101132 */
[C---:B------:R-:W-:Y:S02]  /*16e80*/  PRMT R17, R86.reuse, 0x7772, RZ ;  /* 0x0000777256117816 */ /* 0x040fe400000000ff */
[-C--:B------:R-:W-:Y:S01]  /*16e90*/  IADD3 R26, P5, R27, R126.reuse, RZ ;  /* 0x0000007e1b1a7210 */ /* 0x080fe20007fbe0ff */
[----:B-----5:R-:W-:Y:S01]  /*16ea0*/  IMAD R13, R35, 0x8f, RZ ;  /* 0x0000008f230d7824 */ /* 0x020fe200078e02ff */
[-C--:B------:R-:W-:Y:S01]  /*16eb0*/  IADD3 R18, P4, R29, R126.reuse, RZ ;  /* 0x0000007e1d127210 */ /* 0x080fe20007f9e0ff */
[----:B------:R5:W-:Y:S01]  /*16ec0*/  STG.E.U8 desc[UR50][R20.64], R19 ;  /* 0x0000001314007986 */ /* 0x000be2000c101132 */
[----:B------:R-:W-:Y:S01]  /*16ed0*/  PRMT R14, R86, 0x7773, RZ ;  /* 0x00007773560e7816 */ /* 0x000fe200000000ff */
[----:B------:R-:W4:Y:S01]  /*16ee0*/  LDC R30, c[0x0][0x278] ;  /* 0x00009e00ff1e7b82 */ /* 0x000f220000000800 */
[----:B--2---:R-:W-:Y:S01]  /*16ef0*/  IMAD R23, R16, 0x90, RZ ;  /* 0x0000009010177824 */ /* 0x004fe200078e02ff */
[----:B------:R-:W-:Y:S01]  /*16f00*/  LEA.HI.X.SX32 R27, R27, R127, 0x1, P5 ;  /* 0x0000007f1b1b7211 */ /* 0x000fe200028f0eff */
[----:B------:R0:W-:Y:S01]  /*16f10*/  STG.E.U8 desc[UR50][R24.64], R17 ;  /* 0x0000001118007986 */ /* 0x0001e2000c101132 */
[----:B------:R-:W-:-:S04]  /*16f20*/  IADD3 R16, P6, R13, R126, RZ ;  /* 0x0000007e0d107210 */ /* 0x000fc80007fde0ff */
[----:B------:R-:W2:Y:S01]  /*16f30*/  LDC R8, c[0x0][0x278] ;  /* 0x00009e00ff087b82 */ /* 0x000ea20000000800 */
[----:B-----5:R-:W-:Y:S02]  /*16f40*/  IADD3 R20, P5, R23, R126, RZ ;  /* 0x0000007e17147210 */ /* 0x020fe40007fbe0ff */
[----:B------:R-:W-:Y:S02]  /*16f50*/  PRMT R11, R87, 0x7772, RZ ;  /* 0x00007772570b7816 */ /* 0x000fe400000000ff */
[----:B------:R-:W-:Y:S01]  /*16f60*/  LEA.HI.X.SX32 R19, R29, R127, 0x1, P4 ;  /* 0x0000007f1d137211 */ /* 0x000fe200020f0eff */
[----:B0-----:R-:W-:Y:S01]  /*16f70*/  IMAD R25, R28, 0x91, RZ ;  /* 0x000000911c197824 */ /* 0x001fe200078e02ff */
[----:B------:R-:W-:Y:S01]  /*16f80*/  PRMT R15, R87, 0x7773, RZ ;  /* 0x00007773570f7816 */ /* 0x000fe200000000ff */
[----:B------:R-:W0:Y:S01]  /*16f90*/  LDC R28, c[0x0][0x278] ;  /* 0x00009e00ff1c7b82 */ /* 0x000e220000000800 */
[C---:B------:R-:W-:Y:S02]  /*16fa0*/  PRMT R9, R80.reuse, 0x7773, RZ ;  /* 0x0000777350097816 */ /* 0x040fe400000000ff */
[----:B------:R-:W-:-:S02]  /*16fb0*/  PRMT R10, R80, 0x7772, RZ ;  /* 0x00007772500a7816 */ /* 0x000fc400000000ff */
[C---:B------:R-:W-:Y:S02]  /*16fc0*/  PRMT R12, R80.reuse, 0x7771, RZ ;  /* 0x00007771500c7816 */ /* 0x040fe400000000ff */
[-C--:B------:R-:W-:Y:S01]  /*16fd0*/  LEA.HI.X.SX32 R17, R13, R127.reuse, 0x1, P6 ;  /* 0x0000007f0d117211 */ /* 0x080fe200030f0eff */
[----:B------:R5:W-:Y:S01]  /*16fe0*/  STG.E.U8 desc[UR50][R26.64], R14 ;  /* 0x0000000e1a007986 */ /* 0x000be2000c101132 */
[----:B------:R-:W-:Y:S01]  /*16ff0*/  PRMT R80, R80, 0x7770, RZ ;  /* 0x0000777050507816 */ /* 0x000fe200000000ff */
[----:B------:R-:W0:Y:S01]  /*17000*/  LDC R24, c[0x0][0x278] ;  /* 0x00009e00ff187b82 */ /* 0x000e220000000800 */
[----:B------:R-:W-:Y:S01]  /*17010*/  LEA.HI.X.SX32 R21, R23, R127, 0x1, P5 ;  /* 0x0000007f17157211 */ /* 0x000fe200028f0eff */
[----:B-1----:R-:W-:Y:S01]  /*17020*/  IMAD R13, R32, 0x92, RZ ;  /* 0x00000092200d7824 */ /* 0x002fe200078e02ff */
[----:B------:R1:W-:Y:S01]  /*17030*/  STG.E.U8 desc[UR50][R18.64], R11 ;  /* 0x0000000b12007986 */ /* 0x0003e2000c101132 */
[----:B------:R-:W-:-:S03]  /*17040*/  IADD3 R22, P4, R25, R126, RZ ;  /* 0x0000007e19167210 */ /* 0x000fc60007f9e0ff */
[----:B------:R-:W-:Y:S01]  /*17050*/  STG.E.U8 desc[UR50][R16.64], R15 ;  /* 0x0000000f10007986 */ /* 0x000fe2000c101132 */
[----:B-----5:R-:W5:Y:S03]  /*17060*/  LDC R26, c[0x0][0x278] ;  /* 0x00009e00ff1a7b82 */ /* 0x020f660000000800 */
[----:B------:R2:W-:Y:S01]  /*17070*/  STG.E.U8 desc[UR50][R20.64], R80 ;  /* 0x0000005014007986 */ /* 0x0005e2000c101132 */
[-C--:B------:R-:W-:Y:S02]  /*17080*/  LEA.HI.X.SX32 R23, R25, R127.reuse, 0x1, P4 ;  /* 0x0000007f19177211 */ /* 0x080fe400020f0eff */
[----:B-1----:R-:W-:Y:S01]  /*17090*/  IADD3 R18, P6, R13, R126, RZ ;  /* 0x0000007e0d127210 */ /* 0x002fe20007fde0ff */
[----:B---3--:R-:W-:Y:S02]  /*170a0*/  IMAD R11, R34, 0x95, RZ ;  /* 0x00000095220b7824 */ /* 0x008fe400078e02ff */
[----:B----4-:R-:W-:Y:S01]  /*170b0*/  IMAD R25, R33, 0x93, RZ ;  /* 0x0000009321197824 */ /* 0x010fe200078e02ff */
[----:B--2---:R-:W1:Y:S01]  /*170c0*/  LDC R20, c[0x0][0x278] ;  /* 0x00009e00ff147b82 */ /* 0x004e620000000800 */
[----:B------:R-:W-:Y:S01]  /*170d0*/  IMAD R27, R36, 0x94, RZ ;  /* 0x00000094241b7824 */ /* 0x000fe200078e02ff */
[----:B------:R-:W-:-:S02]  /*170e0*/  LEA.HI.X.SX32 R19, R13, R127, 0x1, P6 ;  /* 0x0000007f0d137211 */ /* 0x000fc400030f0eff */
[-C--:B------:R-:W-:Y:S01]  /*170f0*/  IADD3 R16, P6, R11, R126.reuse, RZ ;  /* 0x0000007e0b107210 */ /* 0x080fe20007fde0ff */
[----:B------:R2:W-:Y:S01]  /*17100*/  STG.E.U8 desc[UR50][R22.64], R12 ;  /* 0x0000000c16007986 */ /* 0x0005e2000c101132 */
[C---:B------:R-:W-:Y:S02]  /*17110*/  PRMT R45, R81.reuse, 0x7773, RZ ;  /* 0x00007773512d7816 */ /* 0x040fe400000000ff */
[C---:B------:R-:W-:Y:S02]  /*17120*/  PRMT R46, R81.reuse, 0x7772, RZ ;  /* 0x00007772512e7816 */ /* 0x040fe400000000ff */
[----:B------:R-:W-:Y:S02]  /*17130*/  PRMT R44, R81, 0x7771, RZ ;  /* 0x00007771512c7816 */ /* 0x000fe400000000ff */
[----:B------:R-:W-:Y:S02]  /*17140*/  IADD3 R14, P5, R25, R126, RZ ;  /* 0x0000007e190e7210 */ /* 0x000fe40007fbe0ff */
[----:B------:R-:W-:-:S02]  /*17150*/  PRMT R81, R81, 0x7770, RZ ;  /* 0x0000777051517816 */ /* 0x000fc400000000ff */
[-C--:B------:R-:W-:Y:S01]  /*17160*/  LEA.HI.X.SX32 R17, R11, R127.reuse, 0x1, P6 ;  /* 0x0000007f0b117211 */ /* 0x080fe200030f0eff */
[----:B--2---:R-:W2:Y:S01]  /*17170*/  LDC R22, c[0x0][0x278] ;  /* 0x00009e00ff167b82 */ /* 0x004ea20000000800 */
[-C--:B------:R-:W-:Y:S01]  /*17180*/  IADD3 R12, P4, R27, R126.reuse, RZ ;  /* 0x0000007e1b0c7210 */ /* 0x080fe20007f9e0ff */
[----:B------:R-:W-:Y:S01]  /*17190*/  IMAD R11, R8, 0x96, RZ ;  /* 0x00000096080b7824 */ /* 0x000fe200078e02ff */
[-C--:B------:R-:W-:Y:S01]  /*171a0*/  LEA.HI.X.SX32 R15, R25, R127.reuse, 0x1, P5 ;  /* 0x0000007f190f7211 */ /* 0x080fe200028f0eff */
[----:B------:R3:W-:Y:S01]  /*171b0*/  STG.E.U8 desc[UR50][R18.64], R81 ;  /* 0x0000005112007986 */ /* 0x0007e2000c101132 */
[----:B------:R-:W-:Y:S02]  /*171c0*/  PRMT R86, R82, 0x7770, RZ ;  /* 0x0000777052567816 */ /* 0x000fe400000000ff */
[----:B------:R-:W-:Y:S01]  /*171d0*/  LEA.HI.X.SX32 R13, R27, R127, 0x1, P4 ;  /* 0x0000007f1b0d7211 */ /* 0x000fe200020f0eff */
[----:B0-----:R-:W-:Y:S01]  /*171e0*/  IMAD R25, R28, 0x99, RZ ;  /* 0x000000991c197824 */ /* 0x001fe200078e02ff */
[----:B------:R-:W-:Y:S01]  /*171f0*/  PRMT R59, R82, 0x7771, RZ ;  /* 0x00007771523b7816 */ /* 0x000fe200000000ff */
[----:B------:R0:W-:Y:S01]  /*17200*/  STG.E.U8 desc[UR50][R14.64], R44 ;  /* 0x0000002c0e007986 */ /* 0x0001e2000c101132 */
[----:B------:R-:W-:Y:S01]  /*17210*/  IMAD R21, R24, 0x97, RZ ;  /* 0x0000009718157824 */ /* 0x000fe200078e02ff */
[----:B------:R-:W4:Y:S01]  /*17220*/  LDC R8, c[0x0][0x278] ;  /* 0x00009e00ff087b82 */ /* 0x000f220000000800 */
[----:B---3--:R-:W-:Y:S01]  /*17230*/  IADD3 R18, P5, R11, R126, RZ ;  /* 0x0000007e0b127210 */ /* 0x008fe20007fbe0ff */
[----:B------:R3:W-:Y:S01]  /*17240*/  STG.E.U8 desc[UR50][R12.64], R86 ;  /* 0x000000560c007986 */ /* 0x0007e2000c101132 */
[----:B-----5:R-:W-:-:S02]  /*17250*/  IMAD R23, R26, 0x98, RZ ;  /* 0x000000981a177824 */ /* 0x020fc400078e02ff */
[----:B------:R-:W-:Y:S01]  /*17260*/  LEA.HI.X.SX32 R19, R11, R127, 0x1, P5 ;  /* 0x0000007f0b137211 */ /* 0x000fe200028f0eff */
[----:B------:R5:W-:Y:S02]  /*17270*/  STG.E.U8 desc[UR50][R16.64], R59 ;  /* 0x0000003b10007986 */ /* 0x000be4000c101132 */
[----:B------:R-:W4:Y:S01]  /*17280*/  LDC R27, c[0x0][0x278] ;  /* 0x00009e00ff1b7b82 */ /* 0x000f220000000800 */
[----:B-1----:R-:W-:Y:S01]  /*17290*/  IMAD R11, R20, 0x9a, RZ ;  /* 0x0000009a140b7824 */ /* 0x002fe200078e02ff */
[-C--:B0-----:R-:W-:Y:S02]  /*172a0*/  IADD3 R14, P6, R23, R126.reuse, RZ ;  /* 0x0000007e170e7210 */ /* 0x081fe40007fde0ff */
[----:B------:R-:W-:Y:S02]  /*172b0*/  PRMT R89, R83, 0x7770, RZ ;  /* 0x0000777053597816 */ /* 0x000fe400000000ff */
[-C--:B---3--:R-:W-:Y:S02]  /*172c0*/  IADD3 R12, P4, R21, R126.reuse, RZ ;  /* 0x0000007e150c7210 */ /* 0x088fe40007f9e0ff */
[----:B------:R-:W0:Y:S01]  /*172d0*/  LDC R24, c[0x0][0x278] ;  /* 0x00009e00ff187b82 */ /* 0x000e220000000800 */
[----:B-----5:R-:W-:-:S04]  /*172e0*/  IADD3 R16, P5, R25, R126, RZ ;  /* 0x0000007e19107210 */ /* 0x020fc80007fbe0ff */
[----:B------:R-:W-:-:S03]  /*172f0*/  LEA.HI.X.SX32 R17, R25, R127, 0x1, P5 ;  /* 0x0000007f19117211 */ /* 0x000fc600028f0eff */
[----:B------:R-:W1:Y:S01]  /*17300*/  LDC R26, c[0x0][0x278] ;  /* 0x00009e00ff1a7b82 */ /* 0x000e620000000800 */
[----:B------:R-:W-:Y:S02]  /*17310*/  PRMT R84, R83, 0x7771, RZ ;  /* 0x0000777153547816 */ /* 0x000fe400000000ff */
[----:B------:R-:W-:Y:S02]  /*17320*/  LEA.HI.X.SX32 R13, R21, R127, 0x1, P4 ;  /* 0x0000007f150d7211 */ /* 0x000fe400020f0eff */
[----:B------:R-:W-:-:S03]  /*17330*/  IADD3 R20, P4, R11, R126, RZ ;  /* 0x0000007e0b147210 */ /* 0x000fc60007f9e0ff */
[----:B------:R-:W3:Y:S01]  /*17340*/  LDC R25, c[0x0][0x278] ;  /* 0x00009e00ff197b82 */ /* 0x000ee20000000800 */
[-C--:B------:R-:W-:Y:S01]  /*17350*/  LEA.HI.X.SX32 R15, R23, R127.reuse, 0x1, P6 ;  /* 0x0000007f170f7211 */ /* 0x080fe200030f0eff */
[----:B------:R5:W-:Y:S01]  /*17360*/  STG.E.U8 desc[UR50][R18.64], R89 ;  /* 0x0000005912007986 */ /* 0x000be2000c101132 */
[----:B------:R-:W-:Y:S01]  /*17370*/  LEA.HI.X.SX32 R21, R11, R127, 0x1, P4 ;  /* 0x0000007f0b157211 */ /* 0x000fe200020f0eff */
[----:B--2---:R-:W-:Y:S02]  /*17380*/  IMAD R11, R22, 0x9b, RZ ;  /* 0x0000009b160b7824 */ /* 0x004fe400078e02ff */
[----:B------:R-:W-:Y:S02]  /*17390*/  STG.E.U8 desc[UR50][R12.64], R84 ;  /* 0x000000540c007986 */ /* 0x000fe4000c101132 */
[----:B------:R-:W2:Y:S02]  /*173a0*/  LDC R22, c[0x0][0x278] ;  /* 0x00009e00ff167b82 */ /* 0x000ea40000000800 */
[----:B------:R-:W-:Y:S04]  /*173b0*/  STG.E.U8 desc[UR50][R14.64], R10 ;  /* 0x0000000a0e007986 */ /* 0x000fe8000c101132 */
[----:B------:R0:W-:Y:S02]  /*173c0*/  STG.E.U8 desc[UR50][R16.64], R9 ;  /* 0x0000000910007986 */ /* 0x0001e4000c101132 */
[----:B-----5:R-:W5:Y:S01]  /*173d0*/  LDC R18, c[0x0][0x278] ;  /* 0x00009e00ff127b82 */ /* 0x020f620000000800 */
[----:B----4-:R-:W-:Y:S01]  /*173e0*/  IMAD R19, R8, 0x9c, RZ ;  /* 0x0000009c08137824 */ /* 0x010fe200078e02ff */
[----:B------:R-:W-:-:S02]  /*173f0*/  PRMT R57, R82, 0x7772, RZ ;  /* 0x0000777252397816 */ /* 0x000fc400000000ff */
[----:B------:R-:W-:Y:S02]  /*17400*/  PRMT R58, R82, 0x7773, RZ ;  /* 0x00007773523a7816 */ /* 0x000fe400000000ff */
[----:B------:R-:W-:Y:S02]  /*17410*/  PRMT R85, R83, 0x7772, RZ ;  /* 0x0000777253557816 */ /* 0x000fe400000000ff */
[----:B------:R-:W-:Y:S01]  /*17420*/  PRMT R91, R76, 0x7770, RZ ;  /* 0x000077704c5b7816 */ /* 0x000fe200000000ff */
[----:B------:R-:W4:Y:S08]  /*17430*/  LDC R28, c[0x0][0x278] ;  /* 0x00009e00ff1c7b82 */ /* 0x000f300000000800 */
[----:B0-----:R-:W0:Y:S01]  /*17440*/  LDC R16, c[0x0][0x278] ;  /* 0x00009e00ff107b82 */ /* 0x001e220000000800 */
[----:B------:R-:W-:Y:S01]  /*17450*/  IADD3 R12, P6, R11, R126, RZ ;  /* 0x0000007e0b0c7210 */ /* 0x000fe20007fde0ff */
[----:B------:R1:W-:Y:S01]  /*17460*/  STG.E.U8 desc[UR50][R20.64], R46 ;  /* 0x0000002e14007986 */ /* 0x0003e2000c101132 */
[----:B------:R-:W-:-:S02]  /*17470*/  IMAD R23, R27, 0x9d, RZ ;  /* 0x0000009d1b177824 */ /* 0x000fc400078e02ff */
[----:B------:R-:W-:Y:S01]  /*17480*/  IMAD R15, R24, 0x9e, RZ ;  /* 0x0000009e180f7824 */ /* 0x000fe200078e02ff */
[----:B------:R-:W-:Y:S01]  /*17490*/  LEA.HI.X.SX32 R13, R11, R127, 0x1, P6 ;  /* 0x0000007f0b0d7211 */ /* 0x000fe200030f0eff */
[----:B---3--:R-:W-:Y:S01]  /*174a0*/  IMAD R17, R25, 0x9f, RZ ;  /* 0x0000009f19117824 */ /* 0x008fe200078e02ff */
[----:B------:R-:W3:Y:S01]  /*174b0*/  LDC R24, c[0x0][0x278] ;  /* 0x00009e00ff187b82 */ /* 0x000ee20000000800 */
[-C--:B------:R-:W-:Y:S02]  /*174c0*/  IADD3 R8, P5, R19, R126.reuse, RZ ;  /* 0x0000007e13087210 */ /* 0x080fe40007fbe0ff */
[----:B------:R-:W-:-:S05]  /*174d0*/  IADD3 R10, P4, R23, R126, RZ ;  /* 0x0000007e170a7210 */ /* 0x000fca0007f9e0ff */
[----:B-1----:R-:W1:Y:S01]  /*174e0*/  LDC R20, c[0x0][0x278] ;  /* 0x00009e00ff147b82 */ /* 0x002e620000000800 */
[-C--:B------:R-:W-:Y:S01]  /*174f0*/  IADD3 R14, P6, R15, R126.reuse, RZ ;  /* 0x0000007e0f0e7210 */ /* 0x080fe20007fde0ff */
[----:B------:R4:W-:Y:S01]  /*17500*/  STG.E.U8 desc[UR50][R12.64], R45 ;  /* 0x0000002d0c007986 */ /* 0x0009e2000c101132 */
[-C--:B------:R-:W-:Y:S01]  /*17510*/  LEA.HI.X.SX32 R9, R19, R127.reuse, 0x1, P5 ;  /* 0x0000007f13097211 */ /* 0x080fe200028f0eff */
[----:B------:R-:W-:Y:S01]  /*17520*/  IMAD R19, R26, 0xa0, RZ ;  /* 0x000000a01a137824 */ /* 0x000fe200078e02ff */
[-C--:B------:R-:W-:Y:S01]  /*17530*/  LEA.HI.X.SX32 R11, R23, R127.reuse, 0x1, P4 ;  /* 0x0000007f170b7211 */ /* 0x080fe200020f0eff */
[----:B-----5:R-:W-:Y:S01]  /*17540*/  IMAD R21, R18, 0xa1, RZ ;  /* 0x000000a112157824 */ /* 0x020fe200078e02ff */
[-C--:B------:R-:W-:Y:S01]  /*17550*/  LEA.HI.X.SX32 R15, R15, R127.reuse, 0x1, P6 ;  /* 0x0000007f0f0f7211 */ /* 0x080fe200030f0eff */
[----:B------:R5:W-:Y:S01]  /*17560*/  STG.E.U8 desc[UR50][R8.64], R57 ;  /* 0x0000003908007986 */ /* 0x000be2000c101132 */
[----:B--2---:R-:W-:Y:S01]  /*17570*/  IMAD R23, R22, 0xa2, RZ ;  /* 0x000000a216177824 */ /* 0x004fe200078e02ff */
[----:B------:R-:W2:Y:S01]  /*17580*/  LDC R18, c[0x0][0x278] ;  /* 0x00009e00ff127b82 */ /* 0x000ea20000000800 */
[CC--:B----4-:R-:W-:Y:S01]  /*17590*/  IADD3 R12, P5, R17.reuse, R126.reuse, RZ ;  /* 0x0000007e110c7210 */ /* 0x0d0fe20007fbe0ff */
[----:B------:R4:W-:Y:S03]  /*175a0*/  STG.E.U8 desc[UR50][R10.64], R58 ;  /* 0x0000003a0a007986 */ /* 0x0009e6000c101132 */
[----:B------:R-:W-:Y:S01]  /*175b0*/  LEA.HI.X.SX32 R13, R17, R127, 0x1, P5 ;  /* 0x0000007f110d7211 */ /* 0x000fe200028f0eff */
[----:B0-----:R-:W-:Y:S01]  /*175c0*/  IMAD R17, R16, 0xa3, RZ ;  /* 0x000000a310117824 */ /* 0x001fe200078e02ff */
[----:B-----5:R-:W-:Y:S01]  /*175d0*/  IADD3 R8, P4, R19, R126, RZ ;  /* 0x0000007e13087210 */ /* 0x020fe20007f9e0ff */
[----:B------:R-:W0:Y:S01]  /*175e0*/  LDC R25, c[0x0][0x278] ;  /* 0x00009e00ff197b82 */ /* 0x000e220000000800 */
[----:B------:R5:W-:Y:S01]  /*175f0*/  STG.E.U8 desc[UR50][R14.64], R85 ;  /* 0x000000550e007986 */ /* 0x000be2000c101132 */
[----:B------:R-:W-:-:S02]  /*17600*/  PRMT R82, R83, 0x7773, RZ ;  /* 0x0000777353527816 */ /* 0x000fc400000000ff */
[----:B------:R-:W-:Y:S02]  /*17610*/  LEA.HI.X.SX32 R9, R19, R127, 0x1, P4 ;  /* 0x0000007f13097211 */ /* 0x000fe400020f0eff */
[-C--:B----4-:R-:W-:Y:S02]  /*17620*/  IADD3 R10, P6, R21, R126.reuse, RZ ;  /* 0x0000007e150a7210 */ /* 0x090fe40007fde0ff */
[----:B------:R-:W4:Y:S01]  /*17630*/  LDC R26, c[0x0][0x278] ;  /* 0x00009e00ff1a7b82 */ /* 0x000f220000000800 */
[-C--:B------:R-:W-:Y:S02]  /*17640*/  IADD3 R16, P4, R17, R126.reuse, RZ ;  /* 0x0000007e11107210 */ /* 0x080fe40007f9e0ff */
[----:B-----5:R-:W-:Y:S02]  /*17650*/  IADD3 R14, P5, R23, R126, RZ ;  /* 0x0000007e170e7210 */ /* 0x020fe40007fbe0ff */
[----:B------:R-:W-:-:S03]  /*17660*/  PRMT R88, R76, 0x7771, RZ ;  /* 0x000077714c587816 */ /* 0x000fc600000000ff */
[----:B------:R-:W5:Y:S01]  /*17670*/  LDC R22, c[0x0][0x278] ;  /* 0x00009e00ff167b82 */ /* 0x000f620000000800 */
[-C--:B------:R-:W-:Y:S02]  /*17680*/  LEA.HI.X.SX32 R11, R21, R127.reuse, 0x1, P6 ;  /* 0x0000007f150b7211 */ /* 0x080fe400030f0eff */
[----:B------:R-:W-:Y:S02]  /*17690*/  PRMT R95, R77, 0x7770, RZ ;  /* 0x000077704d5f7816 */ /* 0x000fe400000000ff */
[-C--:B------:R-:W-:Y:S01]  /*176a0*/  LEA.HI.X.SX32 R15, R23, R127.reuse, 0x1, P5 ;  /* 0x0000007f170f7211 */ /* 0x080fe200028f0eff */
[----:B------:R1:W-:Y:S01]  /*176b0*/  STG.E.U8 desc[UR50][R12.64], R82 ;  /* 0x000000520c007986 */ /* 0x0003e2000c101132 */
[----:B------:R-:W-:Y:S02]  /*176c0*/  PRMT R92, R77, 0x7771, RZ ;  /* 0x000077714d5c7816 */ /* 0x000fe400000000ff */
[----:B------:R-:W-:Y:S01]  /*176d0*/  LEA.HI.X.SX32 R17, R17, R127, 0x1, P4 ;  /* 0x0000007f11117211 */ /* 0x000fe200020f0eff */
[----:B------:R2:W-:Y:S01]  /*176e0*/  STG.E.U8 desc[UR50][R8.64], R91 ;  /* 0x0000005b08007986 */ /* 0x0005e2000c101132 */
[----:B---3--:R-:W-:-:S02]  /*176f0*/  IMAD R19, R24, 0xa5, RZ ;  /* 0x000000a518137824 */ /* 0x008fc400078e02ff */
[----:B------:R-:W3:Y:S01]  /*17700*/  LDC R24, c[0x0][0x278] ;  /* 0x00009e00ff187b82 */ /* 0x000ee20000000800 */
[----:B------:R-:W-:Y:S01]  /*17710*/  STG.E.U8 desc[UR50][R10.64], R88 ;  /* 0x000000580a007986 */ /* 0x000fe2000c101132 */
[----:B-1----:R-:W-:-:S03]  /*17720*/  IMAD R13, R20, 0xa4, RZ ;  /* 0x000000a4140d7824 */ /* 0x002fc600078e02ff */
[----:B------:R-:W-:Y:S03]  /*17730*/  STG.E.U8 desc[UR50][R14.64], R95 ;  /* 0x0000005f0e007986 */ /* 0x000fe6000c101132 */
[----:B------:R-:W1:Y:S01]  /*17740*/  LDC R20, c[0x0][0x278] ;  /* 0x00009e00ff147b82 */ /* 0x000e620000000800 */
[----:B------:R0:W-:Y:S01]  /*17750*/  STG.E.U8 desc[UR50][R16.64], R92 ;  /* 0x0000005c10007986 */ /* 0x0001e2000c101132 */
[----:B--2---:R-:W-:-:S06]  /*17760*/  IADD3 R8, P6, R13, R126, RZ ;  /* 0x0000007e0d087210 */ /* 0x004fcc0007fde0ff */
[----:B0-----:R-:W0:Y:S01]  /*17770*/  LDC R16, c[0x0][0x278] ;  /* 0x00009e00ff107b82 */ /* 0x001e220000000800 */
[----:B------:R-:W-:Y:S02]  /*17780*/  IMAD R17, R18, 0xa8, RZ ;  /* 0x000000a812117824 */ /* 0x000fe400078e02ff */
[----:B------:R-:W-:Y:S01]  /*17790*/  IMAD R21, R25, 0xa6, RZ ;  /* 0x000000a619157824 */ /* 0x000fe200078e02ff */
[----:B------:R-:W-:Y:S01]  /*177a0*/  PRMT R97, R78, 0x7770, RZ ;  /* 0x000077704e617816 */ /* 0x000fe200000000ff */
[----:B----4-:R-:W-:-:S03]  /*177b0*/  IMAD R23, R26, 0xa7, RZ ;  /* 0x000000a71a177824 */ /* 0x010fc600078e02ff */
[----:B------:R-:W2:Y:S01]  /*177c0*/  LDC R18, c[0x0][0x278] ;  /* 0x00009e00ff127b82 */ /* 0x000ea20000000800 */
[----:B------:R-:W-:Y:S02]  /*177d0*/  LEA.HI.X.SX32 R9, R13, R127, 0x1, P6 ;  /* 0x0000007f0d097211 */ /* 0x000fe400030f0eff */
[----:B------:R-:W-:-:S05]  /*177e0*/  IADD3 R10, P5, R19, R126, RZ ;  /* 0x0000007e130a7210 */ /* 0x000fca0007fbe0ff */
[----:B------:R-:W4:Y:S01]  /*177f0*/  LDC R25, c[0x0][0x278] ;  /* 0x00009e00ff197b82 */ /* 0x000f220000000800 */
[C---:B------:R-:W-:Y:S02]  /*17800*/  PRMT R83, R76.reuse, 0x7773, RZ ;  /* 0x000077734c537816 */ /* 0x040fe400000000ff */
[----:B------:R-:W-:Y:S01]  /*17810*/  PRMT R87, R76, 0x7772, RZ ;  /* 0x000077724c577816 */ /* 0x000fe200000000ff */
[----:B------:R3:W-:Y:S01]  /*17820*/  STG.E.U8 desc[UR50][R8.64], R97 ;  /* 0x0000006108007986 */ /* 0x0007e2000c101132 */
[C---:B------:R-:W-:Y:S02]  /*17830*/  PRMT R76, R77.reuse, 0x7773, RZ ;  /* 0x000077734d4c7816 */ /* 0x040fe400000000ff */
[----:B------:R-:W-:Y:S01]  /*17840*/  PRMT R90, R77, 0x7772, RZ ;  /* 0x000077724d5a7816 */ /* 0x000fe200000000ff */
[----:B------:R-:W4:Y:S01]  /*17850*/  LDC R26, c[0x0][0x278] ;  /* 0x00009e00ff1a7b82 */ /* 0x000f220000000800 */
[----:B------:R-:W-:Y:S02]  /*17860*/  IADD3 R12, P4, R21, R126, RZ ;  /* 0x0000007e150c7210 */ /* 0x000fe40007f9e0ff */
[----:B------:R-:W-:-:S02]  /*17870*/  PRMT R77, R78, 0x7771, RZ ;  /* 0x000077714e4d7816 */ /* 0x000fc400000000ff */
[-C--:B------:R-:W-:Y:S02]  /*17880*/  IADD3 R14, P6, R23, R126.reuse, RZ ;  /* 0x0000007e170e7210 */ /* 0x080fe40007fde0ff */
[-C--:B------:R-:W-:Y:S01]  /*17890*/  LEA.HI.X.SX32 R11, R19, R127.reuse, 0x1, P5 ;  /* 0x0000007f130b7211 */ /* 0x080fe200028f0eff */
[----:B-----5:R-:W-:Y:S01]  /*178a0*/  IMAD R19, R22, 0xa9, RZ ;  /* 0x000000a916137824 */ /* 0x020fe200078e02ff */
[-C--:B---3--:R-:W-:Y:S01]  /*178b0*/  IADD3 R8, P5, R17, R126.reuse, RZ ;  /* 0x0000007e11087210 */ /* 0x088fe20007fbe0ff */
[----:B------:R-:W3:Y:S01]  /*178c0*/  LDC R22, c[0x0][0x278] ;  /* 0x00009e00ff167b82 */ /* 0x000ee20000000800 */
[----:B------:R-:W-:Y:S02]  /*178d0*/  PRMT R101, R79, 0x7770, RZ ;  /* 0x000077704f657816 */ /* 0x000fe400000000ff */
[-C--:B------:R-:W-:Y:S01]  /*178e0*/  LEA.HI.X.SX32 R13, R21, R127.reuse, 0x1, P4 ;  /* 0x0000007f150d7211 */ /* 0x080fe200020f0eff */
[----:B-1----:R-:W-:Y:S01]  /*178f0*/  IMAD R21, R20, 0xaa, RZ ;  /* 0x000000aa14157824 */ /* 0x002fe200078e02ff */
[----:B------:R-:W-:Y:S01]  /*17900*/  PRMT R98, R79, 0x7771, RZ ;  /* 0x000077714f627816 */ /* 0x000fe200000000ff */
[----:B------:R1:W-:Y:S01]  /*17910*/  STG.E.U8 desc[UR50][R10.64], R77 ;  /* 0x0000004d0a007986 */ /* 0x0003e2000c101132 */
[-C--:B------:R-:W-:Y:S01]  /*17920*/  LEA.HI.X.SX32 R15, R23, R127.reuse, 0x1, P6 ;  /* 0x0000007f170f7211 */ /* 0x080fe200030f0eff */
[----:B------:R-:W-:Y:S01]  /*17930*/  IMAD R23, R24, 0xab, RZ ;  /* 0x000000ab18177824 */ /* 0x000fe200078e02ff */
[----:B------:R-:W-:Y:S01]  /*17940*/  LEA.HI.X.SX32 R9, R17, R127, 0x1, P5 ;  /* 0x0000007f11097211 */ /* 0x000fe200028f0eff */
[----:B0-----:R-:W-:Y:S01]  /*17950*/  IMAD R17, R16, 0xac, RZ ;  /* 0x000000ac10117824 */ /* 0x001fe200078e02ff */
[----:B------:R0:W-:Y:S01]  /*17960*/  STG.E.U8 desc[UR50][R12.64], R101 ;  /* 0x000000650c007986 */ /* 0x0001e2000c101132 */
[----:B------:R-:W5:Y:S03]  /*17970*/  LDC R20, c[0x0][0x278] ;  /* 0x00009e00ff147b82 */ /* 0x000f660000000800 */
[----:B------:R2:W-:Y:S01]  /*17980*/  STG.E.U8 desc[UR50][R14.64], R98 ;  /* 0x000000620e007986 */ /* 0x0005e2000c101132 */
[----:B-1----:R-:W-:-:S02]  /*17990*/  IADD3 R10, P4, R19, R126, RZ ;  /* 0x0000007e130a7210 */ /* 0x002fc40007f9e0ff */
[----:B------:R-:W-:Y:S02]  /*179a0*/  PRMT R94, R78, 0x7772, RZ ;  /* 0x000077724e5e7816 */ /* 0x000fe400000000ff */
[----:B------:R-:W1:Y:S01]  /*179b0*/  LDC R24, c[0x0][0x278] ;  /* 0x00009e00ff187b82 */ /* 0x000e620000000800 */
[-C--:B------:R-:W-:Y:S02]  /*179c0*/  LEA.HI.X.SX32 R11, R19, R127.reuse, 0x1, P4 ;  /* 0x0000007f130b7211 */ /* 0x080fe400020f0eff */
[-C--:B0-----:R-:W-:Y:S02]  /*179d0*/  IADD3 R12, P6, R21, R126.reuse, RZ ;  /* 0x0000007e150c7210 */ /* 0x081fe40007fde0ff */
[-C--:B------:R-:W-:Y:S02]  /*179e0*/  IADD3 R16, P4, R17, R126.reuse, RZ ;  /* 0x0000007e11107210 */ /* 0x080fe40007f9e0ff */
[----:B--2---:R-:W-:Y:S02]  /*179f0*/  IADD3 R14, P5, R23, R126, RZ ;  /* 0x0000007e170e7210 */ /* 0x004fe40007fbe0ff */
[----:B------:R-:W-:-:S02]  /*17a00*/  LEA.HI.X.SX32 R13, R21, R127, 0x1, P6 ;  /* 0x0000007f150d7211 */ /* 0x000fc400030f0eff */
[-C--:B------:R-:W-:Y:S01]  /*17a10*/  LEA.HI.X.SX32 R15, R23, R127.reuse, 0x1, P5 ;  /* 0x0000007f170f7211 */ /* 0x080fe200028f0eff */
[----:B------:R4:W-:Y:S01]  /*17a20*/  STG.E.U8 desc[UR50][R8.64], R87 ;  /* 0x0000005708007986 */ /* 0x0009e2000c101132 */
[----:B------:R-:W-:Y:S01]  /*17a30*/  LEA.HI.X.SX32 R17, R17, R127, 0x1, P4 ;  /* 0x0000007f11117211 */ /* 0x000fe200020f0eff */
[----:B------:R-:W-:Y:S02]  /*17a40*/  IMAD R19, R18, 0xae, RZ ;  /* 0x000000ae12137824 */ /* 0x000fe400078e02ff */
[----:B------:R-:W-:Y:S01]  /*17a50*/  STG.E.U8 desc[UR50][R10.64], R83 ;  /* 0x000000530a007986 */ /* 0x000fe2000c101132 */
[----:B------:R-:W0:Y:S03]  /*17a60*/  LDC R18, c[0x0][0x278] ;  /* 0x00009e00ff127b82 */ /* 0x000e260000000800 */
[----:B------:R-:W-:Y:S01]  /*17a70*/  STG.E.U8 desc[UR50][R12.64], R90 ;  /* 0x0000005a0c007986 */ /* 0x000fe2000c101132 */
[----:B----4-:R-:W-:-:S03]  /*17a80*/  IMAD R9, R25, 0xad, RZ ;  /* 0x000000ad19097824 */ /* 0x010fc600078e02ff */
[----:B------:R-:W-:Y:S01]  /*17a90*/  STG.E.U8 desc[UR50][R14.64], R76 ;  /* 0x0000004c0e007986 */ /* 0x000fe2000c101132 */
[----:B------:R-:W2:Y:S03]  /*17aa0*/  LDC R25, c[0x0][0x278] ;  /* 0x00009e00ff197b82 */ /* 0x000ea60000000800 */
[----:B------:R4:W-:Y:S01]  /*17ab0*/  STG.E.U8 desc[UR50][R16.64], R94 ;  /* 0x0000005e10007986 */ /* 0x0009e2000c101132 */
[C---:B------:R-:W-:Y:S01]  /*17ac0*/  IADD3 R8, P6, R9.reuse, R126, RZ ;  /* 0x0000007e09087210 */ /* 0x040fe20007fde0ff */
[----:B---3--:R-:W-:Y:S01]  /*17ad0*/  IMAD R23, R22, 0xb0, RZ ;  /* 0x000000b016177824 */ /* 0x008fe200078e02ff */
[----:B------:R-:W-:Y:S01]  /*17ae0*/  PRMT R93, R78, 0x7773, RZ ;  /* 0x000077734e5d7816 */ /* 0x000fe200000000ff */
[----:B------:R-:W-:Y:S01]  /*17af0*/  IMAD R21, R26, 0xaf, RZ ;  /* 0x000000af1a157824 */ /* 0x000fe200078e02ff */
[----:B------:R-:W3:Y:S08]  /*17b00*/  LDC R22, c[0x0][0x278] ;  /* 0x00009e00ff167b82 */ /* 0x000ef00000000800 */
[----:B----4-:R-:W4:Y:S01]  /*17b10*/  LDC R16, c[0x0][0x278] ;  /* 0x00009e00ff107b82 */ /* 0x010f220000000800 */
[----:B-----5:R-:W-:Y:S01]  /*17b20*/  IMAD R17, R20, 0xb1, RZ ;  /* 0x000000b114117824 */ /* 0x020fe200078e02ff */
[----:B------:R-:W-:-:S02]  /*17b30*/  LEA.HI.X.SX32 R9, R9, R127, 0x1, P6 ;  /* 0x0000007f09097211 */ /* 0x000fc400030f0eff */
[-C--:B------:R-:W-:Y:S02]  /*17b40*/  IADD3 R10, P5, R19, R126.reuse, RZ ;  /* 0x0000007e130a7210 */ /* 0x080fe40007fbe0ff */
[-C--:B------:R-:W-:Y:S02]  /*17b50*/  IADD3 R14, P6, R23, R126.reuse, RZ ;  /* 0x0000007e170e7210 */ /* 0x080fe40007fde0ff */
[----:B------:R-:W5:Y:S01]  /*17b60*/  LDC R20, c[0x0][0x278] ;  /* 0x00009e00ff147b82 */ /* 0x000f620000000800 */
[----:B------:R-:W-:Y:S01]  /*17b70*/  IADD3 R12, P4, R21, R126, RZ ;  /* 0x0000007e150c7210 */ /* 0x000fe20007f9e0ff */
[----:B------:R0:W-:Y:S01]  /*17b80*/  STG.E.U8 desc[UR50][R8.64], R93 ;  /* 0x0000005d08007986 */ /* 0x0001e2000c101132 */
[----:B------:R-:W-:Y:S02]  /*17b90*/  PRMT R78, R79, 0x7772, RZ ;  /* 0x000077724f4e7816 */ /* 0x000fe400000000ff */
[-C--:B------:R-:W-:Y:S01]  /*17ba0*/  LEA.HI.X.SX32 R11, R19, R127.reuse, 0x1, P5 ;  /* 0x0000007f130b7211 */ /* 0x080fe200028f0eff */
[----:B-1----:R-:W-:Y:S01]  /*17bb0*/  IMAD R19, R24, 0xb2, RZ ;  /* 0x000000b218137824 */ /* 0x002fe200078e02ff */
[-C--:B------:R-:W-:Y:S01]  /*17bc0*/  LEA.HI.X.SX32 R15, R23, R127.reuse, 0x1, P6 ;  /* 0x0000007f170f7211 */ /* 0x080fe200030f0eff */
[----:B0-----:R-:W-:Y:S01]  /*17bd0*/  IMAD R23, R18, 0xb4, RZ ;  /* 0x000000b412177824 */ /* 0x001fe200078e02ff */
[----:B------:R-:W-:Y:S01]  /*17be0*/  PRMT R96, R79, 0x7773, RZ ;  /* 0x000077734f607816 */ /* 0x000fe200000000ff */
[----:B------:R-:W0:Y:S01]  /*17bf0*/  LDC R18, c[0x0][0x278] ;  /* 0x00009e00ff127b82 */ /* 0x000e220000000800 */
[----:B------:R-:W-:-:S02]  /*17c00*/  LEA.HI.X.SX32 R13, R21, R127, 0x1, P4 ;  /* 0x0000007f150d7211 */ /* 0x000fc400020f0eff */
[----:B------:R-:W-:Y:S01]  /*17c10*/  IADD3 R8, P5, R17, R126, RZ ;  /* 0x0000007e11087210 */ /* 0x000fe20007fbe0ff */
[----:B--2---:R-:W-:Y:S01]  /*17c20*/  IMAD R21, R25, 0xb3, RZ ;  /* 0x000000b319157824 */ /* 0x004fe200078e02ff */
[----:B------:R-:W-:Y:S01]  /*17c30*/  PRMT R104, R72, 0x7770, RZ ;  /* 0x0000777048687816 */ /* 0x000fe200000000ff */
[----:B------:R1:W-:Y:S01]  /*17c40*/  STG.E.U8 desc[UR50][R10.64], R78 ;  /* 0x0000004e0a007986 */ /* 0x0003e2000c101132 */
[----:B------:R-:W-:Y:S01]  /*17c50*/  LEA.HI.X.SX32 R9, R17, R127, 0x1, P5 ;  /* 0x0000007f11097211 */ /* 0x000fe200028f0eff */
[----:B----4-:R-:W-:Y:S01]  /*17c60*/  IMAD R17, R16, 0xb5, RZ ;  /* 0x000000b510117824 */ /* 0x010fe200078e02ff */
[----:B------:R-:W2:Y:S01]  /*17c70*/  LDC R24, c[0x0][0x278] ;  /* 0x00009e00ff187b82 */ /* 0x000ea20000000800 */
[----:B------:R4:W-:Y:S01]  /*17c80*/  STG.E.U8 desc[UR50][R12.64], R96 ;  /* 0x000000600c007986 */ /* 0x0009e2000c101132 */
[----:B------:R-:W-:-:S03]  /*17c90*/  PRMT R100, R72, 0x7771, RZ ;  /* 0x0000777148647816 */ /* 0x000fc600000000ff */
[----:B------:R3:W-:Y:S03]  /*17ca0*/  STG.E.U8 desc[UR50][R14.64], R104 ;  /* 0x000000680e007986 */ /* 0x0007e6000c101132 */
[----:B------:R-:W2:Y:S01]  /*17cb0*/  LDC R26, c[0x0][0x278] ;  /* 0x00009e00ff1a7b82 */ /* 0x000ea20000000800 */
[-C--:B-1----:R-:W-:Y:S02]  /*17cc0*/  IADD3 R10, P4, R19, R126.reuse, RZ ;  /* 0x0000007e130a7210 */ /* 0x082fe40007f9e0ff */
[----:B----4-:R-:W-:Y:S02]  /*17cd0*/  IADD3 R12, P6, R21, R126, RZ ;  /* 0x0000007e150c7210 */ /* 0x010fe40007fde0ff */
[----:B------:R-:W-:-:S03]  /*17ce0*/  LEA.HI.X.SX32 R11, R19, R127, 0x1, P4 ;  /* 0x0000007f130b7211 */ /* 0x000fc600020f0eff */
[----:B------:R-:W1:Y:S01]  /*17cf0*/  LDC R25, c[0x0][0x278] ;  /* 0x00009e00ff197b82 */ /* 0x000e620000000800 */
[-C--:B---3--:R-:W-:Y:S02]  /*17d00*/  IADD3 R14, P5, R23, R126.reuse, RZ ;  /* 0x0000007e170e7210 */ /* 0x088fe40007fbe0ff */
[----:B------:R-:W-:Y:S02]  /*17d10*/  IADD3 R16, P4, R17, R126, RZ ;  /* 0x0000007e11107210 */ /* 0x000fe40007f9e0ff */
[C---:B------:R-:W-:Y:S02]  /*17d20*/  PRMT R106, R73.reuse, 0x7770, RZ ;  /* 0x00007770496a7816 */ /* 0x040fe400000000ff */
[----:B------:R-:W-:Y:S02]  /*17d30*/  PRMT R103, R73, 0x7771, RZ ;  /* 0x0000777149677816 */ /* 0x000fe400000000ff */
[----:B------:R-:W-:Y:S02]  /*17d40*/  LEA.HI.X.SX32 R13, R21, R127, 0x1, P6 ;  /* 0x0000007f150d7211 */ /* 0x000fe400030f0eff */
[----:B------:R-:W-:-:S02]  /*17d50*/  PRMT R110, R74, 0x7770, RZ ;  /* 0x000077704a6e7816 */ /* 0x000fc400000000ff */
[-C--:B------:R-:W-:Y:S01]  /*17d60*/  LEA.HI.X.SX32 R15, R23, R127.reuse, 0x1, P5 ;  /* 0x0000007f170f7211 */ /* 0x080fe200028f0eff */
[----:B------:R3:W-:Y:S01]  /*17d70*/  STG.E.U8 desc[UR50][R8.64], R100 ;  /* 0x0000006408007986 */ /* 0x0007e2000c101132 */
[----:B------:R-:W-:Y:S02]  /*17d80*/  PRMT R107, R74, 0x7771, RZ ;  /* 0x000077714a6b7816 */ /* 0x000fe400000000ff */
[----:B------:R-:W-:Y:S01]  /*17d90*/  LEA.HI.X.SX32 R17, R17, R127, 0x1, P4 ;  /* 0x0000007f11117211 */ /* 0x000fe200020f0eff */
[----:B------:R-:W-:Y:S01]  /*17da0*/  STG.E.U8 desc[UR50][R10.64], R106 ;  /* 0x0000006a0a007986 */ /* 0x000fe2000c101132 */
[----:B-----5:R-:W-:Y:S02]  /*17db0*/  IMAD R19, R20, 0xb7, RZ ;  /* 0x000000b714137824 */ /* 0x020fe400078e02ff */
[----:B------:R-:W4:Y:S01]  /*17dc0*/  LDC R20, c[0x0][0x278] ;  /* 0x00009e00ff147b82 */ /* 0x000f220000000800 */
[----:B------:R-:W-:Y:S01]  /*17dd0*/  STG.E.U8 desc[UR50][R12.64], R103 ;  /* 0x000000670c007986 */ /* 0x000fe2000c101132 */
[----:B---3--:R-:W-:-:S03]  /*17de0*/  IMAD R9, R22, 0xb6, RZ ;  /* 0x000000b616097824 */ /* 0x008fc600078e02ff */
[----:B------:R-:W-:Y:S03]  /*17df0*/  STG.E.U8 desc[UR50][R14.64], R110 ;  /* 0x0000006e0e007986 */ /* 0x000fe6000c101132 */
[----:B------:R-:W3:Y:S01]  /*17e00*/  LDC R22, c[0x0][0x278] ;  /* 0x00009e00ff167b82 */ /* 0x000ee20000000800 */
[----:B------:R5:W-:Y:S01]  /*17e10*/  STG.E.U8 desc[UR50][R16.64], R107 ;  /* 0x0000006b10007986 */ /* 0x000be2000c101132 */
[C---:B------:R-:W-:Y:S02]  /*17e20*/  PRMT R79, R72.reuse, 0x7773, RZ ;  /* 0x00007773484f7816 */ /* 0x040fe400000000ff */
[----:B------:R-:W-:-:S04]  /*17e30*/  PRMT R99, R72, 0x7772, RZ ;  /* 0x0000777248637816 */ /* 0x000fc800000000ff */
[----:B-----5:R-:W5:Y:S01]  /*17e40*/  LDC R16, c[0x0][0x278] ;  /* 0x00009e00ff107b82 */ /* 0x020f620000000800 */
[----:B0-----:R-:W-:Y:S01]  /*17e50*/  IMAD R17, R18, 0xba, RZ ;  /* 0x000000ba12117824 */ /* 0x001fe200078e02ff */
[----:B------:R-:W-:Y:S01]  /*17e60*/  IADD3 R8, P6, R9, R126, RZ ;  /* 0x0000007e09087210 */ /* 0x000fe20007fde0ff */
[----:B--2---:R-:W-:Y:S01]  /*17e70*/  IMAD R23, R24, 0xb9, RZ ;  /* 0x000000b918177824 */ /* 0x004fe200078e02ff */
[----:B------:R-:W-:-:S04]  /*17e80*/  PRMT R72, R73, 0x7773, RZ ;  /* 0x0000777349487816 */ /* 0x000fc800000000ff */
[----:B------:R-:W0:Y:S01]  /*17e90*/  LDC R18, c[0x0][0x278] ;  /* 0x00009e00ff127b82 */ /* 0x000e220000000800 */
[----:B------:R-:W-:Y:S01]  /*17ea0*/  PRMT R102, R73, 0x7772, RZ ;  /* 0x0000777249667816 */ /* 0x000fe200000000ff */
[----:B------:R-:W-:Y:S01]  /*17eb0*/  IMAD R21, R26, 0xb8, RZ ;  /* 0x000000b81a157824 */ /* 0x000fe200078e02ff */
[C---:B------:R-:W-:Y:S02]  /*17ec0*/  PRMT R73, R74.reuse, 0x7773, RZ ;  /* 0x000077734a497816 */ /* 0x040fe400000000ff */
[----:B------:R-:W-:Y:S02]  /*17ed0*/  PRMT R105, R74, 0x7772, RZ ;  /* 0x000077724a697816 */ /* 0x000fe400000000ff */
[C---:B------:R-:W-:Y:S01]  /*17ee0*/  PRMT R108, R75.reuse, 0x7773, RZ ;  /* 0x000077734b6c7816 */ /* 0x040fe200000000ff */
[----:B------:R-:W2:Y:S01]  /*17ef0*/  LDC R24, c[0x0][0x278] ;  /* 0x00009e00ff187b82 */ /* 0x000ea20000000800 */
[C---:B------:R-:W-:Y:S02]  /*17f00*/  PRMT R109, R75.reuse, 0x7772, RZ ;  /* 0x000077724b6d7816 */ /* 0x040fe400000000ff */
[----:B------:R-:W-:-:S02]  /*17f10*/  PRMT R74, R75, 0x7771, RZ ;  /* 0x000077714b4a7816 */ /* 0x000fc400000000ff */
[----:B------:R-:W-:Y:S02]  /*17f20*/  PRMT R75, R75, 0x7770, RZ ;  /* 0x000077704b4b7816 */ /* 0x000fe400000000ff */
[-C--:B------:R-:W-:Y:S01]  /*17f30*/  LEA.HI.X.SX32 R9, R9, R127.reuse, 0x1, P6 ;  /* 0x0000007f09097211 */ /* 0x080fe200030f0eff */
[----:B------:R-:W2:Y:S01]  /*17f40*/  LDC R26, c[0x0][0x278] ;  /* 0x00009e00ff1a7b82 */ /* 0x000ea20000000800 */
[-C--:B------:R-:W-:Y:S02]  /*17f50*/  IADD3 R10, P5, R19, R126.reuse, RZ ;  /* 0x0000007e130a7210 */ /* 0x080fe40007fbe0ff */
[-C--:B------:R-:W-:Y:S01]  /*17f60*/  IADD3 R12, P4, R21, R126.reuse, RZ ;  /* 0x0000007e150c7210 */ /* 0x080fe20007f9e0ff */
[----:B------:R4:W-:Y:S01]  /*17f70*/  STG.E.U8 desc[UR50][R8.64], R75 ;  /* 0x0000004b08007986 */ /* 0x0009e2000c101132 */
[-C--:B------:R-:W-:Y:S02]  /*17f80*/  IADD3 R14, P6, R23, R126.reuse, RZ ;  /* 0x0000007e170e7210 */ /* 0x080fe40007fde0ff */
[-C--:B------:R-:W-:Y:S01]  /*17f90*/  LEA.HI.X.SX32 R11, R19, R127.reuse, 0x1, P5 ;  /* 0x0000007f130b7211 */ /* 0x080fe200028f0eff */
[----:B-1----:R-:W-:Y:S01]  /*17fa0*/  IMAD R19, R25, 0xbb, RZ ;  /* 0x000000bb19137824 */ /* 0x002fe200078e02ff */
[-C--:B------:R-:W-:Y:S01]  /*17fb0*/  LEA.HI.X.SX32 R13, R21, R127.reuse, 0x1, P4 ;  /* 0x0000007f150d7211 */ /* 0x080fe200020f0eff */
[----:B------:R-:W1:Y:S01]  /*17fc0*/  LDC R25, c[0x0][0x278] ;  /* 0x00009e00ff197b82 */ /* 0x000e620000000800 */
[----:B------:R-:W-:Y:S01]  /*17fd0*/  LEA.HI.X.SX32 R15, R23, R127, 0x1, P6 ;  /* 0x0000007f170f7211 */ /* 0x000fe200030f0eff */
[----:B---3--:R-:W-:Y:S01]  /*17fe0*/  IMAD R21, R22, 0xbc, RZ ;  /* 0x000000bc16157824 */ /* 0x008fe200078e02ff */
[----:B----4-:R-:W-:Y:S01]  /*17ff0*/  IADD3 R8, P5, R17, R126, RZ ;  /* 0x0000007e11087210 */ /* 0x010fe20007fbe0ff */
[----:B------:R3:W-:Y:S01]  /*18000*/  STG.E.U8 desc[UR50][R10.64], R74 ;  /* 0x0000004a0a007986 */ /* 0x0007e2000c101132 */
[----:B------:R-:W-:-:S03]  /*18010*/  IMAD R23, R20, 0xbd, RZ ;  /* 0x000000bd14177824 */ /* 0x000fc600078e02ff */
[----:B------:R-:W4:Y:S01]  /*18020*/  LDC R22, c[0x0][0x278] ;  /* 0x00009e00ff167b82 */ /* 0x000f220000000800 */
[----:B------:R-:W-:Y:S01]  /*18030*/  LEA.HI.X.SX32 R9, R17, R127, 0x1, P5 ;  /* 0x0000007f11097211 */ /* 0x000fe200028f0eff */
[----:B-----5:R-:W-:Y:S01]  /*18040*/  IMAD R17, R16, 0xbe, RZ ;  /* 0x000000be10117824 */ /* 0x020fe200078e02ff */
[----:B------:R5:W-:Y:S04]  /*18050*/  STG.E.U8 desc[UR50][R12.64], R99 ;  /* 0x000000630c007986 */ /* 0x000be8000c101132 */
[----:B------:R0:W-:Y:S01]  /*18060*/  STG.E.U8 desc[UR50][R14.64], R79 ;  /* 0x0000004f0e007986 */ /* 0x0001e2000c101132 */
[----:B------:R-:W4:Y:S01]  /*18070*/  LDC R20, c[0x0][0x278] ;  /* 0x00009e00ff147b82 */ /* 0x000f220000000800 */
[----:B---3--:R-:W-:-:S04]  /*18080*/  IADD3 R10, P4, R19, R126, RZ ;  /* 0x0000007e130a7210 */ /* 0x008fc80007f9e0ff */
[-C--:B------:R-:W-:Y:S02]  /*18090*/  LEA.HI.X.SX32 R11, R19, R127.reuse, 0x1, P4 ;  /* 0x0000007f130b7211 */ /* 0x080fe400020f0eff */
[-C--:B-----5:R-:W-:Y:S02]  /*180a0*/  IADD3 R12, P6, R21, R126.reuse, RZ ;  /* 0x0000007e150c7210 */ /* 0x0a0fe40007fde0ff */
[-C--:B------:R-:W-:Y:S02]  /*180b0*/  IADD3 R16, P4, R17, R126.reuse, RZ ;  /* 0x0000007e11107210 */ /* 0x080fe40007f9e0ff */
[----:B0-----:R-:W-:Y:S01]  /*180c0*/  IADD3 R14, P5, R23, R126, RZ ;  /* 0x0000007e170e7210 */ /* 0x001fe20007fbe0ff */
[----:B------:R-:W-:Y:S01]  /*180d0*/  IMAD R19, R18, 0xc0, RZ ;  /* 0x000000c012137824 */ /* 0x000fe200078e02ff */
[-C--:B------:R-:W-:Y:S01]  /*180e0*/  LEA.HI.X.SX32 R13, R21, R127.reuse, 0x1, P6 ;  /* 0x0000007f150d7211 */ /* 0x080fe200030f0eff */
[----:B------:R-:W0:Y:S01]  /*180f0*/  LDC R18, c[0x0][0x278] ;  /* 0x00009e00ff127b82 */ /* 0x000e220000000800 */
[-C--:B------:R-:W-:Y:S01]  /*18100*/  LEA.HI.X.SX32 R15, R23, R127.reuse, 0x1, P5 ;  /* 0x0000007f170f7211 */ /* 0x080fe200028f0eff */
[----:B------:R2:W-:Y:S01]  /*18110*/  STG.E.U8 desc[UR50][R8.64], R102 ;  /* 0x0000006608007986 */ /* 0x0005e2000c101132 */
[----:B------:R-:W-:-:S03]  /*18120*/  LEA.HI.X.SX32 R17, R17, R127, 0x1, P4 ;  /* 0x0000007f11117211 */ /* 0x000fc600020f0eff */
[----:B------:R-:W-:Y:S04]  /*18130*/  STG.E.U8 desc[UR50][R10.64], R72 ;  /* 0x000000480a007986 */ /* 0x000fe8000c101132 */
[----:B------:R-:W-:Y:S01]  /*18140*/  STG.E.U8 desc[UR50][R12.64], R105 ;  /* 0x000000690c007986 */ /* 0x000fe2000c101132 */
[----:B--2---:R-:W-:-:S03]  /*18150*/  IMAD R9, R24, 0xbf, RZ ;  /* 0x000000bf18097824 */ /* 0x004fc600078e02ff */
[----:B------:R-:W-:Y:S01]  /*18160*/  STG.E.U8 desc[UR50][R14.64], R73 ;  /* 0x000000490e007986 */ /* 0x000fe2000c101132 */
[----:B------:R-:W2:Y:S03]  /*18170*/  LDC R24, c[0x0][0x278] ;  /* 0x00009e00ff187b82 */ /* 0x000ea60000000800 */
[----:B------:R3:W-:Y:S01]  /*18180*/  STG.E.U8 desc[UR50][R16.64], R109 ;  /* 0x0000006d10007986 */ /* 0x0007e2000c101132 */
[----:B------:R-:W-:Y:S01]  /*18190*/  IADD3 R8, P6, R9, R126, RZ ;  /* 0x0000007e09087210 */ /* 0x000fe20007fde0ff */
[----:B-1----:R-:W-:-:S03]  /*181a0*/  IMAD R23, R25, 0xc2, RZ ;  /* 0x000000c219177824 */ /* 0x002fc600078e02ff */
[----:B---3--:R-:W1:Y:S01]  /*181b0*/  LDC R16, c[0x0][0x278] ;  /* 0x00009e00ff107b82 */ /* 0x008e620000000800 */
[----:B------:R-:W-:Y:S01]  /*181c0*/  LEA.HI.X.SX32 R9, R9, R127, 0x1, P6 ;  /* 0x0000007f09097211 */ /* 0x000fe200030f0eff */
[----:B------:R-:W-:Y:S01]  /*181d0*/  IMAD R21, R26, 0xc1, RZ ;  /* 0x000000c11a157824 */ /* 0x000fe200078e02ff */
[-C--:B------:R-:W-:Y:S01]  /*181e0*/  IADD3 R14, P6, R23, R126.reuse, RZ ;  /* 0x0000007e170e7210 */ /* 0x080fe20007fde0ff */
[----:B----4-:R-:W-:Y:S01]  /*181f0*/  IMAD R17, R20, 0xc3, RZ ;  /* 0x000000c314117824 */ /* 0x010fe200078e02ff */
[----:B------:R-:W-:-:S03]  /*18200*/  IADD3 R10, P5, R19, R126, RZ ;  /* 0x0000007e130a7210 */ /* 0x000fc60007fbe0ff */
[----:B------:R-:W3:Y:S01]  /*18210*/  LDC R25, c[0x0][0x278] ;  /* 0x00009e00ff197b82 */ /* 0x000ee20000000800 */
[----:B------:R-:W-:Y:S01]  /*18220*/  LEA.HI.X.SX32 R15, R23, R127, 0x1, P6 ;  /* 0x0000007f170f7211 */ /* 0x000fe200030f0eff */
[----:B0-----:R-:W-:Y:S01]  /*18230*/  IMAD R23, R18, 0xc6, RZ ;  /* 0x000000c612177824 */ /* 0x001fe200078e02ff */
[----:B------:R-:W-:-:S05]  /*18240*/  PRMT R111, R68, 0x7773, RZ ;  /* 0x00007773446f7816 */ /* 0x000fca00000000ff */
[----:B------:R-:W0:Y:S01]  /*18250*/  LDC R20, c[0x0][0x278] ;  /* 0x00009e00ff147b82 */ /* 0x000e220000000800 */
[C---:B------:R-:W-:Y:S01]  /*18260*/  PRMT R112, R68.reuse, 0x7772, RZ ;  /* 0x0000777244707816 */ /* 0x040fe200000000ff */
[----:B------:R4:W-:Y:S01]  /*18270*/  STG.E.U8 desc[UR50][R8.64], R108 ;  /* 0x0000006c08007986 */ /* 0x0009e2000c101132 */
[C---:B------:R-:W-:Y:S02]  /*18280*/  PRMT R113, R68.reuse, 0x7771, RZ ;  /* 0x0000777144717816 */ /* 0x040fe400000000ff */
[----:B------:R-:W-:Y:S02]  /*18290*/  IADD3 R12, P4, R21, R126, RZ ;  /* 0x0000007e150c7210 */ /* 0x000fe40007f9e0ff */
[----:B------:R-:W-:Y:S01]  /*182a0*/  PRMT R68, R68, 0x7770, RZ ;  /* 0x0000777044447816 */ /* 0x000fe200000000ff */
[----:B------:R-:W5:Y:S01]  /*182b0*/  LDC R18, c[0x0][0x278] ;  /* 0x00009e00ff127b82 */ /* 0x000f620000000800 */
[-C--:B------:R-:W-:Y:S01]  /*182c0*/  LEA.HI.X.SX32 R11, R19, R127.reuse, 0x1, P5 ;  /* 0x0000007f130b7211 */ /* 0x080fe200028f0eff */
[----:B------:R-:W-:Y:S01]  /*182d0*/  IMAD R19, R22, 0xc4, RZ ;  /* 0x000000c416137824 */ /* 0x000fe200078e02ff */
[----:B------:R-:W-:-:S02]  /*182e0*/  LEA.HI.X.SX32 R13, R21, R127, 0x1, P4 ;  /* 0x0000007f150d7211 */ /* 0x000fc400020f0eff */
[----:B----4-:R-:W-:Y:S01]  /*182f0*/  IADD3 R8, P5, R17, R126, RZ ;  /* 0x0000007e11087210 */ /* 0x010fe20007fbe0ff */
[----:B--2---:R-:W-:Y:S01]  /*18300*/  IMAD R21, R24, 0xc5, RZ ;  /* 0x000000c518157824 */ /* 0x004fe200078e02ff */
[----:B------:R-:W-:Y:S01]  /*18310*/  PRMT R120, R69, 0x7770, RZ ;  /* 0x0000777045787816 */ /* 0x000fe200000000ff */
[----:B------:R2:W-:Y:S01]  /*18320*/  STG.E.U8 desc[UR50][R10.64], R68 ;  /* 0x000000440a007986 */ /* 0x0005e2000c101132 */
[----:B------:R-:W-:Y:S01]  /*18330*/  LEA.HI.X.SX32 R9, R17, R127, 0x1, P5 ;  /* 0x0000007f11097211 */ /* 0x000fe200028f0eff */
[----:B-1----:R-:W-:Y:S01]  /*18340*/  IMAD R17, R16, 0xc7, RZ ;  /* 0x000000c710117824 */ /* 0x002fe200078e02ff */
[----:B------:R-:W1:Y:S01]  /*18350*/  LDC R22, c[0x0][0x278] ;  /* 0x00009e00ff167b82 */ /* 0x000e620000000800 */
[----:B------:R4:W-:Y:S01]  /*18360*/  STG.E.U8 desc[UR50][R12.64], R113 ;  /* 0x000000710c007986 */ /* 0x0009e2000c101132 */
[----:B------:R-:W-:-:S03]  /*18370*/  PRMT R114, R69, 0x7773, RZ ;  /* 0x0000777345727816 */ /* 0x000fc600000000ff */
[----:B------:R3:W-:Y:S01]  /*18380*/  STG.E.U8 desc[UR50][R14.64], R120 ;  /* 0x000000780e007986 */ /* 0x0007e2000c101132 */
[----:B------:R-:W-:Y:S02]  /*18390*/  PRMT R115, R69, 0x7772, RZ ;  /* 0x0000777245737816 */ /* 0x000fe400000000ff */
[----:B------:R-:W1:Y:S01]  /*183a0*/  LDC R26, c[0x0][0x278] ;  /* 0x00009e00ff1a7b82 */ /* 0x000e620000000800 */
[-C--:B--2---:R-:W-:Y:S02]  /*183b0*/  IADD3 R10, P4, R19, R126.reuse, RZ ;  /* 0x0000007e130a7210 */ /* 0x084fe40007f9e0ff */
[----:B------:R-:W-:Y:S02]  /*183c0*/  PRMT R116, R69, 0x7771, RZ ;  /* 0x0000777145747816 */ /* 0x000fe400000000ff */
[-C--:B----4-:R-:W-:Y:S02]  /*183d0*/  IADD3 R12, P6, R21, R126.reuse, RZ ;  /* 0x0000007e150c7210 */ /* 0x090fe40007fde0ff */
[----:B------:R-:W-:Y:S01]  /*183e0*/  LEA.HI.X.SX32 R11, R19, R127, 0x1, P4 ;  /* 0x0000007f130b7211 */ /* 0x000fe200020f0eff */
[----:B------:R-:W2:Y:S01]  /*183f0*/  LDC R24, c[0x0][0x278] ;  /* 0x00009e00ff187b82 */ /* 0x000ea20000000800 */
[----:B---3--:R-:W-:-:S02]  /*18400*/  IADD3 R14, P5, R23, R126, RZ ;  /* 0x0000007e170e7210 */ /* 0x008fc40007fbe0ff */
[----:B------:R-:W-:Y:S02]  /*18410*/  IADD3 R16, P4, R17, R126, RZ ;  /* 0x0000007e11107210 */ /* 0x000fe40007f9e0ff */
[C---:B------:R-:W-:Y:S02]  /*18420*/  PRMT R69, R70.reuse, 0x7773, RZ ;  /* 0x0000777346457816 */ /* 0x040fe400000000ff */
[C---:B------:R-:W-:Y:S02]  /*18430*/  PRMT R118, R70.reuse, 0x7772, RZ ;  /* 0x0000777246767816 */ /* 0x040fe400000000ff */
[C---:B------:R-:W-:Y:S02]  /*18440*/  PRMT R119, R70.reuse, 0x7771, RZ ;  /* 0x0000777146777816 */ /* 0x040fe400000000ff */
[----:B------:R-:W-:Y:S02]  /*18450*/  PRMT R122, R70, 0x7770, RZ ;  /* 0x00007770467a7816 */ /* 0x000fe400000000ff */
[----:B------:R-:W-:-:S02]  /*18460*/  PRMT R70, R71, 0x7773, RZ ;  /* 0x0000777347467816 */ /* 0x000fc400000000ff */
[C---:B------:R-:W-:Y:S02]  /*18470*/  PRMT R121, R71.reuse, 0x7772, RZ ;  /* 0x0000777247797816 */ /* 0x040fe400000000ff */
[----:B------:R-:W-:Y:S02]  /*18480*/  PRMT R123, R71, 0x7771, RZ ;  /* 0x00007771477b7816 */ /* 0x000fe400000000ff */
[-C--:B------:R-:W-:Y:S02]  /*18490*/  LEA.HI.X.SX32 R13, R21, R127.reuse, 0x1, P6 ;  /* 0x0000007f150d7211 */ /* 0x080fe400030f0eff */
[----:B------:R-:W-:Y:S02]  /*184a0*/  PRMT R71, R71, 0x7770, RZ ;  /* 0x0000777047477816 */ /* 0x000fe400000000ff */
[-C--:B------:R-:W-:Y:S01]  /*184b0*/  LEA.HI.X.SX32 R15, R23, R127.reuse, 0x1, P5 ;  /* 0x0000007f170f7211 */ /* 0x080fe200028f0eff */
[----:B------:R3:W-:Y:S01]  /*184c0*/  STG.E.U8 desc[UR50][R8.64], R116 ;  /* 0x0000007408007986 */ /* 0x0007e2000c101132 */
[----:B------:R-:W-:Y:S01]  /*184d0*/  LEA.HI.X.SX32 R17, R17, R127, 0x1, P4 ;  /* 0x0000007f11117211 */ /* 0x000fe200020f0eff */
[----:B0-----:R-:W-:-:S02]  /*184e0*/  IMAD R19, R20, 0xc9, RZ ;  /* 0x000000c914137824 */ /* 0x001fc400078e02ff */
[----:B------:R-:W-:Y:S01]  /*184f0*/  STG.E.U8 desc[UR50][R10.64], R122 ;  /* 0x0000007a0a007986 */ /* 0x000fe2000c101132 */
[----:B------:R-:W0:Y:S03]  /*18500*/  LDC R20, c[0x0][0x278] ;  /* 0x00009e00ff147b82 */ /* 0x000e260000000800 */
[----:B------:R-:W-:Y:S01]  /*18510*/  STG.E.U8 desc[UR50][R12.64], R119 ;  /* 0x000000770c007986 */ /* 0x000fe2000c101132 */
[----:B---3--:R-:W-:-:S03]  /*18520*/  IMAD R9, R25, 0xc8, RZ ;  /* 0x000000c819097824 */ /* 0x008fc600078e02ff */
[----:B------:R-:W-:Y:S01]  /*18530*/  STG.E.U8 desc[UR50][R14.64], R71 ;  /* 0x000000470e007986 */ /* 0x000fe2000c101132 */
[----:B------:R-:W3:Y:S03]  /*18540*/  LDC R25, c[0x0][0x278] ;  /* 0x00009e00ff197b82 */ /* 0x000ee60000000800 */
[----:B------:R4:W-:Y:S01]  /*18550*/  STG.E.U8 desc[UR50][R16.64], R123 ;  /* 0x0000007b10007986 */ /* 0x0009e2000c101132 */
[----:B------:R-:W-:-:S04]  /*18560*/  IADD3 R8, P6, R9, R126, RZ ;  /* 0x0000007e09087210 */ /* 0x000fc80007fde0ff */
[----:B----4-:R-:W4:Y:S01]  /*18570*/  LDC R16, c[0x0][0x278] ;  /* 0x00009e00ff107b82 */ /* 0x010f220000000800 */
[----:B-----5:R-:W-:-:S07]  /*18580*/  IMAD R17, R18, 0xcc, RZ ;  /* 0x000000cc12117824 */ /* 0x020fce00078e02ff */
[----:B------:R-:W5:Y:S01]  /*18590*/  LDC R18, c[0x0][0x278] ;  /* 0x00009e00ff127b82 */ /* 0x000f620000000800 */
[----:B-1----:R-:W-:Y:S01]  /*185a0*/  IMAD R23, R22, 0xcb, RZ ;  /* 0x000000cb16177824 */ /* 0x002fe200078e02ff */
[----:B------:R-:W-:Y:S01]  /*185b0*/  IADD3 R10, P5, R19, R126, RZ ;  /* 0x0000007e130a7210 */ /* 0x000fe20007fbe0ff */
[----:B------:R-:W-:Y:S01]  /*185c0*/  IMAD R21, R26, 0xca, RZ ;  /* 0x000000ca1a157824 */ /* 0x000fe200078e02ff */
[----:B------:R-:W-:-:S04]  /*185d0*/  LEA.HI.X.SX32 R9, R9, R127, 0x1, P6 ;  /* 0x0000007f09097211 */ /* 0x000fc800030f0eff */
[----:B------:R-:W1:Y:S01]  /*185e0*/  LDC R22, c[0x0][0x278] ;  /* 0x00009e00ff167b82 */ /* 0x000e620000000800 */
[-C--:B------:R-:W-:Y:S01]  /*185f0*/  IADD3 R12, P4, R21, R126.reuse, RZ ;  /* 0x0000007e150c7210 */ /* 0x080fe20007f9e0ff */
[----:B------:R0:W-:Y:S01]  /*18600*/  STG.E.U8 desc[UR50][R8.64], R112 ;  /* 0x0000007008007986 */ /* 0x0001e2000c101132 */
[----:B------:R-:W-:Y:S01]  /*18610*/  LEA.HI.X.SX32 R11, R19, R127, 0x1, P5 ;  /* 0x0000007f130b7211 */ /* 0x000fe200028f0eff */
[----:B--2---:R-:W-:Y:S01]  /*18620*/  IMAD R19, R24, 0xcd, RZ ;  /* 0x000000cd18137824 */ /* 0x004fe200078e02ff */
[----:B------:R-:W-:-:S03]  /*18630*/  IADD3 R14, P6, R23, R126, RZ ;  /* 0x0000007e170e7210 */ /* 0x000fc60007fde0ff */
[----:B------:R-:W2:Y:S01]  /*18640*/  LDC R24, c[0x0][0x278] ;  /* 0x00009e00ff187b82 */ /* 0x000ea20000000800 */
[-C--:B------:R-:W-:Y:S01]  /*18650*/  LEA.HI.X.SX32 R13, R21, R127.reuse, 0x1, P4 ;  /* 0x0000007f150d7211 */ /* 0x080fe200020f0eff */
[----:B------:R4:W-:Y:S01]  /*18660*/  STG.E.U8 desc[UR50][R10.64], R111 ;  /* 0x0000006f0a007986 */ /* 0x0009e2000c101132 */
[-C--:B------:R-:W-:Y:S02]  /*18670*/  LEA.HI.X.SX32 R15, R23, R127.reuse, 0x1, P6 ;  /* 0x0000007f170f7211 */ /* 0x080fe400030f0eff */
[-C--:B0-----:R-:W-:Y:S01]  /*18680*/  IADD3 R8, P5, R17, R126.reuse, RZ ;  /* 0x0000007e11087210 */ /* 0x081fe20007fbe0ff */
[----:B---3--:R-:W-:Y:S02]  /*18690*/  IMAD R21, R25, 0xce, RZ ;  /* 0x000000ce19157824 */ /* 0x008fe400078e02ff */
[----:B------:R-:W0:Y:S01]  /*186a0*/  LDC R26, c[0x0][0x278] ;  /* 0x00009e00ff1a7b82 */ /* 0x000e220000000800 */
[----:B------:R-:W-:Y:S01]  /*186b0*/  IMAD R23, R20, 0xcf, RZ ;  /* 0x000000cf14177824 */ /* 0x000fe200078e02ff */
[----:B------:R-:W-:Y:S01]  /*186c0*/  LEA.HI.X.SX32 R9, R17, R127, 0x1, P5 ;  /* 0x0000007f11097211 */ /* 0x000fe200028f0eff */
[----:B----4-:R-:W-:Y:S01]  /*186d0*/  IMAD R17, R16, 0xd0, RZ ;  /* 0x000000d010117824 */ /* 0x010fe200078e02ff */
[----:B------:R-:W-:-:S04]  /*186e0*/  IADD3 R10, P4, R19, R126, RZ ;  /* 0x0000007e130a7210 */ /* 0x000fc80007f9e0ff */
[----:B------:R-:W3:Y:S01]  /*186f0*/  LDC R20, c[0x0][0x278] ;  /* 0x00009e00ff147b82 */ /* 0x000ee20000000800 */
[----:B------:R4:W-:Y:S01]  /*18700*/  STG.E.U8 desc[UR50][R12.64], R115 ;  /* 0x000000730c007986 */ /* 0x0009e2000c101132 */
[----:B------:R-:W-:Y:S01]  /*18710*/  LEA.HI.X.SX32 R11, R19, R127, 0x1, P4 ;  /* 0x0000007f130b7211 */ /* 0x000fe200020f0eff */
[----:B-----5:R-:W-:Y:S02]  /*18720*/  IMAD R19, R18, 0xd2, RZ ;  /* 0x000000d212137824 */ /* 0x020fe400078e02ff */
[----:B------:R5:W-:Y:S01]  /*18730*/  STG.E.U8 desc[UR50][R14.64], R114 ;  /* 0x000000720e007986 */ /* 0x000be2000c101132 */
[-C--:B------:R-:W-:Y:S02]  /*18740*/  IADD3 R16, P4, R17, R126.reuse, RZ ;  /* 0x0000007e11107210 */ /* 0x080fe40007f9e0ff */
[----:B------:R-:W0:Y:S01]  /*18750*/  LDC R18, c[0x0][0x278] ;  /* 0x00009e00ff127b82 */ /* 0x000e220000000800 */
[----:B----4-:R-:W-:Y:S02]  /*18760*/  IADD3 R12, P6, R21, R126, RZ ;  /* 0x0000007e150c7210 */ /* 0x010fe40007fde0ff */
[----:B------:R-:W-:-:S05]  /*18770*/  PRMT R136, R64, 0x7770, RZ ;  /* 0x0000777040887816 */ /* 0x000fca00000000ff */
[----:B------:R-:W4:Y:S01]  /*18780*/  LDC R25, c[0x0][0x278] ;  /* 0x00009e00ff197b82 */ /* 0x000f220000000800 */
[----:B-----5:R-:W-:Y:S02]  /*18790*/  IADD3 R14, P5, R23, R126, RZ ;  /* 0x0000007e170e7210 */ /* 0x020fe40007fbe0ff */
[-C--:B------:R-:W-:Y:S02]  /*187a0*/  LEA.HI.X.SX32 R13, R21, R127.reuse, 0x1, P6 ;  /* 0x0000007f150d7211 */ /* 0x080fe400030f0eff */
[-C--:B------:R-:W-:Y:S01]  /*187b0*/  LEA.HI.X.SX32 R15, R23, R127.reuse, 0x1, P5 ;  /* 0x0000007f170f7211 */ /* 0x080fe200028f0eff */
[----:B------:R1:W-:Y:S01]  /*187c0*/  STG.E.U8 desc[UR50][R8.64], R118 ;  /* 0x0000007608007986 */ /* 0x0003e2000c101132 */
[----:B------:R-:W-:-:S03]  /*187d0*/  LEA.HI.X.SX32 R17, R17, R127, 0x1, P4 ;  /* 0x0000007f11117211 */ /* 0x000fc600020f0eff */
[----:B------:R-:W-:Y:S04]  /*187e0*/  STG.E.U8 desc[UR50][R10.64], R69 ;  /* 0x000000450a007986 */ /* 0x000fe8000c101132 */
[----:B------:R-:W-:Y:S01]  /*187f0*/  STG.E.U8 desc[UR50][R12.64], R121 ;  /* 0x000000790c007986 */ /* 0x000fe2000c101132 */
[----:B-1----:R-:W-:-:S03]  /*18800*/  IMAD R9, R22, 0xd1, RZ ;  /* 0x000000d116097824 */ /* 0x002fc600078e02ff */
[----:B------:R-:W-:Y:S01]  /*18810*/  STG.E.U8 desc[UR50][R14.64], R70 ;  /* 0x000000460e007986 */ /* 0x000fe2000c101132 */
[----:B------:R-:W1:Y:S03]  /*18820*/  LDC R22, c[0x0][0x278] ;  /* 0x00009e00ff167b82 */ /* 0x000e660000000800 */
[----:B------:R5:W-:Y:S01]  /*18830*/  STG.E.U8 desc[UR50][R16.64], R136 ;  /* 0x0000008810007986 */ /* 0x000be2000c101132 */
[----:B------:R-:W-:Y:S01]  /*18840*/  IADD3 R8, P6, R9, R126, RZ ;  /* 0x0000007e09087210 */ /* 0x000fe20007fde0ff */
[----:B--2---:R-:W-:-:S03]  /*18850*/  IMAD R23, R24, 0xd4, RZ ;  /* 0x000000d418177824 */ /* 0x004fc600078e02ff */
[----:B------:R-:W2:Y:S08]  /*18860*/  LDC R24, c[0x0][0x278] ;  /* 0x00009e00ff187b82 */ /* 0x000eb00000000800 */
[----:B-----5:R-:W5:Y:S01]  /*18870*/  LDC R16, c[0x0][0x278] ;  /* 0x00009e00ff107b82 */ /* 0x020f620000000800 */
[----:B------:R-:W-:Y:S01]  /*18880*/  LEA.HI.X.SX32 R9, R9, R127, 0x1, P6 ;  /* 0x0000007f09097211 */ /* 0x000fe200030f0eff */
[----:B---3--:R-:W-:Y:S01]  /*18890*/  IMAD R17, R20, 0xd5, RZ ;  /* 0x000000d514117824 */ /* 0x008fe200078e02ff */
[----:B------:R-:W-:Y:S01]  /*188a0*/  IADD3 R14, P6, R23, R126, RZ ;  /* 0x0000007e170e7210 */ /* 0x000fe20007fde0ff */
[----:B0-----:R-:W-:Y:S01]  /*188b0*/  IMAD R21, R26, 0xd3, RZ ;  /* 0x000000d31a157824 */ /* 0x001fe200078e02ff */
[----:B------:R-:W-:-:S03]  /*188c0*/  PRMT R124, R64, 0x7771, RZ ;  /* 0x00007771407c7816 */ /* 0x000fc600000000ff */
[----:B------:R-:W0:Y:S01]  /*188d0*/  LDC R20, c[0x0][0x278] ;  /* 0x00009e00ff147b82 */ /* 0x000e220000000800 */
[----:B------:R-:W-:Y:S01]  /*188e0*/  LEA.HI.X.SX32 R15, R23, R127, 0x1, P6 ;  /* 0x0000007f170f7211 */ /* 0x000fe200030f0eff */
[----:B------:R-:W-:Y:S01]  /*188f0*/  IMAD R23, R18, 0xd8, RZ ;  /* 0x000000d812177824 */ /* 0x000fe200078e02ff */
[----:B------:R-:W-:Y:S02]  /*18900*/  IADD3 R10, P5, R19, R126, RZ ;  /* 0x0000007e130a7210 */ /* 0x000fe40007fbe0ff */
[C---:B------:R-:W-:Y:S02]  /*18910*/  PRMT R117, R64.reuse, 0x7773, RZ ;  /* 0x0000777340757816 */ /* 0x040fe400000000ff */
[----:B------:R-:W-:Y:S01]  /*18920*/  PRMT R125, R64, 0x7772, RZ ;  /* 0x00007772407d7816 */ /* 0x000fe200000000ff */
[----:B------:R-:W3:Y:S01]  /*18930*/  LDC R18, c[0x0][0x278] ;  /* 0x00009e00ff127b82 */ /* 0x000ee20000000800 */
[C---:B------:R-:W-:Y:S01]  /*18940*/  PRMT R134, R65.reuse, 0x7773, RZ ;  /* 0x0000777341867816 */ /* 0x040fe200000000ff */
[----:B------:R1:W-:Y:S01]  /*18950*/  STG.E.U8 desc[UR50][R8.64], R124 ;  /* 0x0000007c08007986 */ /* 0x0003e2000c101132 */
[----:B------:R-:W-:-:S02]  /*18960*/  PRMT R64, R65, 0x7772, RZ ;  /* 0x0000777241407816 */ /* 0x000fc400000000ff */
[----:B------:R-:W-:Y:S02]  /*18970*/  PRMT R135, R65, 0x7771, RZ ;  /* 0x0000777141877816 */ /* 0x000fe400000000ff */
[-C--:B------:R-:W-:Y:S01]  /*18980*/  IADD3 R12, P4, R21, R126.reuse, RZ ;  /* 0x0000007e150c7210 */ /* 0x080fe20007f9e0ff */
[----:B------:R-:W3:Y:S01]  /*18990*/  LDC R26, c[0x0][0x278] ;  /* 0x00009e00ff1a7b82 */ /* 0x000ee20000000800 */
[----:B------:R-:W-:Y:S02]  /*189a0*/  PRMT R65, R65, 0x7770, RZ ;  /* 0x0000777041417816 */ /* 0x000fe400000000ff */
[-C--:B------:R-:W-:Y:S01]  /*189b0*/  LEA.HI.X.SX32 R11, R19, R127.reuse, 0x1, P5 ;  /* 0x0000007f130b7211 */ /* 0x080fe200028f0eff */
[----:B----4-:R-:W-:Y:S01]  /*189c0*/  IMAD R19, R25, 0xd6, RZ ;  /* 0x000000d619137824 */ /* 0x010fe200078e02ff */
[----:B-1----:R-:W-:Y:S02]  /*189d0*/  IADD3 R8, P5, R17, R126, RZ ;  /* 0x0000007e11087210 */ /* 0x002fe40007fbe0ff */
[-C--:B------:R-:W-:Y:S01]  /*189e0*/  LEA.HI.X.SX32 R13, R21, R127.reuse, 0x1, P4 ;  /* 0x0000007f150d7211 */ /* 0x080fe200020f0eff */
[----:B------:R-:W1:Y:S01]  /*189f0*/  LDC R25, c[0x0][0x278] ;  /* 0x00009e00ff197b82 */ /* 0x000e620000000800 */
[----:B------:R-:W-:Y:S01]  /*18a00*/  IMAD R21, R22, 0xd7, RZ ;  /* 0x000000d716157824 */ /* 0x000fe200078e02ff */
[----:B------:R4:W-:Y:S01]  /*18a10*/  STG.E.U8 desc[UR50][R10.64], R65 ;  /* 0x000000410a007986 */ /* 0x0009e2000c101132 */
[----:B------:R-:W-:Y:S01]  /*18a20*/  LEA.HI.X.SX32 R9, R17, R127, 0x1, P5 ;  /* 0x0000007f11097211 */ /* 0x000fe200028f0eff */
[----:B-----5:R-:W-:-:S04]  /*18a30*/  IMAD R17, R16, 0xd9, RZ ;  /* 0x000000d910117824 */ /* 0x020fc800078e02ff */
[----:B------:R-:W5:Y:S01]  /*18a40*/  LDC R22, c[0x0][0x278] ;  /* 0x00009e00ff167b82 */ /* 0x000f620000000800 */
[----:B------:R2:W-:Y:S01]  /*18a50*/  STG.E.U8 desc[UR50][R12.64], R135 ;  /* 0x000000870c007986 */ /* 0x0005e2000c101132 */
[----:B----4-:R-:W-:-:S03]  /*18a60*/  IADD3 R10, P4, R19, R126, RZ ;  /* 0x0000007e130a7210 */ /* 0x010fc60007f9e0ff */
[----:B------:R4:W-:Y:S01]  /*18a70*/  STG.E.U8 desc[UR50][R14.64], R143 ;  /* 0x0000008f0e007986 */ /* 0x0009e2000c101132 */
[----:B------:R-:W-:-:S03]  /*18a80*/  LEA.HI.X.SX32 R11, R19, R127, 0x1, P4 ;  /* 0x0000007f130b7211 */ /* 0x000fc600020f0eff */
[----:B------:R0:W-:Y:S01]  /*18a90*/  STG.E.U8 desc[UR50][R8.64], R139 ;  /* 0x0000008b08007986 */ /* 0x0001e2000c101132 */
[-C--:B--2---:R-:W-:Y:S02]  /*18aa0*/  IADD3 R12, P6, R21, R126.reuse, RZ ;  /* 0x0000007e150c7210 */ /* 0x084fe40007fde0ff */
[-C--:B------:R-:W-:Y:S02]  /*18ab0*/  IADD3 R16, P4, R17, R126.reuse, RZ ;  /* 0x0000007e11107210 */ /* 0x080fe40007f9e0ff */
[-C--:B----4-:R-:W-:Y:S02]  /*18ac0*/  IADD3 R14, P5, R23, R126.reuse, RZ ;  /* 0x0000007e170e7210 */ /* 0x090fe40007fbe0ff */
[-C--:B------:R-:W-:Y:S01]  /*18ad0*/  LEA.HI.X.SX32 R13, R21, R127.reuse, 0x1, P6 ;  /* 0x0000007f150d7211 */ /* 0x080fe200030f0eff */
[----:B0-----:R-:W-:Y:S02]  /*18ae0*/  IMAD R9, R24, 0xda, RZ ;  /* 0x000000da18097824 */ /* 0x001fe400078e02ff */
[----:B------:R-:W0:Y:S01]  /*18af0*/  LDC R24, c[0x0][0x278] ;  /* 0x00009e00ff187b82 */ /* 0x000e220000000800 */
[-C--:B------:R-:W-:Y:S01]  /*18b00*/  LEA.HI.X.SX32 R15, R23, R127.reuse, 0x1, P5 ;  /* 0x0000007f170f7211 */ /* 0x080fe200028f0eff */
[----:B------:R-:W-:Y:S01]  /*18b10*/  IMAD R19, R20, 0xdb, RZ ;  /* 0x000000db14137824 */ /* 0x000fe200078e02ff */
[-C--:B------:R-:W-:Y:S01]  /*18b20*/  LEA.HI.X.SX32 R17, R17, R127.reuse, 0x1, P4 ;  /* 0x0000007f11117211 */ /* 0x080fe200020f0eff */
[----:B------:R2:W-:Y:S04]  /*18b30*/  STG.E.U8 desc[UR50][R10.64], R144 ;  /* 0x000000900a007986 */ /* 0x0005e8000c101132 */
[----:B------:R-:W4:Y:S01]  /*18b40*/  LDC R20, c[0x0][0x278] ;  /* 0x00009e00ff147b82 */ /* 0x000f220000000800 */
[----:B------:R-:W-:Y:S04]  /*18b50*/  STG.E.U8 desc[UR50][R12.64], R142 ;  /* 0x0000008e0c007986 */ /* 0x000fe8000c101132 */
[----:B------:R-:W-:Y:S04]  /*18b60*/  STG.E.U8 desc[UR50][R14.64], R125 ;  /* 0x0000007d0e007986 */ /* 0x000fe8000c101132 */
[----:B------:R5:W-:Y:S01]  /*18b70*/  STG.E.U8 desc[UR50][R16.64], R117 ;  /* 0x0000007510007986 */ /* 0x000be2000c101132 */
[-C--:B--2---:R-:W-:Y:S01]  /*18b80*/  IADD3 R10, P5, R19, R126.reuse, RZ ;  /* 0x0000007e130a7210 */ /* 0x084fe20007fbe0ff */
[----:B---3--:R-:W-:Y:S01]  /*18b90*/  IMAD R21, R26, 0xdc, RZ ;  /* 0x000000dc1a157824 */ /* 0x008fe200078e02ff */
[----:B------:R-:W-:Y:S01]  /*18ba0*/  IADD3 R8, P6, R9, R126, RZ ;  /* 0x0000007e09087210 */ /* 0x000fe20007fde0ff */
[----:B-1----:R-:W-:Y:S01]  /*18bb0*/  IMAD R23, R25, 0xdd, RZ ;  /* 0x000000dd19177824 */ /* 0x002fe200078e02ff */
[----:B------:R-:W-:Y:S01]  /*18bc0*/  LEA.HI.X.SX32 R11, R19, R127, 0x1, P5 ;  /* 0x0000007f130b7211 */ /* 0x000fe200028f0eff */
[----:B------:R-:W1:Y:S01]  /*18bd0*/  LDC R25, c[0x0][0x278] ;  /* 0x00009e00ff197b82 */ /* 0x000e620000000800 */
[----:B-----5:R-:W-:-:S07]  /*18be0*/  IMAD R17, R18, 0xde, RZ ;  /* 0x000000de12117824 */ /* 0x020fce00078e02ff */
[----:B------:R-:W2:Y:S01]  /*18bf0*/  LDC R18, c[0x0][0x278] ;  /* 0x00009e00ff127b82 */ /* 0x000ea20000000800 */
[----:B------:R-:W-:Y:S01]  /*18c00*/  IMAD R19, R22, 0xdf, RZ ;  /* 0x000000df16137824 */ /* 0x000fe200078e02ff */
[----:B------:R-:W-:-:S06]  /*18c10*/  IADD3 R12, P4, R21, R126, RZ ;  /* 0x0000007e150c7210 */ /* 0x000fcc0007f9e0ff */
[----:B------:R-:W3:Y:S01]  /*18c20*/  LDC R16, c[0x0][0x278] ;  /* 0x00009e00ff107b82 */ /* 0x000ee20000000800 */
[-C--:B------:R-:W-:Y:S02]  /*18c30*/  LEA.HI.X.SX32 R9, R9, R127.reuse, 0x1, P6 ;  /* 0x0000007f09097211 */ /* 0x080fe400030f0eff */
[----:B------:R-:W-:-:S05]  /*18c40*/  LEA.HI.X.SX32 R13, R21, R127, 0x1, P4 ;  /* 0x0000007f150d7211 */ /* 0x000fca00020f0eff */
[----:B------:R-:W5:Y:S01]  /*18c50*/  LDC R22, c[0x0][0x278] ;  /* 0x00009e00ff167b82 */ /* 0x000f620000000800 */
[CC--:B------:R-:W-:Y:S01]  /*18c60*/  IADD3 R14, P6, R23.reuse, R126.reuse, RZ ;  /* 0x0000007e170e7210 */ /* 0x0c0fe20007fde0ff */
[----:B0-----:R-:W-:Y:S01]  /*18c70*/  IMAD R21, R24, 0xe0, RZ ;  /* 0x000000e018157824 */ /* 0x001fe200078e02ff */
[----:B------:R0:W-:Y:S02]  /*18c80*/  STG.E.U8 desc[UR50][R8.64], R64 ;  /* 0x0000004008007986 */ /* 0x0001e4000c101132 */
[----:B------:R-:W-:Y:S02]  /*18c90*/  LEA.HI.X.SX32 R15, R23, R127, 0x1, P6 ;  /* 0x0000007f170f7211 */ /* 0x000fe400030f0eff */
[----:B------:R1:W-:Y:S01]  /*18ca0*/  STG.E.U8 desc[UR50][R10.64], R134 ;  /* 0x000000860a007986 */ /* 0x0003e2000c101132 */
[----:B------:R-:W5:Y:S01]  /*18cb0*/  LDC R26, c[0x0][0x278] ;  /* 0x00009e00ff1a7b82 */ /* 0x000f620000000800 */
[----:B----4-:R-:W-:Y:S02]  /*18cc0*/  IMAD R23, R20, 0xe1, RZ ;  /* 0x000000e114177824 */ /* 0x010fe400078e02ff */
[----:B------:R4:W-:Y:S01]  /*18cd0*/  STG.E.U8 desc[UR50][R12.64], R138 ;  /* 0x0000008a0c007986 */ /* 0x0009e2000c101132 */
[----:B0-----:R-:W-:-:S04]  /*18ce0*/  IADD3 R8, P5, R17, R126, RZ ;  /* 0x0000007e11087210 */ /* 0x001fc80007fbe0ff */
[----:B------:R-:W0:Y:S01]  /*18cf0*/  LDC R20, c[0x0][0x278] ;  /* 0x00009e00ff147b82 */ /* 0x000e220000000800 */
[-C--:B-1----:R-:W-:Y:S02]  /*18d00*/  IADD3 R10, P4, R19, R126.reuse, RZ ;  /* 0x0000007e130a7210 */ /* 0x082fe40007f9e0ff */
[----:B----4-:R-:W-:-:S05]  /*18d10*/  IADD3 R12, P6, R21, R126, RZ ;  /* 0x0000007e150c7210 */ /* 0x010fca0007fde0ff */
[----:B------:R-:W1:Y:S01]  /*18d20*/  LDC R24, c[0x0][0x278] ;  /* 0x00009e00ff187b82 */ /* 0x000e620000000800 */
[-C--:B------:R-:W-:Y:S02]  /*18d30*/  LEA.HI.X.SX32 R9, R17, R127.reuse, 0x1, P5 ;  /* 0x0000007f11097211 */ /* 0x080fe400028f0eff */
[-C--:B------:R-:W-:Y:S02]  /*18d40*/  LEA.HI.X.SX32 R11, R19, R127.reuse, 0x1, P4 ;  /* 0x0000007f130b7211 */ /* 0x080fe400020f0eff */
[----:B------:R-:W-:Y:S01]  /*18d50*/  LEA.HI.X.SX32 R13, R21, R127, 0x1, P6 ;  /* 0x0000007f150d7211 */ /* 0x000fe200030f0eff */
[----:B--2---:R-:W-:Y:S01]  /*18d60*/  IMAD R21, R18, 0xe4, RZ ;  /* 0x000000e412157824 */ /* 0x004fe200078e02ff */
[----:B------:R2:W-:Y:S01]  /*18d70*/  STG.E.U8 desc[UR50][R14.64], R137 ;  /* 0x000000890e007986 */ /* 0x0005e2000c101132 */
[----:B---3--:R-:W-:Y:S01]  /*18d80*/  IMAD R17, R16, 0xe2, RZ ;  /* 0x000000e210117824 */ /* 0x008fe200078e02ff */
[----:B------:R-:W3:Y:S02]  /*18d90*/  LDC R18, c[0x0][0x278] ;  /* 0x00009e00ff127b82 */ /* 0x000ee40000000800 */
[----:B------:R-:W-:Y:S01]  /*18da0*/  STG.E.U8 desc[UR50][R8.64], R141 ;  /* 0x0000008d08007986 */ /* 0x000fe2000c101132 */
[----:B------:R-:W-:-:S03]  /*18db0*/  IMAD R19, R25, 0xe3, RZ ;  /* 0x000000e319137824 */ /* 0x000fc600078e02ff */
[----:B------:R4:W-:Y:S01]  /*18dc0*/  STG.E.U8 desc[UR50][R10.64], R140 ;  /* 0x0000008c0a007986 */ /* 0x0009e2000c101132 */
[----:B-----5:R-:W-:Y:S01]  /*18dd0*/  IMAD R25, R22, 0xe6, RZ ;  /* 0x000000e616197824 */ /* 0x020fe200078e02ff */
[-C--:B------:R-:W-:Y:S01]  /*18de0*/  IADD3 R16, P4, R17, R126.reuse, RZ ;  /* 0x0000007e11107210 */ /* 0x080fe20007f9e0ff */
[----:B------:R-:W5:Y:S01]  /*18df0*/  LDC R22, c[0x0][0x278] ;  /* 0x00009e00ff167b82 */ /* 0x000f620000000800 */
[-C--:B--2---:R-:W-:Y:S02]  /*18e00*/  IADD3 R14, P5, R23, R126.reuse, RZ ;  /* 0x0000007e170e7210 */ /* 0x084fe40007fbe0ff */
[----:B----4-:R-:W-:-:S04]  /*18e10*/  IADD3 R10, P6, R21, R126, RZ ;  /* 0x0000007e150a7210 */ /* 0x010fc80007fde0ff */
[-C--:B------:R-:W-:Y:S02]  /*18e20*/  LEA.HI.X.SX32 R11, R21, R127.reuse, 0x1, P6 ;  /* 0x0000007f150b7211 */ /* 0x080fe400030f0eff */
[----:B------:R-:W2:Y:S01]  /*18e30*/  LDC R21, c[0x0][0x278] ;  /* 0x00009e00ff157b82 */ /* 0x000ea20000000800 */
[-C--:B------:R-:W-:Y:S02]  /*18e40*/  LEA.HI.X.SX32 R15, R23, R127.reuse, 0x1, P5 ;  /* 0x0000007f170f7211 */ /* 0x080fe400028f0eff */
[-C--:B------:R-:W-:Y:S01]  /*18e50*/  LEA.HI.X.SX32 R17, R17, R127.reuse, 0x1, P4 ;  /* 0x0000007f11117211 */ /* 0x080fe200020f0eff */
[----:B------:R4:W-:Y:S01]  /*18e60*/  STG.E.U8 desc[UR50][R12.64], R133 ;  /* 0x000000850c007986 */ /* 0x0009e2000c101132 */
[----:B------:R-:W-:Y:S01]  /*18e70*/  IMAD R23, R26, 0xe5, RZ ;  /* 0x000000e51a177824 */ /* 0x000fe200078e02ff */
[C---:B------:R-:W-:Y:S02]  /*18e80*/  IADD3 R8, P5, R19.reuse, R126, RZ ;  /* 0x0000007e13087210 */ /* 0x040fe40007fbe0ff */
[----:B------:R0:W-:Y:S04]  /*18e90*/  STG.E.U8 desc[UR50][R14.64], R132 ;  /* 0x000000840e007986 */ /* 0x0001e8000c101132 */
[----:B------:R1:W-:Y:S01]  /*18ea0*/  STG.E.U8 desc[UR50][R16.64], R148 ;  /* 0x0000009410007986 */ /* 0x0003e2000c101132 */
[----:B------:R-:W-:-:S02]  /*18eb0*/  LEA.HI.X.SX32 R9, R19, R127, 0x1, P5 ;  /* 0x0000007f13097211 */ /* 0x000fc400028f0eff */
[-C--:B----4-:R-:W-:Y:S02]  /*18ec0*/  IADD3 R12, P4, R23, R126.reuse, RZ ;  /* 0x0000007e170c7210 */ /* 0x090fe40007f9e0ff */
[-C--:B0-----:R-:W-:Y:S01]  /*18ed0*/  IADD3 R14, P5, R25, R126.reuse, RZ ;  /* 0x0000007e190e7210 */ /* 0x081fe20007fbe0ff */
[----:B-1----:R-:W-:Y:S02]  /*18ee0*/  IMAD R17, R20, 0xe7, RZ ;  /* 0x000000e714117824 */ /* 0x002fe400078e02ff */
[----:B------:R-:W0:Y:S01]  /*18ef0*/  LDC R20, c[0x0][0x278] ;  /* 0x00009e00ff147b82 */ /* 0x000e220000000800 */
[-C--:B------:R-:W-:Y:S01]  /*18f00*/  LEA.HI.X.SX32 R13, R23, R127.reuse, 0x1, P4 ;  /* 0x0000007f170d7211 */ /* 0x080fe200020f0eff */
[----:B------:R-:W-:Y:S01]  /*18f10*/  STG.E.U8 desc[UR50][R8.64], R147 ;  /* 0x0000009308007986 */ /* 0x000fe2000c101132 */
[-C--:B------:R-:W-:Y:S01]  /*18f20*/  LEA.HI.X.SX32 R15, R25, R127.reuse, 0x1, P5 ;  /* 0x0000007f190f7211 */ /* 0x080fe200028f0eff */
[----:B------:R-:W-:Y:S01]  /*18f30*/  IMAD R19, R24, 0xe8, RZ ;  /* 0x000000e818137824 */ /* 0x000fe200078e02ff */
[C---:B------:R-:W-:Y:S01]  /*18f40*/  IADD3 R16, P4, R17.reuse, R126, RZ ;  /* 0x0000007e11107210 */ /* 0x040fe20007f9e0ff */
[----:B------:R3:W-:Y:S02]  /*18f50*/  STG.E.U8 desc[UR50][R10.64], R152 ;  /* 0x000000980a007986 */ /* 0x0007e4000c101132 */
[----:B------:R-:W1:Y:S01]  /*18f60*/  LDC R23, c[0x0][0x278] ;  /* 0x00009e00ff177b82 */ /* 0x000e620000000800 */
[----:B------:R-:W-:Y:S01]  /*18f70*/  LEA.HI.X.SX32 R17, R17, R127, 0x1, P4 ;  /* 0x0000007f11117211 */ /* 0x000fe200020f0eff */
[----:B------:R5:W-:Y:S04]  /*18f80*/  STG.E.U8 desc[UR50][R12.64], R151 ;  /* 0x000000970c007986 */ /* 0x000be8000c101132 */
[----:B------:R2:W-:Y:S01]  /*18f90*/  STG.E.U8 desc[UR50][R14.64], R156 ;  /* 0x0000009c0e007986 */ /* 0x0005e2000c101132 */
[----:B---3--:R-:W-:-:S03]  /*18fa0*/  IMAD R11, R18, 0xe9, RZ ;  /* 0x000000e9120b7824 */ /* 0x008fc600078e02ff */
[----:B------:R-:W3:Y:S01]  /*18fb0*/  LDS.128 R24, [R7] ;  /* 0x0000000007187984 */ /* 0x000ee20000000c00 */
[----:B------:R-:W4:Y:S01]  /*18fc0*/  LDC R18, c[0x0][0x278] ;  /* 0x00009e00ff127b82 */ /* 0x000f220000000800 */
[-C--:B------:R-:W-:Y:S01]  /*18fd0*/  IADD3 R8, P5, R19, R126.reuse, RZ ;  /* 0x0000007e13087210 */ /* 0x080fe20007fbe0ff */
[----:B-----5:R-:W-:Y:S01]  /*18fe0*/  IMAD R13, R22, 0xea, RZ ;  /* 0x000000ea160d7824 */ /* 0x020fe200078e02ff */
[-C--:B------:R-:W-:Y:S01]  /*18ff0*/  IADD3 R10, P4, R11, R126.reuse, RZ ;  /* 0x0000007e0b0a7210 */ /* 0x080fe20007f9e0ff */
[----:B--2---:R-:W-:Y:S01]  /*19000*/  IMAD R15, R21, 0xeb, RZ ;  /* 0x000000eb150f7824 */ /* 0x004fe200078e02ff */
[-C--:B------:R-:W-:Y:S01]  /*19010*/  LEA.HI.X.SX32 R9, R19, R127.reuse, 0x1, P5 ;  /* 0x0000007f13097211 */ /* 0x080fe200028f0eff */
[----:B------:R2:W-:Y:S01]  /*19020*/  STG.E.U8 desc[UR50][R16.64], R155 ;  /* 0x0000009b10007986 */ /* 0x0005e2000c101132 */
[----:B------:R-:W-:Y:S01]  /*19030*/  IADD3 R12, P5, R13, R126, RZ ;  /* 0x0000007e0d0c7210 */ /* 0x000fe20007fbe0ff */
[----:B------:R-:W5:Y:S01]  /*19040*/  LDC R22, c[0x0][0x278] ;  /* 0x00009e00ff167b82 */ /* 0x000f620000000800 */
[----:B------:R-:W-:-:S02]  /*19050*/  LEA.HI.X.SX32 R11, R11, R127, 0x1, P4 ;  /* 0x0000007f0b0b7211 */ /* 0x000fc400020f0eff */
[-C--:B------:R-:W-:Y:S02]  /*19060*/  IADD3 R14, P4, R15, R126.reuse, RZ ;  /* 0x0000007e0f0e7210 */ /* 0x080fe40007f9e0ff */
[-C--:B------:R-:W-:Y:S02]  /*19070*/  LEA.HI.X.SX32 R13, R13, R127.reuse, 0x1, P5 ;  /* 0x0000007f0d0d7211 */ /* 0x080fe400028f0eff */
[----:B------:R-:W-:Y:S01]  /*19080*/  LEA.HI.X.SX32 R15, R15, R127, 0x1, P4 ;  /* 0x0000007f0f0f7211 */ /* 0x000fe200020f0eff */
[----:B------:R-:W-:Y:S01]  /*19090*/  STG.E.U8 desc[UR50][R8.64], R131 ;  /* 0x0000008308007986 */ /* 0x000fe2000c101132 */
[----:B0-----:R-:W-:Y:S02]  /*190a0*/  IMAD R19, R20, 0xec, RZ ;  /* 0x000000ec14137824 */ /* 0x001fe400078e02ff */
[----:B------:R-:W0:Y:S01]  /*190b0*/  LDC R20, c[0x0][0x278] ;  /* 0x00009e00ff147b82 */ /* 0x000e220000000800 */
[----:B------:R-:W-:Y:S04]  /*190c0*/  STG.E.U8 desc[UR50][R10.64], R130 ;  /* 0x000000820a007986 */ /* 0x000fe8000c101132 */
[----:B------:R-:W-:Y:S01]  /*190d0*/  STG.E.U8 desc[UR50][R12.64], R146 ;  /* 0x000000920c007986 */ /* 0x000fe2000c101132 */
[----:B--2---:R-:W-:-:S03]  /*190e0*/  IADD3 R16, P5, R19, R126, RZ ;  /* 0x0000007e13107210 */ /* 0x004fc60007fbe0ff */
[----:B------:R2:W-:Y:S01]  /*190f0*/  STG.E.U8 desc[UR50][R14.64], R145 ;  /* 0x000000910e007986 */ /* 0x0005e2000c101132 */
[----:B-1----:R-:W-:Y:S01]  /*19100*/  IMAD R21, R23, 0xed, RZ ;  /* 0x000000ed17157824 */ /* 0x002fe200078e02ff */
[----:B------:R-:W-:Y:S01]  /*19110*/  LEA.HI.X.SX32 R17, R19, R127, 0x1, P5 ;  /* 0x0000007f13117211 */ /* 0x000fe200028f0eff */
[----:B------:R-:W-:Y:S02]  /*19120*/  IMAD R7, R28, 0xee, RZ ;  /* 0x000000ee1c077824 */ /* 0x000fe400078e02ff */
[----:B----4-:R-:W-:Y:S01]  /*19130*/  IMAD R23, R18, 0xef, RZ ;  /* 0x000000ef12177824 */ /* 0x010fe200078e02ff */
[----:B--2---:R-:W1:Y:S01]  /*19140*/  LDC R15, c[0x0][0x278] ;  /* 0x00009e00ff0f7b82 */ /* 0x004e620000000800 */
[-C--:B------:R-:W-:Y:S01]  /*19150*/  IADD3 R8, P4, R21, R126.reuse, RZ ;  /* 0x0000007e15087210 */ /* 0x080fe20007f9e0ff */
[----:B------:R2:W-:Y:S01]  /*19160*/  STG.E.U8 desc[UR50][R16.64], R150 ;  /* 0x0000009610007986 */ /* 0x0005e2000c101132 */
[----:B------:R-:W-:-:S05]  /*19170*/  IADD3 R10, P5, R7, R126, RZ ;  /* 0x0000007e070a7210 */ /* 0x000fca0007fbe0ff */
[----:B------:R-:W4:Y:S01]  /*19180*/  LDC R14, c[0x0][0x278] ;  /* 0x00009e00ff0e7b82 */ /* 0x000f220000000800 */
[----:B------:R-:W-:Y:S02]  /*19190*/  IADD3 R18, P6, R23, R126, RZ ;  /* 0x0000007e17127210 */ /* 0x000fe40007fde0ff */
[-C--:B------:R-:W-:Y:S02]  /*191a0*/  LEA.HI.X.SX32 R9, R21, R127.reuse, 0x1, P4 ;  /* 0x0000007f15097211 */ /* 0x080fe400020f0eff */
[----:B------:R-:W-:-:S03]  /*191b0*/  LEA.HI.X.SX32 R11, R7, R127, 0x1, P5 ;  /* 0x0000007f070b7211 */ /* 0x000fc600028f0eff */
[----:B--2---:R-:W2:Y:S01]  /*191c0*/  LDC R17, c[0x0][0x278] ;  /* 0x00009e00ff117b82 */ /* 0x004ea20000000800 */
[----:B------:R-:W-:Y:S01]  /*191d0*/  LEA.HI.X.SX32 R19, R23, R127, 0x1, P6 ;  /* 0x0000007f17137211 */ /* 0x000fe200030f0eff */
[----:B------:R-:W-:Y:S01]  /*191e0*/  STG.E.U8 desc[UR50][R8.64], R149 ;  /* 0x0000009508007986 */ /* 0x000fe2000c101132 */
[----:B-----5:R-:W-:-:S05]  /*191f0*/  IMAD R7, R22, 0xf0, RZ ;  /* 0x000000f016077824 */ /* 0x020fca00078e02ff */
[----:B------:R-:W5:Y:S01]  /*19200*/  LDC R16, c[0x0][0x278] ;  /* 0x00009e00ff107b82 */ /* 0x000f620000000800 */
[----:B------:R1:W-:Y:S04]  /*19210*/  STG.E.U8 desc[UR50][R10.64], R154 ;  /* 0x0000009a0a007986 */ /* 0x0003e8000c101132 */
[----:B------:R0:W-:Y:S01]  /*19220*/  STG.E.U8 desc[UR50][R18.64], R153 ;  /* 0x0000009912007986 */ /* 0x0001e2000c101132 */
[----:B------:R-:W-:Y:S02]  /*19230*/  IADD3 R12, P4, R7, R126, RZ ;  /* 0x0000007e070c7210 */ /* 0x000fe40007f9e0ff */
[----:B---3--:R-:W-:Y:S01]  /*19240*/  PRMT R51, R24, 0x7770, RZ ;  /* 0x0000777018337816 */ /* 0x008fe200000000ff */
[----:B------:R-:W3:Y:S01]  /*19250*/  LDC R22, c[0x0][0x278] ;  /* 0x00009e00ff167b82 */ /* 0x000ee20000000800 */
[----:B-1----:R-:W-:-:S07]  /*19260*/  IMAD R11, R15, 0xf2, RZ ;  /* 0x000000f20f0b7824 */ /* 0x002fce00078e02ff */
[----:B0-----:R-:W0:Y:S01]  /*19270*/  LDC R18, c[0x0][0x278] ;  /* 0x00009e00ff127b82 */ /* 0x001e220000000800 */
[----:B------:R-:W-:Y:S01]  /*19280*/  IMAD R15, R20, 0xf3, RZ ;  /* 0x000000f3140f7824 */ /* 0x000fe200078e02ff */
[----:B------:R-:W-:Y:S01]  /*19290*/  LEA.HI.X.SX32 R13, R7, R127, 0x1, P4 ;  /* 0x0000007f070d7211 */ /* 0x000fe200020f0eff */
[----:B----4-:R-:W-:-:S05]  /*192a0*/  IMAD R7, R14, 0xf1, RZ ;  /* 0x000000f10e077824 */ /* 0x010fca00078e02ff */
[----:B------:R-:W1:Y:S01]  /*192b0*/  LDC R20, c[0x0][0x278] ;  /* 0x00009e00ff147b82 */ /* 0x000e620000000800 */
[----:B------:R-:W-:Y:S01]  /*192c0*/  IADD3 R8, P5, R7, R126, RZ ;  /* 0x0000007e07087210 */ /* 0x000fe20007fbe0ff */
[----:B--2---:R-:W-:-:S06]  /*192d0*/  IMAD R17, R17, 0xf4, RZ ;  /* 0x000000f411117824 */ /* 0x004fcc00078e02ff */
[----:B------:R-:W2:Y:S01]  /*192e0*/  LDC R19, c[0x0][0x278] ;  /* 0x00009e00ff137b82 */ /* 0x000ea20000000800 */
[C---:B------:R-:W-:Y:S01]  /*192f0*/  PRMT R39, R24.reuse, 0x7773, RZ ;  /* 0x0000777318277816 */ /* 0x040fe200000000ff */
[----:B------:R4:W-:Y:S01]  /*19300*/  STG.E.U8 desc[UR50][R12.64], R51 ;  /* 0x000000330c007986 */ /* 0x0009e2000c101132 */
[C---:B------:R-:W-:Y:S02]  /*19310*/  PRMT R41, R24.reuse, 0x7772, RZ ;  /* 0x0000777218297816 */ /* 0x040fe400000000ff */
[----:B------:R-:W-:Y:S02]  /*19320*/  PRMT R49, R24, 0x7771, RZ ;  /* 0x0000777118317816 */ /* 0x000fe400000000ff */
[----:B------:R-:W-:Y:S01]  /*19330*/  LEA.HI.X.SX32 R9, R7, R127, 0x1, P5 ;  /* 0x0000007f07097211 */ /* 0x000fe200028f0eff */
[----:B------:R-:W3:Y:S01]  /*19340*/  LDC R24, c[0x0][0x278] ;  /* 0x00009e00ff187b82 */ /* 0x000ee20000000800 */
[-C--:B------:R-:W-:Y:S01]  /*19350*/  IADD3 R10, P4, R11, R126.reuse, RZ ;  /* 0x0000007e0b0a7210 */ /* 0x080fe20007f9e0ff */
[----:B-----5:R-:W-:Y:S01]  /*19360*/  IMAD R7, R16, 0xf5, RZ ;  /* 0x000000f510077824 */ /* 0x020fe200078e02ff */
[----:B------:R-:W-:-:S02]  /*19370*/  IADD3 R14, P6, R17, R126, RZ ;  /* 0x0000007e110e7210 */ /* 0x000fc40007fde0ff */
[C---:B----4-:R-:W-:Y:S01]  /*19380*/  IADD3 R12, P5, R15.reuse, R126, RZ ;  /* 0x0000007e0f0c7210 */ /* 0x050fe20007fbe0ff */
[----:B------:R4:W-:Y:S01]  /*19390*/  STG.E.U8 desc[UR50][R8.64], R49 ;  /* 0x0000003108007986 */ /* 0x0009e2000c101132 */
[C---:B------:R-:W-:Y:S01]  /*193a0*/  PRMT R31, R26.reuse, 0x7773, RZ ;  /* 0x000077731a1f7816 */ /* 0x040fe200000000ff */
[----:B------:R-:W5:Y:S01]  /*193b0*/  LDC R28, c[0x0][0x278] ;  /* 0x00009e00ff1c7b82 */ /* 0x000f620000000800 */
[C---:B------:R-:W-:Y:S02]  /*193c0*/  PRMT R33, R26.reuse, 0x7772, RZ ;  /* 0x000077721a217816 */ /* 0x040fe400000000ff */
[C---:B------:R-:W-:Y:S02]  /*193d0*/  PRMT R21, R26.reuse, 0x7771, RZ ;  /* 0x000077711a157816 */ /* 0x040fe400000000ff */
[----:B------:R-:W-:Y:S02]  /*193e0*/  PRMT R43, R26, 0x7770, RZ ;  /* 0x000077701a2b7816 */ /* 0x000fe400000000ff */
[-C--:B------:R-:W-:Y:S01]  /*193f0*/  LEA.HI.X.SX32 R13, R15, R127.reuse, 0x1, P5 ;  /* 0x0000007f0f0d7211 */ /* 0x080fe200028f0eff */
[----:B------:R-:W5:Y:S01]  /*19400*/  LDC R26, c[0x0][0x278] ;  /* 0x00009e00ff1a7b82 */ /* 0x000f620000000800 */
[----:B------:R-:W-:-:S02]  /*19410*/  LEA.HI.X.SX32 R11, R11, R127, 0x1, P4 ;  /* 0x0000007f0b0b7211 */ /* 0x000fc400020f0eff */
[-C--:B------:R-:W-:Y:S01]  /*19420*/  LEA.HI.X.SX32 R15, R17, R127.reuse, 0x1, P6 ;  /* 0x0000007f110f7211 */ /* 0x080fe200030f0eff */
[----:B0-----:R-:W-:Y:S01]  /*19430*/  IMAD R17, R18, 0xf6, RZ ;  /* 0x000000f612117824 */ /* 0x001fe200078e02ff */
[----:B----4-:R-:W-:Y:S02]  /*19440*/  IADD3 R8, P4, R7, R126, RZ ;  /* 0x0000007e07087210 */ /* 0x010fe40007f9e0ff */
[----:B------:R-:W-:Y:S01]  /*19450*/  PRMT R47, R25, 0x7770, RZ ;  /* 0x00007770192f7816 */ /* 0x000fe200000000ff */
[----:B------:R-:W0:Y:S01]  /*19460*/  LDC R18, c[0x0][0x278] ;  /* 0x00009e00ff127b82 */ /* 0x000e220000000800 */
[----:B------:R-:W-:Y:S01]  /*19470*/  LEA.HI.X.SX32 R9, R7, R127, 0x1, P4 ;  /* 0x0000007f07097211 */ /* 0x000fe200020f0eff */
[----:B-1----:R-:W-:Y:S01]  /*19480*/  IMAD R7, R20, 0xf8, RZ ;  /* 0x000000f814077824 */ /* 0x002fe200078e02ff */
[----:B------:R-:W-:Y:S01]  /*19490*/  PRMT R45, R25, 0x7771, RZ ;  /* 0x00007771192d7816 */ /* 0x000fe200000000ff */
[----:B------:R1:W-:Y:S01]  /*194a0*/  STG.E.U8 desc[UR50][R10.64], R47 ;  /* 0x0000002f0a007986 */ /* 0x0003e2000c101132 */
[----:B--2---:R-:W-:-:S03]  /*194b0*/  IMAD R19, R19, 0xf7, RZ ;  /* 0x000000f713137824 */ /* 0x004fc600078e02ff */
[----:B------:R-:W2:Y:S01]  /*194c0*/  LDC R20, c[0x0][0x278] ;  /* 0x00009e00ff147b82 */ /* 0x000ea20000000800 */
[----:B------:R4:W-:Y:S01]  /*194d0*/  STG.E.U8 desc[UR50][R12.64], R45 ;  /* 0x0000002d0c007986 */ /* 0x0009e2000c101132 */
[----:B-1----:R-:W-:-:S03]  /*194e0*/  IADD3 R10, P5, R17, R126, RZ ;  /* 0x0000007e110a7210 */ /* 0x002fc60007fbe0ff */
[----:B------:R1:W-:Y:S01]  /*194f0*/  STG.E.U8 desc[UR50][R14.64], R43 ;  /* 0x0000002b0e007986 */ /* 0x0003e2000c101132 */
[-C--:B------:R-:W-:Y:S01]  /*19500*/  LEA.HI.X.SX32 R11, R17, R127.reuse, 0x1, P5 ;  /* 0x0000007f110b7211 */ /* 0x080fe200028f0eff */
[----:B---3--:R-:W-:Y:S01]  /*19510*/  IMAD R17, R22, 0xf9, RZ ;  /* 0x000000f916117824 */ /* 0x008fe200078e02ff */
[-C--:B----4-:R-:W-:Y:S02]  /*19520*/  IADD3 R12, P4, R19, R126.reuse, RZ ;  /* 0x0000007e130c7210 */ /* 0x090fe40007f9e0ff */
[-C--:B-1----:R-:W-:Y:S02]  /*19530*/  IADD3 R14, P5, R7, R126.reuse, RZ ;  /* 0x0000007e070e7210 */ /* 0x082fe40007fbe0ff */
[-C--:B------:R-:W-:Y:S02]  /*19540*/  LEA.HI.X.SX32 R13, R19, R127.reuse, 0x1, P4 ;  /* 0x0000007f130d7211 */ /* 0x080fe400020f0eff */
[----:B------:R-:W-:Y:S01]  /*19550*/  LEA.HI.X.SX32 R15, R7, R127, 0x1, P5 ;  /* 0x0000007f070f7211 */ /* 0x000fe200028f0eff */
[----:B------:R-:W-:Y:S01]  /*19560*/  IMAD R7, R24, 0xfa, RZ ;  /* 0x000000fa18077824 */ /* 0x000fe200078e02ff */
[----:B------:R-:W-:-:S02]  /*19570*/  IADD3 R16, P4, R17, R126, RZ ;  /* 0x0000007e11107210 */ /* 0x000fc40007f9e0ff */
[C---:B------:R-:W-:Y:S02]  /*19580*/  PRMT R35, R25.reuse, 0x7773, RZ ;  /* 0x0000777319237816 */ /* 0x040fe400000000ff */
[----:B------:R-:W-:Y:S02]  /*19590*/  PRMT R37, R25, 0x7772, RZ ;  /* 0x0000777219257816 */ /* 0x000fe400000000ff */
[C---:B------:R-:W-:Y:S02]  /*195a0*/  PRMT R25, R27.reuse, 0x7773, RZ ;  /* 0x000077731b197816 */ /* 0x040fe400000000ff */
[C---:B------:R-:W-:Y:S02]  /*195b0*/  PRMT R29, R27.reuse, 0x7772, RZ ;  /* 0x000077721b1d7816 */ /* 0x040fe400000000ff */
[C---:B------:R-:W-:Y:S01]  /*195c0*/  PRMT R23, R27.reuse, 0x7771, RZ ;  /* 0x000077711b177816 */ /* 0x040fe200000000ff */
[----:B------:R1:W-:Y:S01]  /*195d0*/  STG.E.U8 desc[UR50][R8.64], R21 ;  /* 0x0000001508007986 */ /* 0x0003e2000c101132 */
[----:B------:R-:W-:Y:S01]  /*195e0*/  PRMT R27, R27, 0x7770, RZ ;  /* 0x000077701b1b7816 */ /* 0x000fe200000000ff */
[----:B-----5:R-:W-:Y:S01]  /*195f0*/  IMAD R19, R26, 0xfb, RZ ;  /* 0x000000fb1a137824 */ /* 0x020fe200078e02ff */
[----:B------:R-:W-:Y:S01]  /*19600*/  LEA.HI.X.SX32 R17, R17, R127, 0x1, P4 ;  /* 0x0000007f11117211 */ /* 0x000fe200020f0eff */
[----:B------:R-:W3:Y:S02]  /*19610*/  S2R R248, SR_TID.X ;  /* 0x0000000000f87919 */ /* 0x000ee40000002100 */
[----:B------:R4:W-:Y:S01]  /*19620*/  STG.E.U8 desc[UR50][R10.64], R27 ;  /* 0x0000001b0a007986 */ /* 0x0009e2000c101132 */
[----:B-1----:R-:W-:Y:S01]  /*19630*/  IADD3 R8, P4, R7, R126, RZ ;  /* 0x0000007e07087210 */ /* 0x002fe20007f9e0ff */
[----:B0-----:R-:W-:-:S02]  /*19640*/  IMAD R21, R18, 0xfc, RZ ;  /* 0x000000fc12157824 */ /* 0x001fc400078e02ff */
[----:B------:R0:W-:Y:S01]  /*19650*/  STG.E.U8 desc[UR50][R12.64], R23 ;  /* 0x000000170c007986 */ /* 0x0001e2000c101132 */
[----:B------:R-:W-:Y:S01]  /*19660*/  LEA.HI.X.SX32 R9, R7, R127, 0x1, P4 ;  /* 0x0000007f07097211 */ /* 0x000fe200020f0eff */
[----:B------:R-:W-:Y:S02]  /*19670*/  IMAD R7, R28, 0xfd, RZ ;  /* 0x000000fd1c077824 */ /* 0x000fe400078e02ff */
[----:B------:R1:W-:Y:S01]  /*19680*/  STG.E.U8 desc[UR50][R14.64], R41 ;  /* 0x000000290e007986 */ /* 0x0003e2000c101132 */
[----:B----4-:R-:W-:-:S03]  /*19690*/  IADD3 R10, P5, R19, R126, RZ ;  /* 0x0000007e130a7210 */ /* 0x010fc60007fbe0ff */
[----:B------:R2:W-:Y:S01]  /*196a0*/  STG.E.U8 desc[UR50][R16.64], R39 ;  /* 0x0000002710007986 */ /* 0x0005e2000c101132 */
[----:B0-----:R-:W-:Y:S01]  /*196b0*/  IMAD R23, R30, 0xfe, RZ ;  /* 0x000000fe1e177824 */ /* 0x001fe200078e02ff */
[-C--:B------:R-:W-:Y:S02]  /*196c0*/  IADD3 R12, P4, R21, R126.reuse, RZ ;  /* 0x0000007e150c7210 */ /* 0x080fe40007f9e0ff */
[-C--:B------:R-:W-:Y:S02]  /*196d0*/  LEA.HI.X.SX32 R11, R19, R127.reuse, 0x1, P5 ;  /* 0x0000007f130b7211 */ /* 0x080fe400028f0eff */
[-C--:B-1----:R-:W-:Y:S01]  /*196e0*/  IADD3 R14, P5, R7, R126.reuse, RZ ;  /* 0x0000007e070e7210 */ /* 0x082fe20007fbe0ff */
[----:B--2---:R-:W-:Y:S01]  /*196f0*/  IMAD R17, R20, 0xff, RZ ;  /* 0x000000ff14117824 */ /* 0x004fe200078e02ff */
[----:B------:R-:W-:Y:S02]  /*19700*/  IADD3 R18, P6, R23, R126, RZ ;  /* 0x0000007e17127210 */ /* 0x000fe40007fde0ff */
[----:B------:R-:W-:-:S02]  /*19710*/  LEA.HI.X.SX32 R13, R21, R127, 0x1, P4 ;  /* 0x0000007f150d7211 */ /* 0x000fc400020f0eff */
[----:B------:R-:W-:Y:S02]  /*19720*/  IADD3 R16, P4, R17, R126, RZ ;  /* 0x0000007e11107210 */ /* 0x000fe40007f9e0ff */
[-C--:B------:R-:W-:Y:S01]  /*19730*/  LEA.HI.X.SX32 R15, R7, R127.reuse, 0x1, P5 ;  /* 0x0000007f070f7211 */ /* 0x080fe200028f0eff */
[----:B------:R0:W-:Y:S01]  /*19740*/  STG.E.U8 desc[UR50][R8.64], R37 ;  /* 0x0000002508007986 */ /* 0x0001e2000c101132 */
[-C--:B------:R-:W-:Y:S02]  /*19750*/  LEA.HI.X.SX32 R19, R23, R127.reuse, 0x1, P6 ;  /* 0x0000007f17137211 */ /* 0x080fe400030f0eff */
[----:B------:R-:W-:Y:S01]  /*19760*/  LEA.HI.X.SX32 R17, R17, R127, 0x1, P4 ;  /* 0x0000007f11117211 */ /* 0x000fe200020f0eff */
[----:B------:R3:W-:Y:S04]  /*19770*/  STG.E.U8 desc[UR50][R10.64], R35 ;  /* 0x000000230a007986 */ /* 0x0007e8000c101132 */
[----:B------:R1:W-:Y:S04]  /*19780*/  STG.E.U8 desc[UR50][R12.64], R33 ;  /* 0x000000210c007986 */ /* 0x0003e8000c101132 */
[----:B------:R-:W-:Y:S04]  /*19790*/  STG.E.U8 desc[UR50][R14.64], R31 ;  /* 0x0000001f0e007986 */ /* 0x000fe8000c101132 */
[----:B------:R-:W-:Y:S04]  /*197a0*/  STG.E.U8 desc[UR50][R18.64], R29 ;  /* 0x0000001d12007986 */ /* 0x000fe8000c101132 */
[----:B------:R-:W-:Y:S01]  /*197b0*/  STG.E.U8 desc[UR50][R16.64], R25 ;  /* 0x0000001910007986 */ /* 0x000fe2000c101132 */
[----:B0-----:R-:W-:Y:S01]  /*197c0*/  FSEL R9, R6, -INF , P3 ;  /* 0xff80000006097808 */ /* 0x001fe20001800000 */
[----:B---3--:R-:W-:Y:S01]  /*197d0*/  IMAD.SHL.U32 R10, R248, 0x2, RZ ;  /* 0x00000002f80a7824 */ /* 0x008fe200078e00ff */
[----:B------:R-:W-:Y:S01]  /*197e0*/  FSEL R6, R251, -INF , P1 ;  /* 0xff800000fb067808 */ /* 0x000fe20000800000 */
[----:B-1----:R-:W0:Y:S01]  /*197f0*/  LDC.64 R12, c[0x0][0x230] ;  /* 0x00008c00ff0c7b82 */ /* 0x002e220000000a00 */
[----:B------:R-:W-:-:S02]  /*19800*/  FSEL R7, R249, -INF , P0 ;  /* 0xff800000f9077808 */ /* 0x000fc40000000000 */
[----:B------:R-:W-:Y:S01]  /*19810*/  FSEL R5, R5, -INF , P2 ;  /* 0xff80000005057808 */ /* 0x000fe20001000000 */
[----:B------:R-:W-:Y:S01]  /*19820*/  FFMA R8, R9, 0.69314718246459960938, R4 ;  /* 0x3f31721809087823 */ /* 0x000fe20000000004 */
[----:B------:R-:W-:Y:S01]  /*19830*/  FFMA R9, R6, 0.69314718246459960938, R3 ;  /* 0x3f31721806097823 */ /* 0x000fe20000000003 */
[----:B------:R-:W-:Y:S02]  /*19840*/  FFMA R4, R7, 0.69314718246459960938, R2 ;  /* 0x3f31721807047823 */ /* 0x000fe40000000002 */
[----:B------:R-:W-:Y:S01]  /*19850*/  BAR.SYNC.DEFER_BLOCKING 0x0 ;  /* 0x0000000000007b1d */ /* 0x000fe20000010000 */
[----:B------:R-:W-:Y:S01]  /*19860*/  LOP3.LUT R10, R10, 0x1f8, RZ, 0xc0, !PT ;  /* 0x000001f80a0a7812 */ /* 0x000fe200078ec0ff */
[----:B------:R-:W-:-:S04]  /*19870*/  FFMA R5, R5, 0.69314718246459960938, R0 ;  /* 0x3f31721805057823 */ /* 0x000fc80000000000 */
[----:B------:R-:W-:Y:S04]  /*19880*/  STS.64 [R10+UR5], R8 ;  /* 0x000000080a007988 */ /* 0x000fe80008000a05 */
[----:B------:R-:W-:Y:S01]  /*19890*/  STS.64 [R10+UR5+0x200], R4 ;  /* 0x000200040a007988 */ /* 0x000fe20008000a05 */
[----:B------:R-:W-:Y:S01]  /*198a0*/  ULDC UR5, c[0x0][0x27c] ;  /* 0x00009f0000057ab9 */ /* 0x000fe20000000800 */
[----:B------:R-:W-:Y:S01]  /*198b0*/  BAR.SYNC.DEFER_BLOCKING 0x0 ;  /* 0x0000000000007b1d */ /* 0x000fe20000010000 */
[----:B------:R-:W-:-:S05]  /*198c0*/  UIMAD UR4, UR4, UR5, URZ ;  /* 0x00000005040472a4 */ /* 0x000fca000f8e023f */
[----:B------:R-:W1:Y:S01]  /*198d0*/  LDS R7, [R246] ;  /* 0x00000000f6077984 */ /* 0x000e620000000800 */
[----:B------:R-:W-:Y:S01]  /*198e0*/  USHF.L.U32 UR6, UR4, 0x2, URZ ;  /* 0x0000000204067899 */ /* 0x000fe2000800063f */
[C---:B------:R-:W-:Y:S01]  /*198f0*/  IMAD.SHL.U32 R3, R252.reuse, 0x4, RZ ;  /* 0x00000004fc037824 */ /* 0x040fe200078e00ff */
[----:B------:R-:W-:Y:S01]  /*19900*/  UIMAD.WIDE UR4, UR4, 0x4, URZ ;  /* 0x00000004040478a5 */ /* 0x000fe2000f8e023f */
[----:B------:R-:W-:-:S03]  /*19910*/  IMAD.HI R0, R252, 0x4, RZ ;  /* 0x00000004fc007827 */ /* 0x000fc600078e02ff */
[----:B0-----:R-:W-:-:S04]  /*19920*/  IADD3 R2, P0, P1, R3, UR6, R12 ;  /* 0x0000000603027c10 */ /* 0x001fc8000f91e00c */
[----:B------:R-:W-:-:S05]  /*19930*/  IADD3.X R3, R0, UR5, R13, P0, P1 ;  /* 0x0000000500037c10 */ /* 0x000fca00087e240d */
[----:B-1----:R-:W-:Y:S01]  /*19940*/  STG.E desc[UR50][R2.64], R7 ;  /* 0x0000000702007986 */ /* 0x002fe2000c101932 */
[----:B------:R-:W-:Y:S05]  /*19950*/  EXIT ;  /* 0x000000000000794d */ /* 0x000fea0003800000 */
.L_x_2:
[----:B------:R-:W-:-:S00]  /*19960*/  BRA `(.L_x_2) ;  /* 0xfffffffc00fc7947 */ /* 0x000fc0000383ffff */
[----:B------:R-:W-:-:S00]  /*19970*/  NOP ;  /* 0x0000000000007918 */ /* 0x000fc00000000000 */
        /* <DEDUP_REMOVED lines=8> */
.L_x_3:


//--------------------- .nv.global.init           --------------------------
	.section	.nv.global.init,"aw",@progbits
.nv.global.init:
	.type		_$_str,@object
	.size		_$_str,(.L_0 - _$_str)
_$_str:
        /*0000*/ 	.byte	0x5f, 0x5f, 0x43, 0x55, 0x44, 0x41, 0x5f, 0x46, 0x54, 0x5a, 0x00
.L_0:


//--------------------- .nv.shared.attn_fwd       --------------------------
	.section	.nv.shared.attn_fwd,"aw",@nobits
	.sectionflags	@""
	.align	16
	.zero		1024


//--------------------- .nv.shared.reserved.0     --------------------------
	.section	.nv.shared.reserved.0,"aw",@nobits
	.weak		__nv_reservedSMEM_offset_0_alias
	.size		__nv_reservedSMEM_offset_0_alias, 0, 0
	.other		__nv_reservedSMEM_offset_0_alias,@"STO_CUDA_RESERVED_SHARED STV_DEFAULT"
__nv_reservedSMEM_offset_0_alias:
	.zero		0


//--------------------- .nv.constant0.attn_fwd    --------------------------
	.section	.nv.constant0.attn_fwd,"a",@progbits
	.sectionflags	@""
	.align	4
.nv.constant0.attn_fwd:
	.zero		664


//--------------------- SYMBOLS --------------------------

	.type		.nv.reservedSmem.offset0,@object
	.size		.nv.reservedSmem.offset0,0x4
